//
// Generated by NVIDIA NVVM Compiler
//
// Compiler Build ID: CL-36424714
// Cuda compilation tools, release 13.0, V13.0.88
// Based on NVVM 20.0.0
//

.version 9.0
.target sm_100
.address_size 64

	// .globl	_Z28cluster_similarity_reduction7ClusterS_iPfi
// _ZZN3cub18CUB_300001_SM_10006detail6reduce28DeviceReduceSingleTileKernelINS2_10policy_hubIfjN4cuda3std3__44plusIfEEE10Policy1000EN6thrust24THRUST_300001_SM_1000_NS18transform_iteratorI41ConvertLinearIndexToTriangularMatrixIndexNSD_17counting_iteratorIiNSD_11use_defaultESH_SH_EESH_SH_EEPfjS9_ff12ComputeDeltaEEvT0_T1_T2_T3_T4_T6_E12temp_storage has been demoted
// _ZZN3cub18CUB_300001_SM_10006detail6reduce18DeviceReduceKernelINS2_10policy_hubIfjN4cuda3std3__44plusIfEEE10Policy1000EN6thrust24THRUST_300001_SM_1000_NS18transform_iteratorI41ConvertLinearIndexToTriangularMatrixIndexNSD_17counting_iteratorIiNSD_11use_defaultESH_SH_EESH_SH_EEjS9_f12ComputeDeltaEEvT0_PT3_T1_NS0_13GridEvenShareISO_EET2_T4_E12temp_storage has been demoted
// _ZZN3cub18CUB_300001_SM_10006detail6reduce28DeviceReduceSingleTileKernelINS2_10policy_hubIfjN4cuda3std3__44plusIfEEE10Policy1000EPfSC_iS9_ffNS7_10__identityEEEvT0_T1_T2_T3_T4_T6_E12temp_storage has been demoted
// _ZZN3cub18CUB_300001_SM_10006detail6reduce28DeviceReduceSingleTileKernelINS2_10policy_hubIfyN4cuda3std3__44plusIfEEE10Policy1000EN6thrust24THRUST_300001_SM_1000_NS18transform_iteratorI41ConvertLinearIndexToTriangularMatrixIndexNSD_17counting_iteratorIiNSD_11use_defaultESH_SH_EESH_SH_EEPfyS9_ff12ComputeDeltaEEvT0_T1_T2_T3_T4_T6_E12temp_storage has been demoted
// _ZZN3cub18CUB_300001_SM_10006detail6reduce18DeviceReduceKernelINS2_10policy_hubIfyN4cuda3std3__44plusIfEEE10Policy1000EN6thrust24THRUST_300001_SM_1000_NS18transform_iteratorI41ConvertLinearIndexToTriangularMatrixIndexNSD_17counting_iteratorIiNSD_11use_defaultESH_SH_EESH_SH_EEyS9_f12ComputeDeltaEEvT0_PT3_T1_NS0_13GridEvenShareISO_EET2_T4_E12temp_storage has been demoted
// _ZZN3cub18CUB_300001_SM_10006detail6reduce28DeviceReduceSingleTileKernelINS2_10policy_hubIfyN4cuda3std3__44plusIfEEE10Policy1000EPfSC_iS9_ffNS7_10__identityEEEvT0_T1_T2_T3_T4_T6_E12temp_storage has been demoted
// _ZZ38cluster_similarity_reduction_cubreduceILi256EEv7ClusterS0_iPfiE3tmp has been demoted
.global .align 1 .b8 _ZN34_INTERNAL_c557a2c3_4_k_cu_7595b3154cuda3std3__45__cpo5beginE[1];
.global .align 1 .b8 _ZN34_INTERNAL_c557a2c3_4_k_cu_7595b3154cuda3std3__45__cpo3endE[1];
.global .align 1 .b8 _ZN34_INTERNAL_c557a2c3_4_k_cu_7595b3154cuda3std3__45__cpo6cbeginE[1];
.global .align 1 .b8 _ZN34_INTERNAL_c557a2c3_4_k_cu_7595b3154cuda3std3__45__cpo4cendE[1];
.global .align 1 .b8 _ZN34_INTERNAL_c557a2c3_4_k_cu_7595b3154cuda3std3__45__cpo6rbeginE[1];
.global .align 1 .b8 _ZN34_INTERNAL_c557a2c3_4_k_cu_7595b3154cuda3std3__45__cpo4rendE[1];
.global .align 1 .b8 _ZN34_INTERNAL_c557a2c3_4_k_cu_7595b3154cuda3std3__45__cpo7crbeginE[1];
.global .align 1 .b8 _ZN34_INTERNAL_c557a2c3_4_k_cu_7595b3154cuda3std3__45__cpo5crendE[1];
.global .align 1 .b8 _ZN34_INTERNAL_c557a2c3_4_k_cu_7595b3154cuda3std3__436_GLOBAL__N__c557a2c3_4_k_cu_7595b3156ignoreE[1];
.global .align 1 .b8 _ZN34_INTERNAL_c557a2c3_4_k_cu_7595b3154cuda3std3__419piecewise_constructE[1];
.global .align 1 .b8 _ZN34_INTERNAL_c557a2c3_4_k_cu_7595b3154cuda3std3__48in_placeE[1];
.global .align 1 .b8 _ZN34_INTERNAL_c557a2c3_4_k_cu_7595b3154cuda3std3__420unreachable_sentinelE[1];
.global .align 1 .b8 _ZN34_INTERNAL_c557a2c3_4_k_cu_7595b3154cuda3std3__47nulloptE[1];
.global .align 1 .b8 _ZN34_INTERNAL_c557a2c3_4_k_cu_7595b3154cuda3std3__48unexpectE[1];
.global .align 1 .b8 _ZN34_INTERNAL_c557a2c3_4_k_cu_7595b3154cuda3std6ranges3__45__cpo4swapE[1];
.global .align 1 .b8 _ZN34_INTERNAL_c557a2c3_4_k_cu_7595b3154cuda3std6ranges3__45__cpo9iter_moveE[1];
.global .align 1 .b8 _ZN34_INTERNAL_c557a2c3_4_k_cu_7595b3154cuda3std6ranges3__45__cpo5beginE[1];
.global .align 1 .b8 _ZN34_INTERNAL_c557a2c3_4_k_cu_7595b3154cuda3std6ranges3__45__cpo3endE[1];
.global .align 1 .b8 _ZN34_INTERNAL_c557a2c3_4_k_cu_7595b3154cuda3std6ranges3__45__cpo6cbeginE[1];
.global .align 1 .b8 _ZN34_INTERNAL_c557a2c3_4_k_cu_7595b3154cuda3std6ranges3__45__cpo4cendE[1];
.global .align 1 .b8 _ZN34_INTERNAL_c557a2c3_4_k_cu_7595b3154cuda3std6ranges3__45__cpo7advanceE[1];
.global .align 1 .b8 _ZN34_INTERNAL_c557a2c3_4_k_cu_7595b3154cuda3std6ranges3__45__cpo9iter_swapE[1];
.global .align 1 .b8 _ZN34_INTERNAL_c557a2c3_4_k_cu_7595b3154cuda3std6ranges3__45__cpo4nextE[1];
.global .align 1 .b8 _ZN34_INTERNAL_c557a2c3_4_k_cu_7595b3154cuda3std6ranges3__45__cpo4prevE[1];
.global .align 1 .b8 _ZN34_INTERNAL_c557a2c3_4_k_cu_7595b3154cuda3std6ranges3__45__cpo4dataE[1];
.global .align 1 .b8 _ZN34_INTERNAL_c557a2c3_4_k_cu_7595b3154cuda3std6ranges3__45__cpo5cdataE[1];
.global .align 1 .b8 _ZN34_INTERNAL_c557a2c3_4_k_cu_7595b3154cuda3std6ranges3__45__cpo4sizeE[1];
.global .align 1 .b8 _ZN34_INTERNAL_c557a2c3_4_k_cu_7595b3154cuda3std6ranges3__45__cpo5ssizeE[1];
.global .align 1 .b8 _ZN34_INTERNAL_c557a2c3_4_k_cu_7595b3154cuda3std6ranges3__45__cpo8distanceE[1];
.global .align 1 .b8 _ZN34_INTERNAL_c557a2c3_4_k_cu_7595b3156thrust24THRUST_300001_SM_1000_NS8cuda_cub3parE[1];
.global .align 1 .b8 _ZN34_INTERNAL_c557a2c3_4_k_cu_7595b3156thrust24THRUST_300001_SM_1000_NS8cuda_cub10par_nosyncE[1];
.global .align 1 .b8 _ZN34_INTERNAL_c557a2c3_4_k_cu_7595b3156thrust24THRUST_300001_SM_1000_NS6system6detail10sequential3seqE[1];
.global .align 1 .b8 _ZN34_INTERNAL_c557a2c3_4_k_cu_7595b3156thrust24THRUST_300001_SM_1000_NS12placeholders2_1E[1];
.global .align 1 .b8 _ZN34_INTERNAL_c557a2c3_4_k_cu_7595b3156thrust24THRUST_300001_SM_1000_NS12placeholders2_2E[1];
.global .align 1 .b8 _ZN34_INTERNAL_c557a2c3_4_k_cu_7595b3156thrust24THRUST_300001_SM_1000_NS12placeholders2_3E[1];
.global .align 1 .b8 _ZN34_INTERNAL_c557a2c3_4_k_cu_7595b3156thrust24THRUST_300001_SM_1000_NS12placeholders2_4E[1];
.global .align 1 .b8 _ZN34_INTERNAL_c557a2c3_4_k_cu_7595b3156thrust24THRUST_300001_SM_1000_NS12placeholders2_5E[1];
.global .align 1 .b8 _ZN34_INTERNAL_c557a2c3_4_k_cu_7595b3156thrust24THRUST_300001_SM_1000_NS12placeholders2_6E[1];
.global .align 1 .b8 _ZN34_INTERNAL_c557a2c3_4_k_cu_7595b3156thrust24THRUST_300001_SM_1000_NS12placeholders2_7E[1];
.global .align 1 .b8 _ZN34_INTERNAL_c557a2c3_4_k_cu_7595b3156thrust24THRUST_300001_SM_1000_NS12placeholders2_8E[1];
.global .align 1 .b8 _ZN34_INTERNAL_c557a2c3_4_k_cu_7595b3156thrust24THRUST_300001_SM_1000_NS12placeholders2_9E[1];
.global .align 1 .b8 _ZN34_INTERNAL_c557a2c3_4_k_cu_7595b3156thrust24THRUST_300001_SM_1000_NS12placeholders3_10E[1];
.global .align 1 .b8 _ZN34_INTERNAL_c557a2c3_4_k_cu_7595b3156thrust24THRUST_300001_SM_1000_NS3seqE[1];
.extern .shared .align 16 .b8 sdata[];

.visible .entry _Z28cluster_similarity_reduction7ClusterS_iPfi(
	.param .align 8 .b8 _Z28cluster_similarity_reduction7ClusterS_iPfi_param_0[24],
	.param .align 8 .b8 _Z28cluster_similarity_reduction7ClusterS_iPfi_param_1[24],
	.param .u32 _Z28cluster_similarity_reduction7ClusterS_iPfi_param_2,
	.param .u64 .ptr .align 1 _Z28cluster_similarity_reduction7ClusterS_iPfi_param_3,
	.param .u32 _Z28cluster_similarity_reduction7ClusterS_iPfi_param_4
)
{
	.reg .pred 	%p<23>;
	.reg .b32 	%r<85>;
	.reg .b32 	%f<181>;
	.reg .b64 	%rd<46>;

	ld.param.u64 	%rd9, [_Z28cluster_similarity_reduction7ClusterS_iPfi_param_1+16];
	ld.param.u64 	%rd10, [_Z28cluster_similarity_reduction7ClusterS_iPfi_param_1+8];
	ld.param.u64 	%rd11, [_Z28cluster_similarity_reduction7ClusterS_iPfi_param_1];
	ld.param.u64 	%rd12, [_Z28cluster_similarity_reduction7ClusterS_iPfi_param_0+16];
	ld.param.u64 	%rd13, [_Z28cluster_similarity_reduction7ClusterS_iPfi_param_0+8];
	ld.param.u64 	%rd14, [_Z28cluster_similarity_reduction7ClusterS_iPfi_param_0];
	ld.param.u32 	%r43, [_Z28cluster_similarity_reduction7ClusterS_iPfi_param_2];
	ld.param.u64 	%rd8, [_Z28cluster_similarity_reduction7ClusterS_iPfi_param_3];
	ld.param.u32 	%r44, [_Z28cluster_similarity_reduction7ClusterS_iPfi_param_4];
	cvta.to.global.u64 	%rd1, %rd14;
	cvta.to.global.u64 	%rd2, %rd13;
	cvta.to.global.u64 	%rd3, %rd12;
	cvta.to.global.u64 	%rd4, %rd11;
	cvta.to.global.u64 	%rd5, %rd10;
	cvta.to.global.u64 	%rd6, %rd9;
	mov.u32 	%r1, %tid.x;
	mov.u32 	%r2, %ctaid.x;
	mov.u32 	%r3, %ntid.x;
	mul.lo.s32 	%r4, %r2, %r3;
	add.s32 	%r80, %r4, %r1;
	setp.ne.s32 	%p1, %r1, 0;
	setp.lt.s32 	%p2, %r44, 1;
	or.pred  	%p3, %p1, %p2;
	@%p3 bra 	$L__BB0_13;
	and.b32  	%r6, %r44, 15;
	setp.lt.u32 	%p4, %r44, 16;
	mov.b32 	%r75, 0;
	@%p4 bra 	$L__BB0_4;
	and.b32  	%r75, %r44, 2147483632;
	mov.u32 	%r47, sdata;
	add.s32 	%r72, %r47, 32;
	neg.s32 	%r73, %r75;
$L__BB0_3:
	.pragma "nounroll";
	mov.f32 	%f17, 0f00000000;
	st.shared.v4.f32 	[%r72+-32], {%f17, %f17, %f17, %f17};
	st.shared.v4.f32 	[%r72+-16], {%f17, %f17, %f17, %f17};
	st.shared.v4.f32 	[%r72], {%f17, %f17, %f17, %f17};
	st.shared.v4.f32 	[%r72+16], {%f17, %f17, %f17, %f17};
	add.s32 	%r73, %r73, 16;
	add.s32 	%r72, %r72, 64;
	setp.ne.s32 	%p5, %r73, 0;
	@%p5 bra 	$L__BB0_3;
$L__BB0_4:
	setp.eq.s32 	%p6, %r6, 0;
	@%p6 bra 	$L__BB0_13;
	and.b32  	%r14, %r44, 7;
	setp.lt.u32 	%p7, %r6, 8;
	@%p7 bra 	$L__BB0_7;
	shl.b32 	%r48, %r75, 2;
	mov.u32 	%r49, sdata;
	add.s32 	%r50, %r49, %r48;
	mov.b32 	%r51, 0;
	st.shared.u32 	[%r50], %r51;
	st.shared.u32 	[%r50+4], %r51;
	st.shared.u32 	[%r50+8], %r51;
	st.shared.u32 	[%r50+12], %r51;
	st.shared.u32 	[%r50+16], %r51;
	st.shared.u32 	[%r50+20], %r51;
	st.shared.u32 	[%r50+24], %r51;
	st.shared.u32 	[%r50+28], %r51;
	add.s32 	%r75, %r75, 8;
$L__BB0_7:
	setp.eq.s32 	%p8, %r14, 0;
	@%p8 bra 	$L__BB0_13;
	and.b32  	%r17, %r44, 3;
	setp.lt.u32 	%p9, %r14, 4;
	@%p9 bra 	$L__BB0_10;
	shl.b32 	%r52, %r75, 2;
	mov.u32 	%r53, sdata;
	add.s32 	%r54, %r53, %r52;
	mov.b32 	%r55, 0;
	st.shared.u32 	[%r54], %r55;
	st.shared.u32 	[%r54+4], %r55;
	st.shared.u32 	[%r54+8], %r55;
	st.shared.u32 	[%r54+12], %r55;
	add.s32 	%r75, %r75, 4;
$L__BB0_10:
	setp.eq.s32 	%p10, %r17, 0;
	@%p10 bra 	$L__BB0_13;
	shl.b32 	%r56, %r75, 2;
	mov.u32 	%r57, sdata;
	add.s32 	%r78, %r57, %r56;
	neg.s32 	%r77, %r17;
$L__BB0_12:
	.pragma "nounroll";
	mov.b32 	%r58, 0;
	st.shared.u32 	[%r78], %r58;
	add.s32 	%r78, %r78, 4;
	add.s32 	%r77, %r77, 1;
	setp.ne.s32 	%p11, %r77, 0;
	@%p11 bra 	$L__BB0_12;
$L__BB0_13:
	bar.sync 	0;
	add.s32 	%r83, %r80, 1;
	setp.ge.s32 	%p12, %r83, %r43;
	shl.b32 	%r59, %r1, 2;
	mov.u32 	%r60, sdata;
	add.s32 	%r27, %r60, %r59;
	@%p12 bra 	$L__BB0_24;
	mul.wide.u32 	%rd15, %r80, 4;
	add.s64 	%rd16, %rd1, %rd15;
	ld.global.f32 	%f1, [%rd16];
	add.s64 	%rd17, %rd2, %rd15;
	ld.global.f32 	%f2, [%rd17];
	add.s64 	%rd18, %rd3, %rd15;
	ld.global.f32 	%f3, [%rd18];
	add.s64 	%rd19, %rd4, %rd15;
	ld.global.f32 	%f4, [%rd19];
	add.s64 	%rd20, %rd5, %rd15;
	ld.global.f32 	%f5, [%rd20];
	add.s64 	%rd21, %rd6, %rd15;
	ld.global.f32 	%f6, [%rd21];
	ld.shared.f32 	%f180, [%r27];
	not.b32 	%r61, %r4;
	add.s32 	%r62, %r43, %r61;
	sub.s32 	%r28, %r62, %r1;
	sub.s32 	%r63, %r43, %r80;
	add.s32 	%r64, %r63, -2;
	and.b32  	%r29, %r28, 3;
	setp.lt.u32 	%p13, %r64, 3;
	@%p13 bra 	$L__BB0_18;
	and.b32  	%r65, %r28, -4;
	neg.s32 	%r79, %r65;
	add.s64 	%rd7, %rd5, 8;
$L__BB0_16:
	.pragma "nounroll";
	mul.wide.s32 	%rd22, %r83, 4;
	add.s64 	%rd23, %rd1, %rd22;
	add.s64 	%rd24, %rd2, %rd22;
	add.s64 	%rd25, %rd6, %rd22;
	add.s64 	%rd26, %rd3, %rd22;
	add.s64 	%rd27, %rd4, %rd22;
	add.s64 	%rd28, %rd7, %rd22;
	ld.global.f32 	%f19, [%rd23];
	sub.f32 	%f20, %f1, %f19;
	ld.global.f32 	%f21, [%rd24];
	sub.f32 	%f22, %f2, %f21;
	mul.f32 	%f23, %f22, %f22;
	fma.rn.f32 	%f24, %f20, %f20, %f23;
	ld.global.f32 	%f25, [%rd26];
	sub.f32 	%f26, %f3, %f25;
	fma.rn.f32 	%f27, %f26, %f26, %f24;
	sqrt.rn.f32 	%f28, %f27;
	ld.global.f32 	%f29, [%rd27];
	sub.f32 	%f30, %f4, %f29;
	ld.global.f32 	%f31, [%rd28+-8];
	sub.f32 	%f32, %f5, %f31;
	mul.f32 	%f33, %f32, %f32;
	fma.rn.f32 	%f34, %f30, %f30, %f33;
	ld.global.f32 	%f35, [%rd25];
	sub.f32 	%f36, %f6, %f35;
	fma.rn.f32 	%f37, %f36, %f36, %f34;
	sqrt.rn.f32 	%f38, %f37;
	sub.f32 	%f39, %f28, %f38;
	fma.rn.f32 	%f40, %f39, %f39, %f180;
	ld.global.f32 	%f41, [%rd23+4];
	sub.f32 	%f42, %f1, %f41;
	ld.global.f32 	%f43, [%rd24+4];
	sub.f32 	%f44, %f2, %f43;
	mul.f32 	%f45, %f44, %f44;
	fma.rn.f32 	%f46, %f42, %f42, %f45;
	ld.global.f32 	%f47, [%rd26+4];
	sub.f32 	%f48, %f3, %f47;
	fma.rn.f32 	%f49, %f48, %f48, %f46;
	sqrt.rn.f32 	%f50, %f49;
	ld.global.f32 	%f51, [%rd27+4];
	sub.f32 	%f52, %f4, %f51;
	ld.global.f32 	%f53, [%rd28+-4];
	sub.f32 	%f54, %f5, %f53;
	mul.f32 	%f55, %f54, %f54;
	fma.rn.f32 	%f56, %f52, %f52, %f55;
	ld.global.f32 	%f57, [%rd25+4];
	sub.f32 	%f58, %f6, %f57;
	fma.rn.f32 	%f59, %f58, %f58, %f56;
	sqrt.rn.f32 	%f60, %f59;
	sub.f32 	%f61, %f50, %f60;
	fma.rn.f32 	%f62, %f61, %f61, %f40;
	ld.global.f32 	%f63, [%rd23+8];
	sub.f32 	%f64, %f1, %f63;
	ld.global.f32 	%f65, [%rd24+8];
	sub.f32 	%f66, %f2, %f65;
	mul.f32 	%f67, %f66, %f66;
	fma.rn.f32 	%f68, %f64, %f64, %f67;
	ld.global.f32 	%f69, [%rd26+8];
	sub.f32 	%f70, %f3, %f69;
	fma.rn.f32 	%f71, %f70, %f70, %f68;
	sqrt.rn.f32 	%f72, %f71;
	ld.global.f32 	%f73, [%rd27+8];
	sub.f32 	%f74, %f4, %f73;
	ld.global.f32 	%f75, [%rd28];
	sub.f32 	%f76, %f5, %f75;
	mul.f32 	%f77, %f76, %f76;
	fma.rn.f32 	%f78, %f74, %f74, %f77;
	ld.global.f32 	%f79, [%rd25+8];
	sub.f32 	%f80, %f6, %f79;
	fma.rn.f32 	%f81, %f80, %f80, %f78;
	sqrt.rn.f32 	%f82, %f81;
	sub.f32 	%f83, %f72, %f82;
	fma.rn.f32 	%f84, %f83, %f83, %f62;
	ld.global.f32 	%f85, [%rd23+12];
	sub.f32 	%f86, %f1, %f85;
	ld.global.f32 	%f87, [%rd24+12];
	sub.f32 	%f88, %f2, %f87;
	mul.f32 	%f89, %f88, %f88;
	fma.rn.f32 	%f90, %f86, %f86, %f89;
	ld.global.f32 	%f91, [%rd26+12];
	sub.f32 	%f92, %f3, %f91;
	fma.rn.f32 	%f93, %f92, %f92, %f90;
	sqrt.rn.f32 	%f94, %f93;
	ld.global.f32 	%f95, [%rd27+12];
	sub.f32 	%f96, %f4, %f95;
	ld.global.f32 	%f97, [%rd28+4];
	sub.f32 	%f98, %f5, %f97;
	mul.f32 	%f99, %f98, %f98;
	fma.rn.f32 	%f100, %f96, %f96, %f99;
	ld.global.f32 	%f101, [%rd25+12];
	sub.f32 	%f102, %f6, %f101;
	fma.rn.f32 	%f103, %f102, %f102, %f100;
	sqrt.rn.f32 	%f104, %f103;
	sub.f32 	%f105, %f94, %f104;
	fma.rn.f32 	%f180, %f105, %f105, %f84;
	add.s32 	%r83, %r83, 4;
	add.s32 	%r80, %r80, 4;
	add.s32 	%r79, %r79, 4;
	setp.ne.s32 	%p14, %r79, 0;
	@%p14 bra 	$L__BB0_16;
	add.s32 	%r83, %r80, 1;
$L__BB0_18:
	setp.eq.s32 	%p15, %r29, 0;
	@%p15 bra 	$L__BB0_23;
	setp.eq.s32 	%p16, %r29, 1;
	@%p16 bra 	$L__BB0_21;
	mul.wide.s32 	%rd29, %r83, 4;
	add.s64 	%rd30, %rd1, %rd29;
	ld.global.f32 	%f107, [%rd30];
	sub.f32 	%f108, %f1, %f107;
	add.s64 	%rd31, %rd2, %rd29;
	ld.global.f32 	%f109, [%rd31];
	sub.f32 	%f110, %f2, %f109;
	mul.f32 	%f111, %f110, %f110;
	fma.rn.f32 	%f112, %f108, %f108, %f111;
	add.s64 	%rd32, %rd3, %rd29;
	ld.global.f32 	%f113, [%rd32];
	sub.f32 	%f114, %f3, %f113;
	fma.rn.f32 	%f115, %f114, %f114, %f112;
	sqrt.rn.f32 	%f116, %f115;
	add.s64 	%rd33, %rd4, %rd29;
	ld.global.f32 	%f117, [%rd33];
	sub.f32 	%f118, %f4, %f117;
	add.s64 	%rd34, %rd5, %rd29;
	ld.global.f32 	%f119, [%rd34];
	sub.f32 	%f120, %f5, %f119;
	mul.f32 	%f121, %f120, %f120;
	fma.rn.f32 	%f122, %f118, %f118, %f121;
	add.s64 	%rd35, %rd6, %rd29;
	ld.global.f32 	%f123, [%rd35];
	sub.f32 	%f124, %f6, %f123;
	fma.rn.f32 	%f125, %f124, %f124, %f122;
	sqrt.rn.f32 	%f126, %f125;
	sub.f32 	%f127, %f116, %f126;
	fma.rn.f32 	%f128, %f127, %f127, %f180;
	ld.global.f32 	%f129, [%rd30+4];
	sub.f32 	%f130, %f1, %f129;
	ld.global.f32 	%f131, [%rd31+4];
	sub.f32 	%f132, %f2, %f131;
	mul.f32 	%f133, %f132, %f132;
	fma.rn.f32 	%f134, %f130, %f130, %f133;
	ld.global.f32 	%f135, [%rd32+4];
	sub.f32 	%f136, %f3, %f135;
	fma.rn.f32 	%f137, %f136, %f136, %f134;
	sqrt.rn.f32 	%f138, %f137;
	ld.global.f32 	%f139, [%rd33+4];
	sub.f32 	%f140, %f4, %f139;
	ld.global.f32 	%f141, [%rd34+4];
	sub.f32 	%f142, %f5, %f141;
	mul.f32 	%f143, %f142, %f142;
	fma.rn.f32 	%f144, %f140, %f140, %f143;
	ld.global.f32 	%f145, [%rd35+4];
	sub.f32 	%f146, %f6, %f145;
	fma.rn.f32 	%f147, %f146, %f146, %f144;
	sqrt.rn.f32 	%f148, %f147;
	sub.f32 	%f149, %f138, %f148;
	fma.rn.f32 	%f180, %f149, %f149, %f128;
	add.s32 	%r83, %r83, 2;
$L__BB0_21:
	and.b32  	%r66, %r28, 1;
	setp.eq.b32 	%p17, %r66, 1;
	not.pred 	%p18, %p17;
	@%p18 bra 	$L__BB0_23;
	mul.wide.s32 	%rd36, %r83, 4;
	add.s64 	%rd37, %rd1, %rd36;
	ld.global.f32 	%f150, [%rd37];
	sub.f32 	%f151, %f1, %f150;
	add.s64 	%rd38, %rd2, %rd36;
	ld.global.f32 	%f152, [%rd38];
	sub.f32 	%f153, %f2, %f152;
	mul.f32 	%f154, %f153, %f153;
	fma.rn.f32 	%f155, %f151, %f151, %f154;
	add.s64 	%rd39, %rd3, %rd36;
	ld.global.f32 	%f156, [%rd39];
	sub.f32 	%f157, %f3, %f156;
	fma.rn.f32 	%f158, %f157, %f157, %f155;
	sqrt.rn.f32 	%f159, %f158;
	add.s64 	%rd40, %rd4, %rd36;
	ld.global.f32 	%f160, [%rd40];
	sub.f32 	%f161, %f4, %f160;
	add.s64 	%rd41, %rd5, %rd36;
	ld.global.f32 	%f162, [%rd41];
	sub.f32 	%f163, %f5, %f162;
	mul.f32 	%f164, %f163, %f163;
	fma.rn.f32 	%f165, %f161, %f161, %f164;
	add.s64 	%rd42, %rd6, %rd36;
	ld.global.f32 	%f166, [%rd42];
	sub.f32 	%f167, %f6, %f166;
	fma.rn.f32 	%f168, %f167, %f167, %f165;
	sqrt.rn.f32 	%f169, %f168;
	sub.f32 	%f170, %f159, %f169;
	fma.rn.f32 	%f180, %f170, %f170, %f180;
$L__BB0_23:
	st.shared.f32 	[%r27], %f180;
$L__BB0_24:
	bar.sync 	0;
	setp.lt.u32 	%p19, %r3, 2;
	@%p19 bra 	$L__BB0_29;
	mov.b32 	%r84, 1;
$L__BB0_26:
	shl.b32 	%r42, %r84, 1;
	add.s32 	%r68, %r42, -1;
	and.b32  	%r69, %r68, %r1;
	setp.ne.s32 	%p20, %r69, 0;
	@%p20 bra 	$L__BB0_28;
	shl.b32 	%r70, %r84, 2;
	add.s32 	%r71, %r27, %r70;
	ld.shared.f32 	%f171, [%r71];
	ld.shared.f32 	%f172, [%r27];
	add.f32 	%f173, %f171, %f172;
	st.shared.f32 	[%r27], %f173;
$L__BB0_28:
	bar.sync 	0;
	setp.lt.u32 	%p21, %r42, %r3;
	mov.u32 	%r84, %r42;
	@%p21 bra 	$L__BB0_26;
$L__BB0_29:
	setp.ne.s32 	%p22, %r1, 0;
	@%p22 bra 	$L__BB0_31;
	ld.shared.f32 	%f174, [sdata];
	cvta.to.global.u64 	%rd43, %rd8;
	mul.wide.u32 	%rd44, %r2, 4;
	add.s64 	%rd45, %rd43, %rd44;
	st.global.f32 	[%rd45], %f174;
$L__BB0_31:
	ret;

}
	// .globl	_Z38cluster_similarity_reduction_cubreduceILi256EEv7ClusterS0_iPfi
.visible .entry _Z38cluster_similarity_reduction_cubreduceILi256EEv7ClusterS0_iPfi(
	.param .align 8 .b8 _Z38cluster_similarity_reduction_cubreduceILi256EEv7ClusterS0_iPfi_param_0[24],
	.param .align 8 .b8 _Z38cluster_similarity_reduction_cubreduceILi256EEv7ClusterS0_iPfi_param_1[24],
	.param .u32 _Z38cluster_similarity_reduction_cubreduceILi256EEv7ClusterS0_iPfi_param_2,
	.param .u64 .ptr .align 1 _Z38cluster_similarity_reduction_cubreduceILi256EEv7ClusterS0_iPfi_param_3,
	.param .u32 _Z38cluster_similarity_reduction_cubreduceILi256EEv7ClusterS0_iPfi_param_4
)
{
	.reg .pred 	%p<10>;
	.reg .b32 	%r<52>;
	.reg .b32 	%f<208>;
	.reg .b64 	%rd<47>;
	// demoted variable
	.shared .align 4 .b8 _ZZ38cluster_similarity_reduction_cubreduceILi256EEv7ClusterS0_iPfiE3tmp[44];
	ld.param.u64 	%rd10, [_Z38cluster_similarity_reduction_cubreduceILi256EEv7ClusterS0_iPfi_param_1+16];
	ld.param.u64 	%rd11, [_Z38cluster_similarity_reduction_cubreduceILi256EEv7ClusterS0_iPfi_param_1+8];
	ld.param.u64 	%rd12, [_Z38cluster_similarity_reduction_cubreduceILi256EEv7ClusterS0_iPfi_param_1];
	ld.param.u64 	%rd13, [_Z38cluster_similarity_reduction_cubreduceILi256EEv7ClusterS0_iPfi_param_0+16];
	ld.param.u64 	%rd14, [_Z38cluster_similarity_reduction_cubreduceILi256EEv7ClusterS0_iPfi_param_0+8];
	ld.param.u64 	%rd15, [_Z38cluster_similarity_reduction_cubreduceILi256EEv7ClusterS0_iPfi_param_0];
	ld.param.u32 	%r19, [_Z38cluster_similarity_reduction_cubreduceILi256EEv7ClusterS0_iPfi_param_2];
	ld.param.u64 	%rd9, [_Z38cluster_similarity_reduction_cubreduceILi256EEv7ClusterS0_iPfi_param_3];
	cvta.to.global.u64 	%rd1, %rd15;
	cvta.to.global.u64 	%rd2, %rd14;
	cvta.to.global.u64 	%rd3, %rd13;
	cvta.to.global.u64 	%rd4, %rd12;
	cvta.to.global.u64 	%rd5, %rd11;
	cvta.to.global.u64 	%rd6, %rd10;
	mov.u32 	%r1, %ctaid.x;
	mov.u32 	%r20, %ntid.x;
	mul.lo.s32 	%r2, %r1, %r20;
	mov.u32 	%r3, %tid.x;
	add.s32 	%r48, %r2, %r3;
	add.s32 	%r51, %r48, 1;
	setp.ge.s32 	%p1, %r51, %r19;
	mov.f32 	%f207, 0f00000000;
	@%p1 bra 	$L__BB1_10;
	mul.wide.u32 	%rd16, %r48, 4;
	add.s64 	%rd17, %rd1, %rd16;
	ld.global.f32 	%f1, [%rd17];
	add.s64 	%rd18, %rd2, %rd16;
	ld.global.f32 	%f2, [%rd18];
	add.s64 	%rd19, %rd3, %rd16;
	ld.global.f32 	%f3, [%rd19];
	add.s64 	%rd20, %rd4, %rd16;
	ld.global.f32 	%f4, [%rd20];
	add.s64 	%rd21, %rd5, %rd16;
	ld.global.f32 	%f5, [%rd21];
	add.s64 	%rd22, %rd6, %rd16;
	ld.global.f32 	%f6, [%rd22];
	not.b32 	%r21, %r2;
	add.s32 	%r22, %r19, %r21;
	sub.s32 	%r6, %r22, %r3;
	sub.s32 	%r23, %r19, %r48;
	add.s32 	%r24, %r23, -2;
	and.b32  	%r7, %r6, 3;
	setp.lt.u32 	%p2, %r24, 3;
	mov.f32 	%f207, 0f00000000;
	@%p2 bra 	$L__BB1_5;
	and.b32  	%r25, %r6, -4;
	neg.s32 	%r47, %r25;
	add.s64 	%rd7, %rd2, 8;
	add.s64 	%rd8, %rd3, 8;
	mov.f32 	%f207, 0f00000000;
$L__BB1_3:
	.pragma "nounroll";
	mul.wide.s32 	%rd23, %r51, 4;
	add.s64 	%rd24, %rd1, %rd23;
	add.s64 	%rd25, %rd7, %rd23;
	add.s64 	%rd26, %rd6, %rd23;
	add.s64 	%rd27, %rd8, %rd23;
	add.s64 	%rd28, %rd4, %rd23;
	add.s64 	%rd29, %rd5, %rd23;
	ld.global.f32 	%f21, [%rd24];
	sub.f32 	%f22, %f1, %f21;
	ld.global.f32 	%f23, [%rd25+-8];
	sub.f32 	%f24, %f2, %f23;
	mul.f32 	%f25, %f24, %f24;
	fma.rn.f32 	%f26, %f22, %f22, %f25;
	ld.global.f32 	%f27, [%rd27+-8];
	sub.f32 	%f28, %f3, %f27;
	fma.rn.f32 	%f29, %f28, %f28, %f26;
	sqrt.rn.f32 	%f30, %f29;
	ld.global.f32 	%f31, [%rd28];
	sub.f32 	%f32, %f4, %f31;
	ld.global.f32 	%f33, [%rd29];
	sub.f32 	%f34, %f5, %f33;
	mul.f32 	%f35, %f34, %f34;
	fma.rn.f32 	%f36, %f32, %f32, %f35;
	ld.global.f32 	%f37, [%rd26];
	sub.f32 	%f38, %f6, %f37;
	fma.rn.f32 	%f39, %f38, %f38, %f36;
	sqrt.rn.f32 	%f40, %f39;
	sub.f32 	%f41, %f30, %f40;
	fma.rn.f32 	%f42, %f41, %f41, %f207;
	ld.global.f32 	%f43, [%rd24+4];
	sub.f32 	%f44, %f1, %f43;
	ld.global.f32 	%f45, [%rd25+-4];
	sub.f32 	%f46, %f2, %f45;
	mul.f32 	%f47, %f46, %f46;
	fma.rn.f32 	%f48, %f44, %f44, %f47;
	ld.global.f32 	%f49, [%rd27+-4];
	sub.f32 	%f50, %f3, %f49;
	fma.rn.f32 	%f51, %f50, %f50, %f48;
	sqrt.rn.f32 	%f52, %f51;
	ld.global.f32 	%f53, [%rd28+4];
	sub.f32 	%f54, %f4, %f53;
	ld.global.f32 	%f55, [%rd29+4];
	sub.f32 	%f56, %f5, %f55;
	mul.f32 	%f57, %f56, %f56;
	fma.rn.f32 	%f58, %f54, %f54, %f57;
	ld.global.f32 	%f59, [%rd26+4];
	sub.f32 	%f60, %f6, %f59;
	fma.rn.f32 	%f61, %f60, %f60, %f58;
	sqrt.rn.f32 	%f62, %f61;
	sub.f32 	%f63, %f52, %f62;
	fma.rn.f32 	%f64, %f63, %f63, %f42;
	ld.global.f32 	%f65, [%rd24+8];
	sub.f32 	%f66, %f1, %f65;
	ld.global.f32 	%f67, [%rd25];
	sub.f32 	%f68, %f2, %f67;
	mul.f32 	%f69, %f68, %f68;
	fma.rn.f32 	%f70, %f66, %f66, %f69;
	ld.global.f32 	%f71, [%rd27];
	sub.f32 	%f72, %f3, %f71;
	fma.rn.f32 	%f73, %f72, %f72, %f70;
	sqrt.rn.f32 	%f74, %f73;
	ld.global.f32 	%f75, [%rd28+8];
	sub.f32 	%f76, %f4, %f75;
	ld.global.f32 	%f77, [%rd29+8];
	sub.f32 	%f78, %f5, %f77;
	mul.f32 	%f79, %f78, %f78;
	fma.rn.f32 	%f80, %f76, %f76, %f79;
	ld.global.f32 	%f81, [%rd26+8];
	sub.f32 	%f82, %f6, %f81;
	fma.rn.f32 	%f83, %f82, %f82, %f80;
	sqrt.rn.f32 	%f84, %f83;
	sub.f32 	%f85, %f74, %f84;
	fma.rn.f32 	%f86, %f85, %f85, %f64;
	ld.global.f32 	%f87, [%rd24+12];
	sub.f32 	%f88, %f1, %f87;
	ld.global.f32 	%f89, [%rd25+4];
	sub.f32 	%f90, %f2, %f89;
	mul.f32 	%f91, %f90, %f90;
	fma.rn.f32 	%f92, %f88, %f88, %f91;
	ld.global.f32 	%f93, [%rd27+4];
	sub.f32 	%f94, %f3, %f93;
	fma.rn.f32 	%f95, %f94, %f94, %f92;
	sqrt.rn.f32 	%f96, %f95;
	ld.global.f32 	%f97, [%rd28+12];
	sub.f32 	%f98, %f4, %f97;
	ld.global.f32 	%f99, [%rd29+12];
	sub.f32 	%f100, %f5, %f99;
	mul.f32 	%f101, %f100, %f100;
	fma.rn.f32 	%f102, %f98, %f98, %f101;
	ld.global.f32 	%f103, [%rd26+12];
	sub.f32 	%f104, %f6, %f103;
	fma.rn.f32 	%f105, %f104, %f104, %f102;
	sqrt.rn.f32 	%f106, %f105;
	sub.f32 	%f107, %f96, %f106;
	fma.rn.f32 	%f207, %f107, %f107, %f86;
	add.s32 	%r51, %r51, 4;
	add.s32 	%r48, %r48, 4;
	add.s32 	%r47, %r47, 4;
	setp.ne.s32 	%p3, %r47, 0;
	@%p3 bra 	$L__BB1_3;
	add.s32 	%r51, %r48, 1;
$L__BB1_5:
	setp.eq.s32 	%p4, %r7, 0;
	@%p4 bra 	$L__BB1_10;
	setp.eq.s32 	%p5, %r7, 1;
	@%p5 bra 	$L__BB1_8;
	mul.wide.s32 	%rd30, %r51, 4;
	add.s64 	%rd31, %rd1, %rd30;
	ld.global.f32 	%f109, [%rd31];
	sub.f32 	%f110, %f1, %f109;
	add.s64 	%rd32, %rd2, %rd30;
	ld.global.f32 	%f111, [%rd32];
	sub.f32 	%f112, %f2, %f111;
	mul.f32 	%f113, %f112, %f112;
	fma.rn.f32 	%f114, %f110, %f110, %f113;
	add.s64 	%rd33, %rd3, %rd30;
	ld.global.f32 	%f115, [%rd33];
	sub.f32 	%f116, %f3, %f115;
	fma.rn.f32 	%f117, %f116, %f116, %f114;
	sqrt.rn.f32 	%f118, %f117;
	add.s64 	%rd34, %rd4, %rd30;
	ld.global.f32 	%f119, [%rd34];
	sub.f32 	%f120, %f4, %f119;
	add.s64 	%rd35, %rd5, %rd30;
	ld.global.f32 	%f121, [%rd35];
	sub.f32 	%f122, %f5, %f121;
	mul.f32 	%f123, %f122, %f122;
	fma.rn.f32 	%f124, %f120, %f120, %f123;
	add.s64 	%rd36, %rd6, %rd30;
	ld.global.f32 	%f125, [%rd36];
	sub.f32 	%f126, %f6, %f125;
	fma.rn.f32 	%f127, %f126, %f126, %f124;
	sqrt.rn.f32 	%f128, %f127;
	sub.f32 	%f129, %f118, %f128;
	fma.rn.f32 	%f130, %f129, %f129, %f207;
	ld.global.f32 	%f131, [%rd31+4];
	sub.f32 	%f132, %f1, %f131;
	ld.global.f32 	%f133, [%rd32+4];
	sub.f32 	%f134, %f2, %f133;
	mul.f32 	%f135, %f134, %f134;
	fma.rn.f32 	%f136, %f132, %f132, %f135;
	ld.global.f32 	%f137, [%rd33+4];
	sub.f32 	%f138, %f3, %f137;
	fma.rn.f32 	%f139, %f138, %f138, %f136;
	sqrt.rn.f32 	%f140, %f139;
	ld.global.f32 	%f141, [%rd34+4];
	sub.f32 	%f142, %f4, %f141;
	ld.global.f32 	%f143, [%rd35+4];
	sub.f32 	%f144, %f5, %f143;
	mul.f32 	%f145, %f144, %f144;
	fma.rn.f32 	%f146, %f142, %f142, %f145;
	ld.global.f32 	%f147, [%rd36+4];
	sub.f32 	%f148, %f6, %f147;
	fma.rn.f32 	%f149, %f148, %f148, %f146;
	sqrt.rn.f32 	%f150, %f149;
	sub.f32 	%f151, %f140, %f150;
	fma.rn.f32 	%f207, %f151, %f151, %f130;
	add.s32 	%r51, %r51, 2;
$L__BB1_8:
	and.b32  	%r26, %r6, 1;
	setp.eq.b32 	%p6, %r26, 1;
	not.pred 	%p7, %p6;
	@%p7 bra 	$L__BB1_10;
	mul.wide.s32 	%rd37, %r51, 4;
	add.s64 	%rd38, %rd1, %rd37;
	ld.global.f32 	%f152, [%rd38];
	sub.f32 	%f153, %f1, %f152;
	add.s64 	%rd39, %rd2, %rd37;
	ld.global.f32 	%f154, [%rd39];
	sub.f32 	%f155, %f2, %f154;
	mul.f32 	%f156, %f155, %f155;
	fma.rn.f32 	%f157, %f153, %f153, %f156;
	add.s64 	%rd40, %rd3, %rd37;
	ld.global.f32 	%f158, [%rd40];
	sub.f32 	%f159, %f3, %f158;
	fma.rn.f32 	%f160, %f159, %f159, %f157;
	sqrt.rn.f32 	%f161, %f160;
	add.s64 	%rd41, %rd4, %rd37;
	ld.global.f32 	%f162, [%rd41];
	sub.f32 	%f163, %f4, %f162;
	add.s64 	%rd42, %rd5, %rd37;
	ld.global.f32 	%f164, [%rd42];
	sub.f32 	%f165, %f5, %f164;
	mul.f32 	%f166, %f165, %f165;
	fma.rn.f32 	%f167, %f163, %f163, %f166;
	add.s64 	%rd43, %rd6, %rd37;
	ld.global.f32 	%f168, [%rd43];
	sub.f32 	%f169, %f6, %f168;
	fma.rn.f32 	%f170, %f169, %f169, %f167;
	sqrt.rn.f32 	%f171, %f170;
	sub.f32 	%f172, %f161, %f171;
	fma.rn.f32 	%f207, %f172, %f172, %f207;
$L__BB1_10:
	// begin inline asm
	mov.u32 %r27, %laneid;
	// end inline asm
	mov.b32 	%r28, 1;
	mov.b32 	%r41, 31;
	mov.b32 	%r42, -1;
	// begin inline asm
	{  .reg .f32 r0;  .reg .pred p;  shfl.sync.down.b32 r0|p, %f207, %r28, %r41, %r42;  @p add.f32 r0, r0, %f207;  mov.f32 %f173, r0;}
	// end inline asm
	mov.b32 	%r31, 2;
	// begin inline asm
	{  .reg .f32 r0;  .reg .pred p;  shfl.sync.down.b32 r0|p, %f173, %r31, %r41, %r42;  @p add.f32 r0, r0, %f173;  mov.f32 %f176, r0;}
	// end inline asm
	mov.b32 	%r34, 4;
	// begin inline asm
	{  .reg .f32 r0;  .reg .pred p;  shfl.sync.down.b32 r0|p, %f176, %r34, %r41, %r42;  @p add.f32 r0, r0, %f176;  mov.f32 %f179, r0;}
	// end inline asm
	mov.b32 	%r37, 8;
	// begin inline asm
	{  .reg .f32 r0;  .reg .pred p;  shfl.sync.down.b32 r0|p, %f179, %r37, %r41, %r42;  @p add.f32 r0, r0, %f179;  mov.f32 %f182, r0;}
	// end inline asm
	mov.b32 	%r40, 16;
	// begin inline asm
	{  .reg .f32 r0;  .reg .pred p;  shfl.sync.down.b32 r0|p, %f182, %r40, %r41, %r42;  @p add.f32 r0, r0, %f182;  mov.f32 %f185, r0;}
	// end inline asm
	setp.ne.s32 	%p8, %r27, 0;
	@%p8 bra 	$L__BB1_12;
	shr.u32 	%r43, %r3, 3;
	and.b32  	%r44, %r43, 124;
	mov.u32 	%r45, _ZZ38cluster_similarity_reduction_cubreduceILi256EEv7ClusterS0_iPfiE3tmp;
	add.s32 	%r46, %r45, %r44;
	st.shared.f32 	[%r46+8], %f185;
$L__BB1_12:
	bar.sync 	0;
	setp.ne.s32 	%p9, %r3, 0;
	@%p9 bra 	$L__BB1_14;
	ld.shared.f32 	%f188, [_ZZ38cluster_similarity_reduction_cubreduceILi256EEv7ClusterS0_iPfiE3tmp+12];
	add.f32 	%f189, %f185, %f188;
	ld.shared.f32 	%f190, [_ZZ38cluster_similarity_reduction_cubreduceILi256EEv7ClusterS0_iPfiE3tmp+16];
	add.f32 	%f191, %f189, %f190;
	ld.shared.f32 	%f192, [_ZZ38cluster_similarity_reduction_cubreduceILi256EEv7ClusterS0_iPfiE3tmp+20];
	add.f32 	%f193, %f191, %f192;
	ld.shared.f32 	%f194, [_ZZ38cluster_similarity_reduction_cubreduceILi256EEv7ClusterS0_iPfiE3tmp+24];
	add.f32 	%f195, %f193, %f194;
	ld.shared.f32 	%f196, [_ZZ38cluster_similarity_reduction_cubreduceILi256EEv7ClusterS0_iPfiE3tmp+28];
	add.f32 	%f197, %f195, %f196;
	ld.shared.f32 	%f198, [_ZZ38cluster_similarity_reduction_cubreduceILi256EEv7ClusterS0_iPfiE3tmp+32];
	add.f32 	%f199, %f197, %f198;
	ld.shared.f32 	%f200, [_ZZ38cluster_similarity_reduction_cubreduceILi256EEv7ClusterS0_iPfiE3tmp+36];
	add.f32 	%f201, %f199, %f200;
	cvta.to.global.u64 	%rd44, %rd9;
	mul.wide.u32 	%rd45, %r1, 4;
	add.s64 	%rd46, %rd44, %rd45;
	st.global.f32 	[%rd46], %f201;
$L__BB1_14:
	ret;

}
	// .globl	_ZN3cub18CUB_300001_SM_10006detail11EmptyKernelIvEEvv
.visible .entry _ZN3cub18CUB_300001_SM_10006detail11EmptyKernelIvEEvv()
{


	ret;

}
	// .globl	_ZN3cub18CUB_300001_SM_10006detail6reduce28DeviceReduceSingleTileKernelINS2_10policy_hubIfjN4cuda3std3__44plusIfEEE10Policy1000EN6thrust24THRUST_300001_SM_1000_NS18transform_iteratorI41ConvertLinearIndexToTriangularMatrixIndexNSD_17counting_iteratorIiNSD_11use_defaultESH_SH_EESH_SH_EEPfjS9_ff12ComputeDeltaEEvT0_T1_T2_T3_T4_T6_
.visible .entry _ZN3cub18CUB_300001_SM_10006detail6reduce28DeviceReduceSingleTileKernelINS2_10policy_hubIfjN4cuda3std3__44plusIfEEE10Policy1000EN6thrust24THRUST_300001_SM_1000_NS18transform_iteratorI41ConvertLinearIndexToTriangularMatrixIndexNSD_17counting_iteratorIiNSD_11use_defaultESH_SH_EESH_SH_EEPfjS9_ff12ComputeDeltaEEvT0_T1_T2_T3_T4_T6_(
	.param .align 4 .b8 _ZN3cub18CUB_300001_SM_10006detail6reduce28DeviceReduceSingleTileKernelINS2_10policy_hubIfjN4cuda3std3__44plusIfEEE10Policy1000EN6thrust24THRUST_300001_SM_1000_NS18transform_iteratorI41ConvertLinearIndexToTriangularMatrixIndexNSD_17counting_iteratorIiNSD_11use_defaultESH_SH_EESH_SH_EEPfjS9_ff12ComputeDeltaEEvT0_T1_T2_T3_T4_T6__param_0[8],
	.param .u64 .ptr .align 1 _ZN3cub18CUB_300001_SM_10006detail6reduce28DeviceReduceSingleTileKernelINS2_10policy_hubIfjN4cuda3std3__44plusIfEEE10Policy1000EN6thrust24THRUST_300001_SM_1000_NS18transform_iteratorI41ConvertLinearIndexToTriangularMatrixIndexNSD_17counting_iteratorIiNSD_11use_defaultESH_SH_EESH_SH_EEPfjS9_ff12ComputeDeltaEEvT0_T1_T2_T3_T4_T6__param_1,
	.param .u32 _ZN3cub18CUB_300001_SM_10006detail6reduce28DeviceReduceSingleTileKernelINS2_10policy_hubIfjN4cuda3std3__44plusIfEEE10Policy1000EN6thrust24THRUST_300001_SM_1000_NS18transform_iteratorI41ConvertLinearIndexToTriangularMatrixIndexNSD_17counting_iteratorIiNSD_11use_defaultESH_SH_EESH_SH_EEPfjS9_ff12ComputeDeltaEEvT0_T1_T2_T3_T4_T6__param_2,
	.param .align 1 .b8 _ZN3cub18CUB_300001_SM_10006detail6reduce28DeviceReduceSingleTileKernelINS2_10policy_hubIfjN4cuda3std3__44plusIfEEE10Policy1000EN6thrust24THRUST_300001_SM_1000_NS18transform_iteratorI41ConvertLinearIndexToTriangularMatrixIndexNSD_17counting_iteratorIiNSD_11use_defaultESH_SH_EESH_SH_EEPfjS9_ff12ComputeDeltaEEvT0_T1_T2_T3_T4_T6__param_3[1],
	.param .f32 _ZN3cub18CUB_300001_SM_10006detail6reduce28DeviceReduceSingleTileKernelINS2_10policy_hubIfjN4cuda3std3__44plusIfEEE10Policy1000EN6thrust24THRUST_300001_SM_1000_NS18transform_iteratorI41ConvertLinearIndexToTriangularMatrixIndexNSD_17counting_iteratorIiNSD_11use_defaultESH_SH_EESH_SH_EEPfjS9_ff12ComputeDeltaEEvT0_T1_T2_T3_T4_T6__param_4,
	.param .align 8 .b8 _ZN3cub18CUB_300001_SM_10006detail6reduce28DeviceReduceSingleTileKernelINS2_10policy_hubIfjN4cuda3std3__44plusIfEEE10Policy1000EN6thrust24THRUST_300001_SM_1000_NS18transform_iteratorI41ConvertLinearIndexToTriangularMatrixIndexNSD_17counting_iteratorIiNSD_11use_defaultESH_SH_EESH_SH_EEPfjS9_ff12ComputeDeltaEEvT0_T1_T2_T3_T4_T6__param_5[48]
)
.maxntid 512
.minnctapersm 1
{
	.reg .pred 	%p<16>;
	.reg .b32 	%r<72>;
	.reg .b32 	%f<31>;
	.reg .b64 	%rd<3>;
	// demoted variable
	.shared .align 4 .b8 _ZZN3cub18CUB_300001_SM_10006detail6reduce28DeviceReduceSingleTileKernelINS2_10policy_hubIfjN4cuda3std3__44plusIfEEE10Policy1000EN6thrust24THRUST_300001_SM_1000_NS18transform_iteratorI41ConvertLinearIndexToTriangularMatrixIndexNSD_17counting_iteratorIiNSD_11use_defaultESH_SH_EESH_SH_EEPfjS9_ff12ComputeDeltaEEvT0_T1_T2_T3_T4_T6_E12temp_storage[84];
	ld.param.u64 	%rd1, [_ZN3cub18CUB_300001_SM_10006detail6reduce28DeviceReduceSingleTileKernelINS2_10policy_hubIfjN4cuda3std3__44plusIfEEE10Policy1000EN6thrust24THRUST_300001_SM_1000_NS18transform_iteratorI41ConvertLinearIndexToTriangularMatrixIndexNSD_17counting_iteratorIiNSD_11use_defaultESH_SH_EESH_SH_EEPfjS9_ff12ComputeDeltaEEvT0_T1_T2_T3_T4_T6__param_1];
	ld.param.u32 	%r2, [_ZN3cub18CUB_300001_SM_10006detail6reduce28DeviceReduceSingleTileKernelINS2_10policy_hubIfjN4cuda3std3__44plusIfEEE10Policy1000EN6thrust24THRUST_300001_SM_1000_NS18transform_iteratorI41ConvertLinearIndexToTriangularMatrixIndexNSD_17counting_iteratorIiNSD_11use_defaultESH_SH_EESH_SH_EEPfjS9_ff12ComputeDeltaEEvT0_T1_T2_T3_T4_T6__param_2];
	ld.param.f32 	%f3, [_ZN3cub18CUB_300001_SM_10006detail6reduce28DeviceReduceSingleTileKernelINS2_10policy_hubIfjN4cuda3std3__44plusIfEEE10Policy1000EN6thrust24THRUST_300001_SM_1000_NS18transform_iteratorI41ConvertLinearIndexToTriangularMatrixIndexNSD_17counting_iteratorIiNSD_11use_defaultESH_SH_EESH_SH_EEPfjS9_ff12ComputeDeltaEEvT0_T1_T2_T3_T4_T6__param_4];
	setp.ne.s32 	%p1, %r2, 0;
	@%p1 bra 	$L__BB3_3;
	mov.u32 	%r71, %tid.x;
	setp.ne.s32 	%p15, %r71, 0;
	@%p15 bra 	$L__BB3_10;
	cvta.to.global.u64 	%rd2, %rd1;
	st.global.f32 	[%rd2], %f3;
	bra.uni 	$L__BB3_10;
$L__BB3_3:
	mov.u32 	%r1, %tid.x;
	setp.lt.u32 	%p2, %r2, 512;
	@%p2 bra 	$L__BB3_7;
	// begin inline asm
	mov.u32 %r41, %laneid;
	// end inline asm
	mov.b32 	%r43, 0;
	mov.b32 	%r44, 1;
	mov.b32 	%r65, 31;
	mov.b32 	%r66, -1;
	// begin inline asm
	shfl.sync.down.b32 %r42, %r43, %r44, %r65, %r66;
	// end inline asm
	setp.gt.s32 	%p10, %r41, 30;
	mov.b32 	%f18, %r42;
	add.f32 	%f19, %f18, 0f00000000;
	selp.f32 	%f20, 0f00000000, %f19, %p10;
	mov.b32 	%r48, %f20;
	mov.b32 	%r49, 2;
	// begin inline asm
	shfl.sync.down.b32 %r47, %r48, %r49, %r65, %r66;
	// end inline asm
	setp.gt.s32 	%p11, %r41, 29;
	mov.b32 	%f21, %r47;
	add.f32 	%f22, %f20, %f21;
	selp.f32 	%f23, %f20, %f22, %p11;
	mov.b32 	%r53, %f23;
	mov.b32 	%r54, 4;
	// begin inline asm
	shfl.sync.down.b32 %r52, %r53, %r54, %r65, %r66;
	// end inline asm
	setp.gt.s32 	%p12, %r41, 27;
	mov.b32 	%f24, %r52;
	add.f32 	%f25, %f23, %f24;
	selp.f32 	%f26, %f23, %f25, %p12;
	mov.b32 	%r58, %f26;
	mov.b32 	%r59, 8;
	// begin inline asm
	shfl.sync.down.b32 %r57, %r58, %r59, %r65, %r66;
	// end inline asm
	setp.gt.s32 	%p13, %r41, 23;
	mov.b32 	%f27, %r57;
	add.f32 	%f28, %f26, %f27;
	selp.f32 	%f29, %f26, %f28, %p13;
	mov.b32 	%r63, %f29;
	mov.b32 	%r64, 16;
	// begin inline asm
	shfl.sync.down.b32 %r62, %r63, %r64, %r65, %r66;
	// end inline asm
	mov.b32 	%f30, %r62;
	add.f32 	%f1, %f29, %f30;
	setp.ne.s32 	%p14, %r41, 0;
	@%p14 bra 	$L__BB3_6;
	shr.u32 	%r67, %r1, 3;
	and.b32  	%r68, %r67, 124;
	mov.u32 	%r69, _ZZN3cub18CUB_300001_SM_10006detail6reduce28DeviceReduceSingleTileKernelINS2_10policy_hubIfjN4cuda3std3__44plusIfEEE10Policy1000EN6thrust24THRUST_300001_SM_1000_NS18transform_iteratorI41ConvertLinearIndexToTriangularMatrixIndexNSD_17counting_iteratorIiNSD_11use_defaultESH_SH_EESH_SH_EEPfjS9_ff12ComputeDeltaEEvT0_T1_T2_T3_T4_T6_E12temp_storage;
	add.s32 	%r70, %r69, %r68;
	st.shared.f32 	[%r70+16], %f1;
$L__BB3_6:
	bar.sync 	0;
	bra.uni 	$L__BB3_10;
$L__BB3_7:
	// begin inline asm
	mov.u32 %r3, %laneid;
	// end inline asm
	and.b32  	%r29, %r1, 992;
	add.s32 	%r30, %r29, 32;
	setp.gt.u32 	%p3, %r30, %r2;
	not.b32 	%r31, %r29;
	add.s32 	%r32, %r2, %r31;
	selp.b32 	%r27, %r32, 31, %p3;
	mov.b32 	%r5, 0;
	mov.b32 	%r6, 1;
	mov.b32 	%r28, -1;
	// begin inline asm
	shfl.sync.down.b32 %r4, %r5, %r6, %r27, %r28;
	// end inline asm
	setp.lt.s32 	%p4, %r3, %r27;
	mov.b32 	%f4, %r4;
	add.f32 	%f5, %f4, 0f00000000;
	selp.f32 	%f6, %f5, 0f00000000, %p4;
	mov.b32 	%r10, %f6;
	mov.b32 	%r11, 2;
	// begin inline asm
	shfl.sync.down.b32 %r9, %r10, %r11, %r27, %r28;
	// end inline asm
	add.s32 	%r33, %r3, 2;
	setp.gt.s32 	%p5, %r33, %r27;
	mov.b32 	%f7, %r9;
	add.f32 	%f8, %f6, %f7;
	selp.f32 	%f9, %f6, %f8, %p5;
	mov.b32 	%r15, %f9;
	mov.b32 	%r16, 4;
	// begin inline asm
	shfl.sync.down.b32 %r14, %r15, %r16, %r27, %r28;
	// end inline asm
	add.s32 	%r34, %r3, 4;
	setp.gt.s32 	%p6, %r34, %r27;
	mov.b32 	%f10, %r14;
	add.f32 	%f11, %f9, %f10;
	selp.f32 	%f12, %f9, %f11, %p6;
	mov.b32 	%r20, %f12;
	mov.b32 	%r21, 8;
	// begin inline asm
	shfl.sync.down.b32 %r19, %r20, %r21, %r27, %r28;
	// end inline asm
	add.s32 	%r35, %r3, 8;
	setp.gt.s32 	%p7, %r35, %r27;
	mov.b32 	%f13, %r19;
	add.f32 	%f14, %f12, %f13;
	selp.f32 	%f15, %f12, %f14, %p7;
	mov.b32 	%r25, %f15;
	mov.b32 	%r26, 16;
	// begin inline asm
	shfl.sync.down.b32 %r24, %r25, %r26, %r27, %r28;
	// end inline asm
	add.s32 	%r36, %r3, 16;
	setp.gt.s32 	%p8, %r36, %r27;
	mov.b32 	%f16, %r24;
	add.f32 	%f17, %f15, %f16;
	selp.f32 	%f2, %f15, %f17, %p8;
	setp.ne.s32 	%p9, %r3, 0;
	@%p9 bra 	$L__BB3_9;
	shr.u32 	%r37, %r1, 3;
	and.b32  	%r38, %r37, 124;
	mov.u32 	%r39, _ZZN3cub18CUB_300001_SM_10006detail6reduce28DeviceReduceSingleTileKernelINS2_10policy_hubIfjN4cuda3std3__44plusIfEEE10Policy1000EN6thrust24THRUST_300001_SM_1000_NS18transform_iteratorI41ConvertLinearIndexToTriangularMatrixIndexNSD_17counting_iteratorIiNSD_11use_defaultESH_SH_EESH_SH_EEPfjS9_ff12ComputeDeltaEEvT0_T1_T2_T3_T4_T6_E12temp_storage;
	add.s32 	%r40, %r39, %r38;
	st.shared.f32 	[%r40+16], %f2;
$L__BB3_9:
	bar.sync 	0;
$L__BB3_10:
	ret;

}
	// .globl	_ZN3cub18CUB_300001_SM_10006detail6reduce18DeviceReduceKernelINS2_10policy_hubIfjN4cuda3std3__44plusIfEEE10Policy1000EN6thrust24THRUST_300001_SM_1000_NS18transform_iteratorI41ConvertLinearIndexToTriangularMatrixIndexNSD_17counting_iteratorIiNSD_11use_defaultESH_SH_EESH_SH_EEjS9_f12ComputeDeltaEEvT0_PT3_T1_NS0_13GridEvenShareISO_EET2_T4_
.visible .entry _ZN3cub18CUB_300001_SM_10006detail6reduce18DeviceReduceKernelINS2_10policy_hubIfjN4cuda3std3__44plusIfEEE10Policy1000EN6thrust24THRUST_300001_SM_1000_NS18transform_iteratorI41ConvertLinearIndexToTriangularMatrixIndexNSD_17counting_iteratorIiNSD_11use_defaultESH_SH_EESH_SH_EEjS9_f12ComputeDeltaEEvT0_PT3_T1_NS0_13GridEvenShareISO_EET2_T4_(
	.param .align 4 .b8 _ZN3cub18CUB_300001_SM_10006detail6reduce18DeviceReduceKernelINS2_10policy_hubIfjN4cuda3std3__44plusIfEEE10Policy1000EN6thrust24THRUST_300001_SM_1000_NS18transform_iteratorI41ConvertLinearIndexToTriangularMatrixIndexNSD_17counting_iteratorIiNSD_11use_defaultESH_SH_EESH_SH_EEjS9_f12ComputeDeltaEEvT0_PT3_T1_NS0_13GridEvenShareISO_EET2_T4__param_0[8],
	.param .u64 .ptr .align 1 _ZN3cub18CUB_300001_SM_10006detail6reduce18DeviceReduceKernelINS2_10policy_hubIfjN4cuda3std3__44plusIfEEE10Policy1000EN6thrust24THRUST_300001_SM_1000_NS18transform_iteratorI41ConvertLinearIndexToTriangularMatrixIndexNSD_17counting_iteratorIiNSD_11use_defaultESH_SH_EESH_SH_EEjS9_f12ComputeDeltaEEvT0_PT3_T1_NS0_13GridEvenShareISO_EET2_T4__param_1,
	.param .u32 _ZN3cub18CUB_300001_SM_10006detail6reduce18DeviceReduceKernelINS2_10policy_hubIfjN4cuda3std3__44plusIfEEE10Policy1000EN6thrust24THRUST_300001_SM_1000_NS18transform_iteratorI41ConvertLinearIndexToTriangularMatrixIndexNSD_17counting_iteratorIiNSD_11use_defaultESH_SH_EESH_SH_EEjS9_f12ComputeDeltaEEvT0_PT3_T1_NS0_13GridEvenShareISO_EET2_T4__param_2,
	.param .align 4 .b8 _ZN3cub18CUB_300001_SM_10006detail6reduce18DeviceReduceKernelINS2_10policy_hubIfjN4cuda3std3__44plusIfEEE10Policy1000EN6thrust24THRUST_300001_SM_1000_NS18transform_iteratorI41ConvertLinearIndexToTriangularMatrixIndexNSD_17counting_iteratorIiNSD_11use_defaultESH_SH_EESH_SH_EEjS9_f12ComputeDeltaEEvT0_PT3_T1_NS0_13GridEvenShareISO_EET2_T4__param_3[40],
	.param .align 1 .b8 _ZN3cub18CUB_300001_SM_10006detail6reduce18DeviceReduceKernelINS2_10policy_hubIfjN4cuda3std3__44plusIfEEE10Policy1000EN6thrust24THRUST_300001_SM_1000_NS18transform_iteratorI41ConvertLinearIndexToTriangularMatrixIndexNSD_17counting_iteratorIiNSD_11use_defaultESH_SH_EESH_SH_EEjS9_f12ComputeDeltaEEvT0_PT3_T1_NS0_13GridEvenShareISO_EET2_T4__param_4[1],
	.param .align 8 .b8 _ZN3cub18CUB_300001_SM_10006detail6reduce18DeviceReduceKernelINS2_10policy_hubIfjN4cuda3std3__44plusIfEEE10Policy1000EN6thrust24THRUST_300001_SM_1000_NS18transform_iteratorI41ConvertLinearIndexToTriangularMatrixIndexNSD_17counting_iteratorIiNSD_11use_defaultESH_SH_EESH_SH_EEjS9_f12ComputeDeltaEEvT0_PT3_T1_NS0_13GridEvenShareISO_EET2_T4__param_5[48]
)
.maxntid 512
{
	.reg .pred 	%p<32>;
	.reg .b32 	%r<74>;
	.reg .b32 	%f<108>;
	.reg .b64 	%rd<5>;
	// demoted variable
	.shared .align 4 .b8 _ZZN3cub18CUB_300001_SM_10006detail6reduce18DeviceReduceKernelINS2_10policy_hubIfjN4cuda3std3__44plusIfEEE10Policy1000EN6thrust24THRUST_300001_SM_1000_NS18transform_iteratorI41ConvertLinearIndexToTriangularMatrixIndexNSD_17counting_iteratorIiNSD_11use_defaultESH_SH_EESH_SH_EEjS9_f12ComputeDeltaEEvT0_PT3_T1_NS0_13GridEvenShareISO_EET2_T4_E12temp_storage[84];
	ld.param.u32 	%r4, [_ZN3cub18CUB_300001_SM_10006detail6reduce18DeviceReduceKernelINS2_10policy_hubIfjN4cuda3std3__44plusIfEEE10Policy1000EN6thrust24THRUST_300001_SM_1000_NS18transform_iteratorI41ConvertLinearIndexToTriangularMatrixIndexNSD_17counting_iteratorIiNSD_11use_defaultESH_SH_EESH_SH_EEjS9_f12ComputeDeltaEEvT0_PT3_T1_NS0_13GridEvenShareISO_EET2_T4__param_3+20];
	ld.param.u64 	%rd1, [_ZN3cub18CUB_300001_SM_10006detail6reduce18DeviceReduceKernelINS2_10policy_hubIfjN4cuda3std3__44plusIfEEE10Policy1000EN6thrust24THRUST_300001_SM_1000_NS18transform_iteratorI41ConvertLinearIndexToTriangularMatrixIndexNSD_17counting_iteratorIiNSD_11use_defaultESH_SH_EESH_SH_EEjS9_f12ComputeDeltaEEvT0_PT3_T1_NS0_13GridEvenShareISO_EET2_T4__param_1];
	mov.u32 	%r1, %ctaid.x;
	shl.b32 	%r5, %r1, 13;
	sub.s32 	%r2, %r4, %r5;
	mov.u32 	%r3, %tid.x;
	setp.lt.u32 	%p1, %r2, 512;
	@%p1 bra 	$L__BB4_5;
	// begin inline asm
	mov.u32 %r44, %laneid;
	// end inline asm
	mov.b32 	%r46, 0;
	mov.b32 	%r47, 1;
	mov.b32 	%r68, 31;
	mov.b32 	%r69, -1;
	// begin inline asm
	shfl.sync.down.b32 %r45, %r46, %r47, %r68, %r69;
	// end inline asm
	setp.gt.s32 	%p25, %r44, 30;
	mov.b32 	%f65, %r45;
	add.f32 	%f66, %f65, 0f00000000;
	selp.f32 	%f67, 0f00000000, %f66, %p25;
	mov.b32 	%r51, %f67;
	mov.b32 	%r52, 2;
	// begin inline asm
	shfl.sync.down.b32 %r50, %r51, %r52, %r68, %r69;
	// end inline asm
	setp.gt.s32 	%p26, %r44, 29;
	mov.b32 	%f68, %r50;
	add.f32 	%f69, %f67, %f68;
	selp.f32 	%f70, %f67, %f69, %p26;
	mov.b32 	%r56, %f70;
	mov.b32 	%r57, 4;
	// begin inline asm
	shfl.sync.down.b32 %r55, %r56, %r57, %r68, %r69;
	// end inline asm
	setp.gt.s32 	%p27, %r44, 27;
	mov.b32 	%f71, %r55;
	add.f32 	%f72, %f70, %f71;
	selp.f32 	%f73, %f70, %f72, %p27;
	mov.b32 	%r61, %f73;
	mov.b32 	%r62, 8;
	// begin inline asm
	shfl.sync.down.b32 %r60, %r61, %r62, %r68, %r69;
	// end inline asm
	setp.gt.s32 	%p28, %r44, 23;
	mov.b32 	%f74, %r60;
	add.f32 	%f75, %f73, %f74;
	selp.f32 	%f76, %f73, %f75, %p28;
	mov.b32 	%r66, %f76;
	mov.b32 	%r67, 16;
	// begin inline asm
	shfl.sync.down.b32 %r65, %r66, %r67, %r68, %r69;
	// end inline asm
	setp.gt.s32 	%p29, %r44, 15;
	mov.b32 	%f77, %r65;
	add.f32 	%f1, %f76, %f77;
	selp.f32 	%f2, %f76, %f1, %p29;
	setp.ne.s32 	%p30, %r44, 0;
	@%p30 bra 	$L__BB4_3;
	shr.u32 	%r70, %r3, 3;
	and.b32  	%r71, %r70, 124;
	mov.u32 	%r72, _ZZN3cub18CUB_300001_SM_10006detail6reduce18DeviceReduceKernelINS2_10policy_hubIfjN4cuda3std3__44plusIfEEE10Policy1000EN6thrust24THRUST_300001_SM_1000_NS18transform_iteratorI41ConvertLinearIndexToTriangularMatrixIndexNSD_17counting_iteratorIiNSD_11use_defaultESH_SH_EESH_SH_EEjS9_f12ComputeDeltaEEvT0_PT3_T1_NS0_13GridEvenShareISO_EET2_T4_E12temp_storage;
	add.s32 	%r73, %r72, %r71;
	st.shared.f32 	[%r73+16], %f1;
$L__BB4_3:
	bar.sync 	0;
	setp.ne.s32 	%p31, %r3, 0;
	@%p31 bra 	$L__BB4_10;
	ld.shared.f32 	%f78, [_ZZN3cub18CUB_300001_SM_10006detail6reduce18DeviceReduceKernelINS2_10policy_hubIfjN4cuda3std3__44plusIfEEE10Policy1000EN6thrust24THRUST_300001_SM_1000_NS18transform_iteratorI41ConvertLinearIndexToTriangularMatrixIndexNSD_17counting_iteratorIiNSD_11use_defaultESH_SH_EESH_SH_EEjS9_f12ComputeDeltaEEvT0_PT3_T1_NS0_13GridEvenShareISO_EET2_T4_E12temp_storage+20];
	add.f32 	%f79, %f2, %f78;
	ld.shared.f32 	%f80, [_ZZN3cub18CUB_300001_SM_10006detail6reduce18DeviceReduceKernelINS2_10policy_hubIfjN4cuda3std3__44plusIfEEE10Policy1000EN6thrust24THRUST_300001_SM_1000_NS18transform_iteratorI41ConvertLinearIndexToTriangularMatrixIndexNSD_17counting_iteratorIiNSD_11use_defaultESH_SH_EESH_SH_EEjS9_f12ComputeDeltaEEvT0_PT3_T1_NS0_13GridEvenShareISO_EET2_T4_E12temp_storage+24];
	add.f32 	%f81, %f79, %f80;
	ld.shared.f32 	%f82, [_ZZN3cub18CUB_300001_SM_10006detail6reduce18DeviceReduceKernelINS2_10policy_hubIfjN4cuda3std3__44plusIfEEE10Policy1000EN6thrust24THRUST_300001_SM_1000_NS18transform_iteratorI41ConvertLinearIndexToTriangularMatrixIndexNSD_17counting_iteratorIiNSD_11use_defaultESH_SH_EESH_SH_EEjS9_f12ComputeDeltaEEvT0_PT3_T1_NS0_13GridEvenShareISO_EET2_T4_E12temp_storage+28];
	add.f32 	%f83, %f81, %f82;
	ld.shared.f32 	%f84, [_ZZN3cub18CUB_300001_SM_10006detail6reduce18DeviceReduceKernelINS2_10policy_hubIfjN4cuda3std3__44plusIfEEE10Policy1000EN6thrust24THRUST_300001_SM_1000_NS18transform_iteratorI41ConvertLinearIndexToTriangularMatrixIndexNSD_17counting_iteratorIiNSD_11use_defaultESH_SH_EESH_SH_EEjS9_f12ComputeDeltaEEvT0_PT3_T1_NS0_13GridEvenShareISO_EET2_T4_E12temp_storage+32];
	add.f32 	%f85, %f83, %f84;
	ld.shared.f32 	%f86, [_ZZN3cub18CUB_300001_SM_10006detail6reduce18DeviceReduceKernelINS2_10policy_hubIfjN4cuda3std3__44plusIfEEE10Policy1000EN6thrust24THRUST_300001_SM_1000_NS18transform_iteratorI41ConvertLinearIndexToTriangularMatrixIndexNSD_17counting_iteratorIiNSD_11use_defaultESH_SH_EESH_SH_EEjS9_f12ComputeDeltaEEvT0_PT3_T1_NS0_13GridEvenShareISO_EET2_T4_E12temp_storage+36];
	add.f32 	%f87, %f85, %f86;
	ld.shared.f32 	%f88, [_ZZN3cub18CUB_300001_SM_10006detail6reduce18DeviceReduceKernelINS2_10policy_hubIfjN4cuda3std3__44plusIfEEE10Policy1000EN6thrust24THRUST_300001_SM_1000_NS18transform_iteratorI41ConvertLinearIndexToTriangularMatrixIndexNSD_17counting_iteratorIiNSD_11use_defaultESH_SH_EESH_SH_EEjS9_f12ComputeDeltaEEvT0_PT3_T1_NS0_13GridEvenShareISO_EET2_T4_E12temp_storage+40];
	add.f32 	%f89, %f87, %f88;
	ld.shared.f32 	%f90, [_ZZN3cub18CUB_300001_SM_10006detail6reduce18DeviceReduceKernelINS2_10policy_hubIfjN4cuda3std3__44plusIfEEE10Policy1000EN6thrust24THRUST_300001_SM_1000_NS18transform_iteratorI41ConvertLinearIndexToTriangularMatrixIndexNSD_17counting_iteratorIiNSD_11use_defaultESH_SH_EESH_SH_EEjS9_f12ComputeDeltaEEvT0_PT3_T1_NS0_13GridEvenShareISO_EET2_T4_E12temp_storage+44];
	add.f32 	%f91, %f89, %f90;
	ld.shared.f32 	%f92, [_ZZN3cub18CUB_300001_SM_10006detail6reduce18DeviceReduceKernelINS2_10policy_hubIfjN4cuda3std3__44plusIfEEE10Policy1000EN6thrust24THRUST_300001_SM_1000_NS18transform_iteratorI41ConvertLinearIndexToTriangularMatrixIndexNSD_17counting_iteratorIiNSD_11use_defaultESH_SH_EESH_SH_EEjS9_f12ComputeDeltaEEvT0_PT3_T1_NS0_13GridEvenShareISO_EET2_T4_E12temp_storage+48];
	add.f32 	%f93, %f91, %f92;
	ld.shared.f32 	%f94, [_ZZN3cub18CUB_300001_SM_10006detail6reduce18DeviceReduceKernelINS2_10policy_hubIfjN4cuda3std3__44plusIfEEE10Policy1000EN6thrust24THRUST_300001_SM_1000_NS18transform_iteratorI41ConvertLinearIndexToTriangularMatrixIndexNSD_17counting_iteratorIiNSD_11use_defaultESH_SH_EESH_SH_EEjS9_f12ComputeDeltaEEvT0_PT3_T1_NS0_13GridEvenShareISO_EET2_T4_E12temp_storage+52];
	add.f32 	%f95, %f93, %f94;
	ld.shared.f32 	%f96, [_ZZN3cub18CUB_300001_SM_10006detail6reduce18DeviceReduceKernelINS2_10policy_hubIfjN4cuda3std3__44plusIfEEE10Policy1000EN6thrust24THRUST_300001_SM_1000_NS18transform_iteratorI41ConvertLinearIndexToTriangularMatrixIndexNSD_17counting_iteratorIiNSD_11use_defaultESH_SH_EESH_SH_EEjS9_f12ComputeDeltaEEvT0_PT3_T1_NS0_13GridEvenShareISO_EET2_T4_E12temp_storage+56];
	add.f32 	%f97, %f95, %f96;
	ld.shared.f32 	%f98, [_ZZN3cub18CUB_300001_SM_10006detail6reduce18DeviceReduceKernelINS2_10policy_hubIfjN4cuda3std3__44plusIfEEE10Policy1000EN6thrust24THRUST_300001_SM_1000_NS18transform_iteratorI41ConvertLinearIndexToTriangularMatrixIndexNSD_17counting_iteratorIiNSD_11use_defaultESH_SH_EESH_SH_EEjS9_f12ComputeDeltaEEvT0_PT3_T1_NS0_13GridEvenShareISO_EET2_T4_E12temp_storage+60];
	add.f32 	%f99, %f97, %f98;
	ld.shared.f32 	%f100, [_ZZN3cub18CUB_300001_SM_10006detail6reduce18DeviceReduceKernelINS2_10policy_hubIfjN4cuda3std3__44plusIfEEE10Policy1000EN6thrust24THRUST_300001_SM_1000_NS18transform_iteratorI41ConvertLinearIndexToTriangularMatrixIndexNSD_17counting_iteratorIiNSD_11use_defaultESH_SH_EESH_SH_EEjS9_f12ComputeDeltaEEvT0_PT3_T1_NS0_13GridEvenShareISO_EET2_T4_E12temp_storage+64];
	add.f32 	%f101, %f99, %f100;
	ld.shared.f32 	%f102, [_ZZN3cub18CUB_300001_SM_10006detail6reduce18DeviceReduceKernelINS2_10policy_hubIfjN4cuda3std3__44plusIfEEE10Policy1000EN6thrust24THRUST_300001_SM_1000_NS18transform_iteratorI41ConvertLinearIndexToTriangularMatrixIndexNSD_17counting_iteratorIiNSD_11use_defaultESH_SH_EESH_SH_EEjS9_f12ComputeDeltaEEvT0_PT3_T1_NS0_13GridEvenShareISO_EET2_T4_E12temp_storage+68];
	add.f32 	%f103, %f101, %f102;
	ld.shared.f32 	%f104, [_ZZN3cub18CUB_300001_SM_10006detail6reduce18DeviceReduceKernelINS2_10policy_hubIfjN4cuda3std3__44plusIfEEE10Policy1000EN6thrust24THRUST_300001_SM_1000_NS18transform_iteratorI41ConvertLinearIndexToTriangularMatrixIndexNSD_17counting_iteratorIiNSD_11use_defaultESH_SH_EESH_SH_EEjS9_f12ComputeDeltaEEvT0_PT3_T1_NS0_13GridEvenShareISO_EET2_T4_E12temp_storage+72];
	add.f32 	%f105, %f103, %f104;
	ld.shared.f32 	%f106, [_ZZN3cub18CUB_300001_SM_10006detail6reduce18DeviceReduceKernelINS2_10policy_hubIfjN4cuda3std3__44plusIfEEE10Policy1000EN6thrust24THRUST_300001_SM_1000_NS18transform_iteratorI41ConvertLinearIndexToTriangularMatrixIndexNSD_17counting_iteratorIiNSD_11use_defaultESH_SH_EESH_SH_EEjS9_f12ComputeDeltaEEvT0_PT3_T1_NS0_13GridEvenShareISO_EET2_T4_E12temp_storage+76];
	add.f32 	%f107, %f105, %f106;
	bra.uni 	$L__BB4_9;
$L__BB4_5:
	// begin inline asm
	mov.u32 %r6, %laneid;
	// end inline asm
	and.b32  	%r32, %r3, 992;
	add.s32 	%r33, %r32, 32;
	setp.gt.u32 	%p2, %r33, %r2;
	not.b32 	%r34, %r32;
	add.s32 	%r35, %r2, %r34;
	selp.b32 	%r30, %r35, 31, %p2;
	mov.b32 	%r8, 0;
	mov.b32 	%r9, 1;
	mov.b32 	%r31, -1;
	// begin inline asm
	shfl.sync.down.b32 %r7, %r8, %r9, %r30, %r31;
	// end inline asm
	setp.lt.s32 	%p3, %r6, %r30;
	mov.b32 	%f7, %r7;
	add.f32 	%f8, %f7, 0f00000000;
	selp.f32 	%f9, %f8, 0f00000000, %p3;
	mov.b32 	%r13, %f9;
	mov.b32 	%r14, 2;
	// begin inline asm
	shfl.sync.down.b32 %r12, %r13, %r14, %r30, %r31;
	// end inline asm
	add.s32 	%r36, %r6, 2;
	setp.gt.s32 	%p4, %r36, %r30;
	mov.b32 	%f10, %r12;
	add.f32 	%f11, %f9, %f10;
	selp.f32 	%f12, %f9, %f11, %p4;
	mov.b32 	%r18, %f12;
	mov.b32 	%r19, 4;
	// begin inline asm
	shfl.sync.down.b32 %r17, %r18, %r19, %r30, %r31;
	// end inline asm
	add.s32 	%r37, %r6, 4;
	setp.gt.s32 	%p5, %r37, %r30;
	mov.b32 	%f13, %r17;
	add.f32 	%f14, %f12, %f13;
	selp.f32 	%f15, %f12, %f14, %p5;
	mov.b32 	%r23, %f15;
	mov.b32 	%r24, 8;
	// begin inline asm
	shfl.sync.down.b32 %r22, %r23, %r24, %r30, %r31;
	// end inline asm
	add.s32 	%r38, %r6, 8;
	setp.gt.s32 	%p6, %r38, %r30;
	mov.b32 	%f16, %r22;
	add.f32 	%f17, %f15, %f16;
	selp.f32 	%f18, %f15, %f17, %p6;
	mov.b32 	%r28, %f18;
	mov.b32 	%r29, 16;
	// begin inline asm
	shfl.sync.down.b32 %r27, %r28, %r29, %r30, %r31;
	// end inline asm
	add.s32 	%r39, %r6, 16;
	setp.gt.s32 	%p7, %r39, %r30;
	mov.b32 	%f19, %r27;
	add.f32 	%f20, %f18, %f19;
	selp.f32 	%f4, %f18, %f20, %p7;
	setp.ne.s32 	%p8, %r6, 0;
	@%p8 bra 	$L__BB4_7;
	shr.u32 	%r40, %r3, 3;
	and.b32  	%r41, %r40, 124;
	mov.u32 	%r42, _ZZN3cub18CUB_300001_SM_10006detail6reduce18DeviceReduceKernelINS2_10policy_hubIfjN4cuda3std3__44plusIfEEE10Policy1000EN6thrust24THRUST_300001_SM_1000_NS18transform_iteratorI41ConvertLinearIndexToTriangularMatrixIndexNSD_17counting_iteratorIiNSD_11use_defaultESH_SH_EESH_SH_EEjS9_f12ComputeDeltaEEvT0_PT3_T1_NS0_13GridEvenShareISO_EET2_T4_E12temp_storage;
	add.s32 	%r43, %r42, %r41;
	st.shared.f32 	[%r43+16], %f4;
$L__BB4_7:
	bar.sync 	0;
	setp.ne.s32 	%p9, %r3, 0;
	@%p9 bra 	$L__BB4_10;
	setp.gt.u32 	%p10, %r2, 32;
	ld.shared.f32 	%f21, [_ZZN3cub18CUB_300001_SM_10006detail6reduce18DeviceReduceKernelINS2_10policy_hubIfjN4cuda3std3__44plusIfEEE10Policy1000EN6thrust24THRUST_300001_SM_1000_NS18transform_iteratorI41ConvertLinearIndexToTriangularMatrixIndexNSD_17counting_iteratorIiNSD_11use_defaultESH_SH_EESH_SH_EEjS9_f12ComputeDeltaEEvT0_PT3_T1_NS0_13GridEvenShareISO_EET2_T4_E12temp_storage+20];
	add.f32 	%f22, %f4, %f21;
	selp.f32 	%f23, %f22, %f4, %p10;
	setp.gt.u32 	%p11, %r2, 64;
	ld.shared.f32 	%f24, [_ZZN3cub18CUB_300001_SM_10006detail6reduce18DeviceReduceKernelINS2_10policy_hubIfjN4cuda3std3__44plusIfEEE10Policy1000EN6thrust24THRUST_300001_SM_1000_NS18transform_iteratorI41ConvertLinearIndexToTriangularMatrixIndexNSD_17counting_iteratorIiNSD_11use_defaultESH_SH_EESH_SH_EEjS9_f12ComputeDeltaEEvT0_PT3_T1_NS0_13GridEvenShareISO_EET2_T4_E12temp_storage+24];
	add.f32 	%f25, %f24, %f23;
	selp.f32 	%f26, %f25, %f23, %p11;
	setp.gt.u32 	%p12, %r2, 96;
	ld.shared.f32 	%f27, [_ZZN3cub18CUB_300001_SM_10006detail6reduce18DeviceReduceKernelINS2_10policy_hubIfjN4cuda3std3__44plusIfEEE10Policy1000EN6thrust24THRUST_300001_SM_1000_NS18transform_iteratorI41ConvertLinearIndexToTriangularMatrixIndexNSD_17counting_iteratorIiNSD_11use_defaultESH_SH_EESH_SH_EEjS9_f12ComputeDeltaEEvT0_PT3_T1_NS0_13GridEvenShareISO_EET2_T4_E12temp_storage+28];
	add.f32 	%f28, %f27, %f26;
	selp.f32 	%f29, %f28, %f26, %p12;
	setp.gt.u32 	%p13, %r2, 128;
	ld.shared.f32 	%f30, [_ZZN3cub18CUB_300001_SM_10006detail6reduce18DeviceReduceKernelINS2_10policy_hubIfjN4cuda3std3__44plusIfEEE10Policy1000EN6thrust24THRUST_300001_SM_1000_NS18transform_iteratorI41ConvertLinearIndexToTriangularMatrixIndexNSD_17counting_iteratorIiNSD_11use_defaultESH_SH_EESH_SH_EEjS9_f12ComputeDeltaEEvT0_PT3_T1_NS0_13GridEvenShareISO_EET2_T4_E12temp_storage+32];
	add.f32 	%f31, %f30, %f29;
	selp.f32 	%f32, %f31, %f29, %p13;
	setp.gt.u32 	%p14, %r2, 160;
	ld.shared.f32 	%f33, [_ZZN3cub18CUB_300001_SM_10006detail6reduce18DeviceReduceKernelINS2_10policy_hubIfjN4cuda3std3__44plusIfEEE10Policy1000EN6thrust24THRUST_300001_SM_1000_NS18transform_iteratorI41ConvertLinearIndexToTriangularMatrixIndexNSD_17counting_iteratorIiNSD_11use_defaultESH_SH_EESH_SH_EEjS9_f12ComputeDeltaEEvT0_PT3_T1_NS0_13GridEvenShareISO_EET2_T4_E12temp_storage+36];
	add.f32 	%f34, %f33, %f32;
	selp.f32 	%f35, %f34, %f32, %p14;
	setp.gt.u32 	%p15, %r2, 192;
	ld.shared.f32 	%f36, [_ZZN3cub18CUB_300001_SM_10006detail6reduce18DeviceReduceKernelINS2_10policy_hubIfjN4cuda3std3__44plusIfEEE10Policy1000EN6thrust24THRUST_300001_SM_1000_NS18transform_iteratorI41ConvertLinearIndexToTriangularMatrixIndexNSD_17counting_iteratorIiNSD_11use_defaultESH_SH_EESH_SH_EEjS9_f12ComputeDeltaEEvT0_PT3_T1_NS0_13GridEvenShareISO_EET2_T4_E12temp_storage+40];
	add.f32 	%f37, %f36, %f35;
	selp.f32 	%f38, %f37, %f35, %p15;
	setp.gt.u32 	%p16, %r2, 224;
	ld.shared.f32 	%f39, [_ZZN3cub18CUB_300001_SM_10006detail6reduce18DeviceReduceKernelINS2_10policy_hubIfjN4cuda3std3__44plusIfEEE10Policy1000EN6thrust24THRUST_300001_SM_1000_NS18transform_iteratorI41ConvertLinearIndexToTriangularMatrixIndexNSD_17counting_iteratorIiNSD_11use_defaultESH_SH_EESH_SH_EEjS9_f12ComputeDeltaEEvT0_PT3_T1_NS0_13GridEvenShareISO_EET2_T4_E12temp_storage+44];
	add.f32 	%f40, %f39, %f38;
	selp.f32 	%f41, %f40, %f38, %p16;
	setp.gt.u32 	%p17, %r2, 256;
	ld.shared.f32 	%f42, [_ZZN3cub18CUB_300001_SM_10006detail6reduce18DeviceReduceKernelINS2_10policy_hubIfjN4cuda3std3__44plusIfEEE10Policy1000EN6thrust24THRUST_300001_SM_1000_NS18transform_iteratorI41ConvertLinearIndexToTriangularMatrixIndexNSD_17counting_iteratorIiNSD_11use_defaultESH_SH_EESH_SH_EEjS9_f12ComputeDeltaEEvT0_PT3_T1_NS0_13GridEvenShareISO_EET2_T4_E12temp_storage+48];
	add.f32 	%f43, %f42, %f41;
	selp.f32 	%f44, %f43, %f41, %p17;
	setp.gt.u32 	%p18, %r2, 288;
	ld.shared.f32 	%f45, [_ZZN3cub18CUB_300001_SM_10006detail6reduce18DeviceReduceKernelINS2_10policy_hubIfjN4cuda3std3__44plusIfEEE10Policy1000EN6thrust24THRUST_300001_SM_1000_NS18transform_iteratorI41ConvertLinearIndexToTriangularMatrixIndexNSD_17counting_iteratorIiNSD_11use_defaultESH_SH_EESH_SH_EEjS9_f12ComputeDeltaEEvT0_PT3_T1_NS0_13GridEvenShareISO_EET2_T4_E12temp_storage+52];
	add.f32 	%f46, %f45, %f44;
	selp.f32 	%f47, %f46, %f44, %p18;
	setp.gt.u32 	%p19, %r2, 320;
	ld.shared.f32 	%f48, [_ZZN3cub18CUB_300001_SM_10006detail6reduce18DeviceReduceKernelINS2_10policy_hubIfjN4cuda3std3__44plusIfEEE10Policy1000EN6thrust24THRUST_300001_SM_1000_NS18transform_iteratorI41ConvertLinearIndexToTriangularMatrixIndexNSD_17counting_iteratorIiNSD_11use_defaultESH_SH_EESH_SH_EEjS9_f12ComputeDeltaEEvT0_PT3_T1_NS0_13GridEvenShareISO_EET2_T4_E12temp_storage+56];
	add.f32 	%f49, %f48, %f47;
	selp.f32 	%f50, %f49, %f47, %p19;
	setp.gt.u32 	%p20, %r2, 352;
	ld.shared.f32 	%f51, [_ZZN3cub18CUB_300001_SM_10006detail6reduce18DeviceReduceKernelINS2_10policy_hubIfjN4cuda3std3__44plusIfEEE10Policy1000EN6thrust24THRUST_300001_SM_1000_NS18transform_iteratorI41ConvertLinearIndexToTriangularMatrixIndexNSD_17counting_iteratorIiNSD_11use_defaultESH_SH_EESH_SH_EEjS9_f12ComputeDeltaEEvT0_PT3_T1_NS0_13GridEvenShareISO_EET2_T4_E12temp_storage+60];
	add.f32 	%f52, %f51, %f50;
	selp.f32 	%f53, %f52, %f50, %p20;
	setp.gt.u32 	%p21, %r2, 384;
	ld.shared.f32 	%f54, [_ZZN3cub18CUB_300001_SM_10006detail6reduce18DeviceReduceKernelINS2_10policy_hubIfjN4cuda3std3__44plusIfEEE10Policy1000EN6thrust24THRUST_300001_SM_1000_NS18transform_iteratorI41ConvertLinearIndexToTriangularMatrixIndexNSD_17counting_iteratorIiNSD_11use_defaultESH_SH_EESH_SH_EEjS9_f12ComputeDeltaEEvT0_PT3_T1_NS0_13GridEvenShareISO_EET2_T4_E12temp_storage+64];
	add.f32 	%f55, %f54, %f53;
	selp.f32 	%f56, %f55, %f53, %p21;
	setp.gt.u32 	%p22, %r2, 416;
	ld.shared.f32 	%f57, [_ZZN3cub18CUB_300001_SM_10006detail6reduce18DeviceReduceKernelINS2_10policy_hubIfjN4cuda3std3__44plusIfEEE10Policy1000EN6thrust24THRUST_300001_SM_1000_NS18transform_iteratorI41ConvertLinearIndexToTriangularMatrixIndexNSD_17counting_iteratorIiNSD_11use_defaultESH_SH_EESH_SH_EEjS9_f12ComputeDeltaEEvT0_PT3_T1_NS0_13GridEvenShareISO_EET2_T4_E12temp_storage+68];
	add.f32 	%f58, %f57, %f56;
	selp.f32 	%f59, %f58, %f56, %p22;
	setp.gt.u32 	%p23, %r2, 448;
	ld.shared.f32 	%f60, [_ZZN3cub18CUB_300001_SM_10006detail6reduce18DeviceReduceKernelINS2_10policy_hubIfjN4cuda3std3__44plusIfEEE10Policy1000EN6thrust24THRUST_300001_SM_1000_NS18transform_iteratorI41ConvertLinearIndexToTriangularMatrixIndexNSD_17counting_iteratorIiNSD_11use_defaultESH_SH_EESH_SH_EEjS9_f12ComputeDeltaEEvT0_PT3_T1_NS0_13GridEvenShareISO_EET2_T4_E12temp_storage+72];
	add.f32 	%f61, %f60, %f59;
	selp.f32 	%f62, %f61, %f59, %p23;
	setp.gt.u32 	%p24, %r2, 480;
	ld.shared.f32 	%f63, [_ZZN3cub18CUB_300001_SM_10006detail6reduce18DeviceReduceKernelINS2_10policy_hubIfjN4cuda3std3__44plusIfEEE10Policy1000EN6thrust24THRUST_300001_SM_1000_NS18transform_iteratorI41ConvertLinearIndexToTriangularMatrixIndexNSD_17counting_iteratorIiNSD_11use_defaultESH_SH_EESH_SH_EEjS9_f12ComputeDeltaEEvT0_PT3_T1_NS0_13GridEvenShareISO_EET2_T4_E12temp_storage+76];
	add.f32 	%f64, %f63, %f62;
	selp.f32 	%f107, %f64, %f62, %p24;
$L__BB4_9:
	cvta.to.global.u64 	%rd2, %rd1;
	mul.wide.u32 	%rd3, %r1, 4;
	add.s64 	%rd4, %rd2, %rd3;
	st.global.f32 	[%rd4], %f107;
$L__BB4_10:
	ret;

}
	// .globl	_ZN3cub18CUB_300001_SM_10006detail6reduce28DeviceReduceSingleTileKernelINS2_10policy_hubIfjN4cuda3std3__44plusIfEEE10Policy1000EPfSC_iS9_ffNS7_10__identityEEEvT0_T1_T2_T3_T4_T6_
.visible .entry _ZN3cub18CUB_300001_SM_10006detail6reduce28DeviceReduceSingleTileKernelINS2_10policy_hubIfjN4cuda3std3__44plusIfEEE10Policy1000EPfSC_iS9_ffNS7_10__identityEEEvT0_T1_T2_T3_T4_T6_(
	.param .u64 .ptr .align 1 _ZN3cub18CUB_300001_SM_10006detail6reduce28DeviceReduceSingleTileKernelINS2_10policy_hubIfjN4cuda3std3__44plusIfEEE10Policy1000EPfSC_iS9_ffNS7_10__identityEEEvT0_T1_T2_T3_T4_T6__param_0,
	.param .u64 .ptr .align 1 _ZN3cub18CUB_300001_SM_10006detail6reduce28DeviceReduceSingleTileKernelINS2_10policy_hubIfjN4cuda3std3__44plusIfEEE10Policy1000EPfSC_iS9_ffNS7_10__identityEEEvT0_T1_T2_T3_T4_T6__param_1,
	.param .u32 _ZN3cub18CUB_300001_SM_10006detail6reduce28DeviceReduceSingleTileKernelINS2_10policy_hubIfjN4cuda3std3__44plusIfEEE10Policy1000EPfSC_iS9_ffNS7_10__identityEEEvT0_T1_T2_T3_T4_T6__param_2,
	.param .align 1 .b8 _ZN3cub18CUB_300001_SM_10006detail6reduce28DeviceReduceSingleTileKernelINS2_10policy_hubIfjN4cuda3std3__44plusIfEEE10Policy1000EPfSC_iS9_ffNS7_10__identityEEEvT0_T1_T2_T3_T4_T6__param_3[1],
	.param .f32 _ZN3cub18CUB_300001_SM_10006detail6reduce28DeviceReduceSingleTileKernelINS2_10policy_hubIfjN4cuda3std3__44plusIfEEE10Policy1000EPfSC_iS9_ffNS7_10__identityEEEvT0_T1_T2_T3_T4_T6__param_4,
	.param .align 1 .b8 _ZN3cub18CUB_300001_SM_10006detail6reduce28DeviceReduceSingleTileKernelINS2_10policy_hubIfjN4cuda3std3__44plusIfEEE10Policy1000EPfSC_iS9_ffNS7_10__identityEEEvT0_T1_T2_T3_T4_T6__param_5[1]
)
.maxntid 512
.minnctapersm 1
{
	.reg .pred 	%p<113>;
	.reg .b32 	%r<407>;
	.reg .b32 	%f<531>;
	.reg .b64 	%rd<133>;
	// demoted variable
	.shared .align 4 .b8 _ZZN3cub18CUB_300001_SM_10006detail6reduce28DeviceReduceSingleTileKernelINS2_10policy_hubIfjN4cuda3std3__44plusIfEEE10Policy1000EPfSC_iS9_ffNS7_10__identityEEEvT0_T1_T2_T3_T4_T6_E12temp_storage[84];
	ld.param.u64 	%rd16, [_ZN3cub18CUB_300001_SM_10006detail6reduce28DeviceReduceSingleTileKernelINS2_10policy_hubIfjN4cuda3std3__44plusIfEEE10Policy1000EPfSC_iS9_ffNS7_10__identityEEEvT0_T1_T2_T3_T4_T6__param_0];
	ld.param.u64 	%rd17, [_ZN3cub18CUB_300001_SM_10006detail6reduce28DeviceReduceSingleTileKernelINS2_10policy_hubIfjN4cuda3std3__44plusIfEEE10Policy1000EPfSC_iS9_ffNS7_10__identityEEEvT0_T1_T2_T3_T4_T6__param_1];
	ld.param.u32 	%r67, [_ZN3cub18CUB_300001_SM_10006detail6reduce28DeviceReduceSingleTileKernelINS2_10policy_hubIfjN4cuda3std3__44plusIfEEE10Policy1000EPfSC_iS9_ffNS7_10__identityEEEvT0_T1_T2_T3_T4_T6__param_2];
	ld.param.f32 	%f58, [_ZN3cub18CUB_300001_SM_10006detail6reduce28DeviceReduceSingleTileKernelINS2_10policy_hubIfjN4cuda3std3__44plusIfEEE10Policy1000EPfSC_iS9_ffNS7_10__identityEEEvT0_T1_T2_T3_T4_T6__param_4];
	cvta.to.global.u64 	%rd1, %rd17;
	setp.ne.s32 	%p1, %r67, 0;
	@%p1 bra 	$L__BB5_3;
	mov.u32 	%r380, %tid.x;
	setp.ne.s32 	%p112, %r380, 0;
	@%p112 bra 	$L__BB5_74;
	st.global.f32 	[%rd1], %f58;
	bra.uni 	$L__BB5_74;
$L__BB5_3:
	and.b64  	%rd18, %rd16, 7;
	setp.ne.s64 	%p2, %rd18, 0;
	@%p2 bra 	$L__BB5_38;
	setp.gt.s32 	%p57, %r67, 8191;
	@%p57 bra 	$L__BB5_22;
	mov.u32 	%r1, %tid.x;
	setp.ge.s32 	%p74, %r1, %r67;
	mov.f32 	%f509, 0f00000000;
	mov.u32 	%r384, %r1;
	@%p74 bra 	$L__BB5_7;
	mul.wide.u32 	%rd121, %r1, 4;
	add.s64 	%rd120, %rd16, %rd121;
	// begin inline asm
	ld.global.nc.u32 %r300, [%rd120];
	// end inline asm
	mov.b32 	%f509, %r300;
	add.s32 	%r384, %r1, 512;
$L__BB5_7:
	setp.ge.s32 	%p75, %r384, %r67;
	@%p75 bra 	$L__BB5_13;
	not.b32 	%r301, %r384;
	add.s32 	%r4, %r67, %r301;
	and.b32  	%r302, %r4, 1536;
	setp.eq.s32 	%p76, %r302, 1536;
	@%p76 bra 	$L__BB5_11;
	mul.wide.u32 	%rd122, %r384, 4;
	add.s64 	%rd129, %rd16, %rd122;
	shr.u32 	%r303, %r4, 9;
	add.s32 	%r304, %r303, 1;
	and.b32  	%r305, %r304, 3;
	neg.s32 	%r382, %r305;
$L__BB5_10:
	.pragma "nounroll";
	// begin inline asm
	ld.global.nc.u32 %r306, [%rd129];
	// end inline asm
	mov.b32 	%f395, %r306;
	add.f32 	%f509, %f509, %f395;
	add.s32 	%r384, %r384, 512;
	add.s64 	%rd129, %rd129, 2048;
	add.s32 	%r382, %r382, 1;
	setp.ne.s32 	%p77, %r382, 0;
	@%p77 bra 	$L__BB5_10;
$L__BB5_11:
	setp.lt.u32 	%p78, %r4, 1536;
	@%p78 bra 	$L__BB5_13;
$L__BB5_12:
	mul.wide.s32 	%rd128, %r384, 4;
	add.s64 	%rd124, %rd16, %rd128;
	// begin inline asm
	ld.global.nc.u32 %r307, [%rd124];
	// end inline asm
	mov.b32 	%f396, %r307;
	add.f32 	%f397, %f509, %f396;
	add.s64 	%rd125, %rd124, 2048;
	// begin inline asm
	ld.global.nc.u32 %r308, [%rd125];
	// end inline asm
	mov.b32 	%f398, %r308;
	add.f32 	%f399, %f397, %f398;
	add.s64 	%rd126, %rd124, 4096;
	// begin inline asm
	ld.global.nc.u32 %r309, [%rd126];
	// end inline asm
	mov.b32 	%f400, %r309;
	add.f32 	%f401, %f399, %f400;
	add.s64 	%rd127, %rd124, 6144;
	// begin inline asm
	ld.global.nc.u32 %r310, [%rd127];
	// end inline asm
	mov.b32 	%f402, %r310;
	add.f32 	%f509, %f401, %f402;
	add.s32 	%r384, %r384, 2048;
	setp.lt.s32 	%p79, %r384, %r67;
	@%p79 bra 	$L__BB5_12;
$L__BB5_13:
	setp.lt.s32 	%p80, %r67, 512;
	@%p80 bra 	$L__BB5_18;
	// begin inline asm
	mov.u32 %r349, %laneid;
	// end inline asm
	mov.b32 	%r351, %f509;
	mov.b32 	%r352, 1;
	mov.b32 	%r373, 31;
	mov.b32 	%r374, -1;
	// begin inline asm
	shfl.sync.down.b32 %r350, %r351, %r352, %r373, %r374;
	// end inline asm
	setp.gt.s32 	%p104, %r349, 30;
	mov.b32 	%f461, %r350;
	add.f32 	%f462, %f509, %f461;
	selp.f32 	%f463, %f509, %f462, %p104;
	mov.b32 	%r356, %f463;
	mov.b32 	%r357, 2;
	// begin inline asm
	shfl.sync.down.b32 %r355, %r356, %r357, %r373, %r374;
	// end inline asm
	setp.gt.s32 	%p105, %r349, 29;
	mov.b32 	%f464, %r355;
	add.f32 	%f465, %f463, %f464;
	selp.f32 	%f466, %f463, %f465, %p105;
	mov.b32 	%r361, %f466;
	mov.b32 	%r362, 4;
	// begin inline asm
	shfl.sync.down.b32 %r360, %r361, %r362, %r373, %r374;
	// end inline asm
	setp.gt.s32 	%p106, %r349, 27;
	mov.b32 	%f467, %r360;
	add.f32 	%f468, %f466, %f467;
	selp.f32 	%f469, %f466, %f468, %p106;
	mov.b32 	%r366, %f469;
	mov.b32 	%r367, 8;
	// begin inline asm
	shfl.sync.down.b32 %r365, %r366, %r367, %r373, %r374;
	// end inline asm
	setp.gt.s32 	%p107, %r349, 23;
	mov.b32 	%f470, %r365;
	add.f32 	%f471, %f469, %f470;
	selp.f32 	%f472, %f469, %f471, %p107;
	mov.b32 	%r371, %f472;
	mov.b32 	%r372, 16;
	// begin inline asm
	shfl.sync.down.b32 %r370, %r371, %r372, %r373, %r374;
	// end inline asm
	setp.gt.s32 	%p108, %r349, 15;
	mov.b32 	%f473, %r370;
	add.f32 	%f10, %f472, %f473;
	selp.f32 	%f530, %f472, %f10, %p108;
	setp.ne.s32 	%p109, %r349, 0;
	@%p109 bra 	$L__BB5_16;
	shr.u32 	%r375, %r1, 3;
	and.b32  	%r376, %r375, 124;
	mov.u32 	%r377, _ZZN3cub18CUB_300001_SM_10006detail6reduce28DeviceReduceSingleTileKernelINS2_10policy_hubIfjN4cuda3std3__44plusIfEEE10Policy1000EPfSC_iS9_ffNS7_10__identityEEEvT0_T1_T2_T3_T4_T6_E12temp_storage;
	add.s32 	%r378, %r377, %r376;
	st.shared.f32 	[%r378+16], %f10;
$L__BB5_16:
	bar.sync 	0;
	setp.ne.s32 	%p110, %r1, 0;
	@%p110 bra 	$L__BB5_72;
	ld.shared.f32 	%f474, [_ZZN3cub18CUB_300001_SM_10006detail6reduce28DeviceReduceSingleTileKernelINS2_10policy_hubIfjN4cuda3std3__44plusIfEEE10Policy1000EPfSC_iS9_ffNS7_10__identityEEEvT0_T1_T2_T3_T4_T6_E12temp_storage+20];
	add.f32 	%f475, %f530, %f474;
	ld.shared.f32 	%f476, [_ZZN3cub18CUB_300001_SM_10006detail6reduce28DeviceReduceSingleTileKernelINS2_10policy_hubIfjN4cuda3std3__44plusIfEEE10Policy1000EPfSC_iS9_ffNS7_10__identityEEEvT0_T1_T2_T3_T4_T6_E12temp_storage+24];
	add.f32 	%f477, %f475, %f476;
	ld.shared.f32 	%f478, [_ZZN3cub18CUB_300001_SM_10006detail6reduce28DeviceReduceSingleTileKernelINS2_10policy_hubIfjN4cuda3std3__44plusIfEEE10Policy1000EPfSC_iS9_ffNS7_10__identityEEEvT0_T1_T2_T3_T4_T6_E12temp_storage+28];
	add.f32 	%f479, %f477, %f478;
	ld.shared.f32 	%f480, [_ZZN3cub18CUB_300001_SM_10006detail6reduce28DeviceReduceSingleTileKernelINS2_10policy_hubIfjN4cuda3std3__44plusIfEEE10Policy1000EPfSC_iS9_ffNS7_10__identityEEEvT0_T1_T2_T3_T4_T6_E12temp_storage+32];
	add.f32 	%f481, %f479, %f480;
	ld.shared.f32 	%f482, [_ZZN3cub18CUB_300001_SM_10006detail6reduce28DeviceReduceSingleTileKernelINS2_10policy_hubIfjN4cuda3std3__44plusIfEEE10Policy1000EPfSC_iS9_ffNS7_10__identityEEEvT0_T1_T2_T3_T4_T6_E12temp_storage+36];
	add.f32 	%f483, %f481, %f482;
	ld.shared.f32 	%f484, [_ZZN3cub18CUB_300001_SM_10006detail6reduce28DeviceReduceSingleTileKernelINS2_10policy_hubIfjN4cuda3std3__44plusIfEEE10Policy1000EPfSC_iS9_ffNS7_10__identityEEEvT0_T1_T2_T3_T4_T6_E12temp_storage+40];
	add.f32 	%f485, %f483, %f484;
	ld.shared.f32 	%f486, [_ZZN3cub18CUB_300001_SM_10006detail6reduce28DeviceReduceSingleTileKernelINS2_10policy_hubIfjN4cuda3std3__44plusIfEEE10Policy1000EPfSC_iS9_ffNS7_10__identityEEEvT0_T1_T2_T3_T4_T6_E12temp_storage+44];
	add.f32 	%f487, %f485, %f486;
	ld.shared.f32 	%f488, [_ZZN3cub18CUB_300001_SM_10006detail6reduce28DeviceReduceSingleTileKernelINS2_10policy_hubIfjN4cuda3std3__44plusIfEEE10Policy1000EPfSC_iS9_ffNS7_10__identityEEEvT0_T1_T2_T3_T4_T6_E12temp_storage+48];
	add.f32 	%f489, %f487, %f488;
	ld.shared.f32 	%f490, [_ZZN3cub18CUB_300001_SM_10006detail6reduce28DeviceReduceSingleTileKernelINS2_10policy_hubIfjN4cuda3std3__44plusIfEEE10Policy1000EPfSC_iS9_ffNS7_10__identityEEEvT0_T1_T2_T3_T4_T6_E12temp_storage+52];
	add.f32 	%f491, %f489, %f490;
	ld.shared.f32 	%f492, [_ZZN3cub18CUB_300001_SM_10006detail6reduce28DeviceReduceSingleTileKernelINS2_10policy_hubIfjN4cuda3std3__44plusIfEEE10Policy1000EPfSC_iS9_ffNS7_10__identityEEEvT0_T1_T2_T3_T4_T6_E12temp_storage+56];
	add.f32 	%f493, %f491, %f492;
	ld.shared.f32 	%f494, [_ZZN3cub18CUB_300001_SM_10006detail6reduce28DeviceReduceSingleTileKernelINS2_10policy_hubIfjN4cuda3std3__44plusIfEEE10Policy1000EPfSC_iS9_ffNS7_10__identityEEEvT0_T1_T2_T3_T4_T6_E12temp_storage+60];
	add.f32 	%f495, %f493, %f494;
	ld.shared.f32 	%f496, [_ZZN3cub18CUB_300001_SM_10006detail6reduce28DeviceReduceSingleTileKernelINS2_10policy_hubIfjN4cuda3std3__44plusIfEEE10Policy1000EPfSC_iS9_ffNS7_10__identityEEEvT0_T1_T2_T3_T4_T6_E12temp_storage+64];
	add.f32 	%f497, %f495, %f496;
	ld.shared.f32 	%f498, [_ZZN3cub18CUB_300001_SM_10006detail6reduce28DeviceReduceSingleTileKernelINS2_10policy_hubIfjN4cuda3std3__44plusIfEEE10Policy1000EPfSC_iS9_ffNS7_10__identityEEEvT0_T1_T2_T3_T4_T6_E12temp_storage+68];
	add.f32 	%f499, %f497, %f498;
	ld.shared.f32 	%f500, [_ZZN3cub18CUB_300001_SM_10006detail6reduce28DeviceReduceSingleTileKernelINS2_10policy_hubIfjN4cuda3std3__44plusIfEEE10Policy1000EPfSC_iS9_ffNS7_10__identityEEEvT0_T1_T2_T3_T4_T6_E12temp_storage+72];
	add.f32 	%f501, %f499, %f500;
	ld.shared.f32 	%f502, [_ZZN3cub18CUB_300001_SM_10006detail6reduce28DeviceReduceSingleTileKernelINS2_10policy_hubIfjN4cuda3std3__44plusIfEEE10Policy1000EPfSC_iS9_ffNS7_10__identityEEEvT0_T1_T2_T3_T4_T6_E12temp_storage+76];
	add.f32 	%f530, %f501, %f502;
	bra.uni 	$L__BB5_72;
$L__BB5_18:
	// begin inline asm
	mov.u32 %r311, %laneid;
	// end inline asm
	and.b32  	%r337, %r1, 992;
	add.s32 	%r338, %r337, 32;
	setp.gt.s32 	%p81, %r338, %r67;
	not.b32 	%r339, %r337;
	add.s32 	%r340, %r67, %r339;
	selp.b32 	%r335, %r340, 31, %p81;
	mov.b32 	%r313, %f509;
	mov.b32 	%r314, 1;
	mov.b32 	%r336, -1;
	// begin inline asm
	shfl.sync.down.b32 %r312, %r313, %r314, %r335, %r336;
	// end inline asm
	setp.lt.s32 	%p82, %r311, %r335;
	mov.b32 	%f403, %r312;
	add.f32 	%f404, %f509, %f403;
	selp.f32 	%f405, %f404, %f509, %p82;
	mov.b32 	%r318, %f405;
	mov.b32 	%r319, 2;
	// begin inline asm
	shfl.sync.down.b32 %r317, %r318, %r319, %r335, %r336;
	// end inline asm
	add.s32 	%r341, %r311, 2;
	setp.gt.s32 	%p83, %r341, %r335;
	mov.b32 	%f406, %r317;
	add.f32 	%f407, %f405, %f406;
	selp.f32 	%f408, %f405, %f407, %p83;
	mov.b32 	%r323, %f408;
	mov.b32 	%r324, 4;
	// begin inline asm
	shfl.sync.down.b32 %r322, %r323, %r324, %r335, %r336;
	// end inline asm
	add.s32 	%r342, %r311, 4;
	setp.gt.s32 	%p84, %r342, %r335;
	mov.b32 	%f409, %r322;
	add.f32 	%f410, %f408, %f409;
	selp.f32 	%f411, %f408, %f410, %p84;
	mov.b32 	%r328, %f411;
	mov.b32 	%r329, 8;
	// begin inline asm
	shfl.sync.down.b32 %r327, %r328, %r329, %r335, %r336;
	// end inline asm
	add.s32 	%r343, %r311, 8;
	setp.gt.s32 	%p85, %r343, %r335;
	mov.b32 	%f412, %r327;
	add.f32 	%f413, %f411, %f412;
	selp.f32 	%f414, %f411, %f413, %p85;
	mov.b32 	%r333, %f414;
	mov.b32 	%r334, 16;
	// begin inline asm
	shfl.sync.down.b32 %r332, %r333, %r334, %r335, %r336;
	// end inline asm
	add.s32 	%r344, %r311, 16;
	setp.gt.s32 	%p86, %r344, %r335;
	mov.b32 	%f415, %r332;
	add.f32 	%f416, %f414, %f415;
	selp.f32 	%f530, %f414, %f416, %p86;
	setp.ne.s32 	%p87, %r311, 0;
	@%p87 bra 	$L__BB5_20;
	shr.u32 	%r345, %r1, 3;
	and.b32  	%r346, %r345, 124;
	mov.u32 	%r347, _ZZN3cub18CUB_300001_SM_10006detail6reduce28DeviceReduceSingleTileKernelINS2_10policy_hubIfjN4cuda3std3__44plusIfEEE10Policy1000EPfSC_iS9_ffNS7_10__identityEEEvT0_T1_T2_T3_T4_T6_E12temp_storage;
	add.s32 	%r348, %r347, %r346;
	st.shared.f32 	[%r348+16], %f530;
$L__BB5_20:
	bar.sync 	0;
	setp.ne.s32 	%p88, %r1, 0;
	@%p88 bra 	$L__BB5_72;
	setp.gt.s32 	%p89, %r67, 32;
	ld.shared.f32 	%f417, [_ZZN3cub18CUB_300001_SM_10006detail6reduce28DeviceReduceSingleTileKernelINS2_10policy_hubIfjN4cuda3std3__44plusIfEEE10Policy1000EPfSC_iS9_ffNS7_10__identityEEEvT0_T1_T2_T3_T4_T6_E12temp_storage+20];
	add.f32 	%f418, %f530, %f417;
	selp.f32 	%f419, %f418, %f530, %p89;
	setp.gt.s32 	%p90, %r67, 64;
	ld.shared.f32 	%f420, [_ZZN3cub18CUB_300001_SM_10006detail6reduce28DeviceReduceSingleTileKernelINS2_10policy_hubIfjN4cuda3std3__44plusIfEEE10Policy1000EPfSC_iS9_ffNS7_10__identityEEEvT0_T1_T2_T3_T4_T6_E12temp_storage+24];
	add.f32 	%f421, %f420, %f419;
	selp.f32 	%f422, %f421, %f419, %p90;
	setp.gt.s32 	%p91, %r67, 96;
	ld.shared.f32 	%f423, [_ZZN3cub18CUB_300001_SM_10006detail6reduce28DeviceReduceSingleTileKernelINS2_10policy_hubIfjN4cuda3std3__44plusIfEEE10Policy1000EPfSC_iS9_ffNS7_10__identityEEEvT0_T1_T2_T3_T4_T6_E12temp_storage+28];
	add.f32 	%f424, %f423, %f422;
	selp.f32 	%f425, %f424, %f422, %p91;
	setp.gt.s32 	%p92, %r67, 128;
	ld.shared.f32 	%f426, [_ZZN3cub18CUB_300001_SM_10006detail6reduce28DeviceReduceSingleTileKernelINS2_10policy_hubIfjN4cuda3std3__44plusIfEEE10Policy1000EPfSC_iS9_ffNS7_10__identityEEEvT0_T1_T2_T3_T4_T6_E12temp_storage+32];
	add.f32 	%f427, %f426, %f425;
	selp.f32 	%f428, %f427, %f425, %p92;
	setp.gt.s32 	%p93, %r67, 160;
	ld.shared.f32 	%f429, [_ZZN3cub18CUB_300001_SM_10006detail6reduce28DeviceReduceSingleTileKernelINS2_10policy_hubIfjN4cuda3std3__44plusIfEEE10Policy1000EPfSC_iS9_ffNS7_10__identityEEEvT0_T1_T2_T3_T4_T6_E12temp_storage+36];
	add.f32 	%f430, %f429, %f428;
	selp.f32 	%f431, %f430, %f428, %p93;
	setp.gt.s32 	%p94, %r67, 192;
	ld.shared.f32 	%f432, [_ZZN3cub18CUB_300001_SM_10006detail6reduce28DeviceReduceSingleTileKernelINS2_10policy_hubIfjN4cuda3std3__44plusIfEEE10Policy1000EPfSC_iS9_ffNS7_10__identityEEEvT0_T1_T2_T3_T4_T6_E12temp_storage+40];
	add.f32 	%f433, %f432, %f431;
	selp.f32 	%f434, %f433, %f431, %p94;
	setp.gt.s32 	%p95, %r67, 224;
	ld.shared.f32 	%f435, [_ZZN3cub18CUB_300001_SM_10006detail6reduce28DeviceReduceSingleTileKernelINS2_10policy_hubIfjN4cuda3std3__44plusIfEEE10Policy1000EPfSC_iS9_ffNS7_10__identityEEEvT0_T1_T2_T3_T4_T6_E12temp_storage+44];
	add.f32 	%f436, %f435, %f434;
	selp.f32 	%f437, %f436, %f434, %p95;
	setp.gt.s32 	%p96, %r67, 256;
	ld.shared.f32 	%f438, [_ZZN3cub18CUB_300001_SM_10006detail6reduce28DeviceReduceSingleTileKernelINS2_10policy_hubIfjN4cuda3std3__44plusIfEEE10Policy1000EPfSC_iS9_ffNS7_10__identityEEEvT0_T1_T2_T3_T4_T6_E12temp_storage+48];
	add.f32 	%f439, %f438, %f437;
	selp.f32 	%f440, %f439, %f437, %p96;
	setp.gt.s32 	%p97, %r67, 288;
	ld.shared.f32 	%f441, [_ZZN3cub18CUB_300001_SM_10006detail6reduce28DeviceReduceSingleTileKernelINS2_10policy_hubIfjN4cuda3std3__44plusIfEEE10Policy1000EPfSC_iS9_ffNS7_10__identityEEEvT0_T1_T2_T3_T4_T6_E12temp_storage+52];
	add.f32 	%f442, %f441, %f440;
	selp.f32 	%f443, %f442, %f440, %p97;
	setp.gt.s32 	%p98, %r67, 320;
	ld.shared.f32 	%f444, [_ZZN3cub18CUB_300001_SM_10006detail6reduce28DeviceReduceSingleTileKernelINS2_10policy_hubIfjN4cuda3std3__44plusIfEEE10Policy1000EPfSC_iS9_ffNS7_10__identityEEEvT0_T1_T2_T3_T4_T6_E12temp_storage+56];
	add.f32 	%f445, %f444, %f443;
	selp.f32 	%f446, %f445, %f443, %p98;
	setp.gt.s32 	%p99, %r67, 352;
	ld.shared.f32 	%f447, [_ZZN3cub18CUB_300001_SM_10006detail6reduce28DeviceReduceSingleTileKernelINS2_10policy_hubIfjN4cuda3std3__44plusIfEEE10Policy1000EPfSC_iS9_ffNS7_10__identityEEEvT0_T1_T2_T3_T4_T6_E12temp_storage+60];
	add.f32 	%f448, %f447, %f446;
	selp.f32 	%f449, %f448, %f446, %p99;
	setp.gt.s32 	%p100, %r67, 384;
	ld.shared.f32 	%f450, [_ZZN3cub18CUB_300001_SM_10006detail6reduce28DeviceReduceSingleTileKernelINS2_10policy_hubIfjN4cuda3std3__44plusIfEEE10Policy1000EPfSC_iS9_ffNS7_10__identityEEEvT0_T1_T2_T3_T4_T6_E12temp_storage+64];
	add.f32 	%f451, %f450, %f449;
	selp.f32 	%f452, %f451, %f449, %p100;
	setp.gt.s32 	%p101, %r67, 416;
	ld.shared.f32 	%f453, [_ZZN3cub18CUB_300001_SM_10006detail6reduce28DeviceReduceSingleTileKernelINS2_10policy_hubIfjN4cuda3std3__44plusIfEEE10Policy1000EPfSC_iS9_ffNS7_10__identityEEEvT0_T1_T2_T3_T4_T6_E12temp_storage+68];
	add.f32 	%f454, %f453, %f452;
	selp.f32 	%f455, %f454, %f452, %p101;
	setp.gt.s32 	%p102, %r67, 448;
	ld.shared.f32 	%f456, [_ZZN3cub18CUB_300001_SM_10006detail6reduce28DeviceReduceSingleTileKernelINS2_10policy_hubIfjN4cuda3std3__44plusIfEEE10Policy1000EPfSC_iS9_ffNS7_10__identityEEEvT0_T1_T2_T3_T4_T6_E12temp_storage+72];
	add.f32 	%f457, %f456, %f455;
	selp.f32 	%f458, %f457, %f455, %p102;
	setp.gt.s32 	%p103, %r67, 480;
	ld.shared.f32 	%f459, [_ZZN3cub18CUB_300001_SM_10006detail6reduce28DeviceReduceSingleTileKernelINS2_10policy_hubIfjN4cuda3std3__44plusIfEEE10Policy1000EPfSC_iS9_ffNS7_10__identityEEEvT0_T1_T2_T3_T4_T6_E12temp_storage+76];
	add.f32 	%f460, %f459, %f458;
	selp.f32 	%f530, %f460, %f458, %p103;
	bra.uni 	$L__BB5_72;
$L__BB5_22:
	mov.u32 	%r13, %tid.x;
	shl.b32 	%r224, %r13, 1;
	mul.wide.u32 	%rd90, %r224, 4;
	add.s64 	%rd75, %rd16, %rd90;
	// begin inline asm
	ld.global.nc.u64 %rd74, [%rd75];
	// end inline asm
	mov.b64 	{%r225, %r226}, %rd74;
	mov.b32 	%f281, %r226;
	mov.b32 	%f282, %r225;
	add.s64 	%rd77, %rd75, 4096;
	// begin inline asm
	ld.global.nc.u64 %rd76, [%rd77];
	// end inline asm
	mov.b64 	{%r227, %r228}, %rd76;
	mov.b32 	%f283, %r228;
	mov.b32 	%f284, %r227;
	add.s64 	%rd79, %rd75, 8192;
	// begin inline asm
	ld.global.nc.u64 %rd78, [%rd79];
	// end inline asm
	mov.b64 	{%r229, %r230}, %rd78;
	mov.b32 	%f285, %r230;
	mov.b32 	%f286, %r229;
	add.s64 	%rd81, %rd75, 12288;
	// begin inline asm
	ld.global.nc.u64 %rd80, [%rd81];
	// end inline asm
	mov.b64 	{%r231, %r232}, %rd80;
	mov.b32 	%f287, %r232;
	mov.b32 	%f288, %r231;
	add.s64 	%rd83, %rd75, 16384;
	// begin inline asm
	ld.global.nc.u64 %rd82, [%rd83];
	// end inline asm
	mov.b64 	{%r233, %r234}, %rd82;
	mov.b32 	%f289, %r234;
	mov.b32 	%f290, %r233;
	add.s64 	%rd85, %rd75, 20480;
	// begin inline asm
	ld.global.nc.u64 %rd84, [%rd85];
	// end inline asm
	mov.b64 	{%r235, %r236}, %rd84;
	mov.b32 	%f291, %r236;
	mov.b32 	%f292, %r235;
	add.s64 	%rd87, %rd75, 24576;
	// begin inline asm
	ld.global.nc.u64 %rd86, [%rd87];
	// end inline asm
	mov.b64 	{%r237, %r238}, %rd86;
	mov.b32 	%f293, %r238;
	mov.b32 	%f294, %r237;
	add.s64 	%rd89, %rd75, 28672;
	// begin inline asm
	ld.global.nc.u64 %rd88, [%rd89];
	// end inline asm
	mov.b64 	{%r239, %r240}, %rd88;
	mov.b32 	%f295, %r240;
	mov.b32 	%f296, %r239;
	add.f32 	%f297, %f282, %f281;
	add.f32 	%f298, %f284, %f283;
	add.f32 	%f299, %f286, %f285;
	add.f32 	%f300, %f288, %f287;
	add.f32 	%f301, %f290, %f289;
	add.f32 	%f302, %f292, %f291;
	add.f32 	%f303, %f294, %f293;
	add.f32 	%f304, %f296, %f295;
	add.f32 	%f305, %f297, %f298;
	add.f32 	%f306, %f299, %f300;
	add.f32 	%f307, %f301, %f302;
	add.f32 	%f308, %f303, %f304;
	add.f32 	%f309, %f305, %f306;
	add.f32 	%f310, %f307, %f308;
	add.f32 	%f516, %f309, %f310;
	setp.lt.u32 	%p58, %r67, 16384;
	mov.b32 	%r387, 8192;
	@%p58 bra 	$L__BB5_26;
	add.s32 	%r14, %r67, -8192;
	mov.b32 	%r387, 8192;
$L__BB5_24:
	mul.wide.s32 	%rd107, %r387, 4;
	add.s64 	%rd92, %rd75, %rd107;
	// begin inline asm
	ld.global.nc.u64 %rd91, [%rd92];
	// end inline asm
	mov.b64 	{%r242, %r243}, %rd91;
	mov.b32 	%f311, %r243;
	mov.b32 	%f312, %r242;
	add.s64 	%rd94, %rd92, 4096;
	// begin inline asm
	ld.global.nc.u64 %rd93, [%rd94];
	// end inline asm
	mov.b64 	{%r244, %r245}, %rd93;
	mov.b32 	%f313, %r245;
	mov.b32 	%f314, %r244;
	add.s64 	%rd96, %rd92, 8192;
	// begin inline asm
	ld.global.nc.u64 %rd95, [%rd96];
	// end inline asm
	mov.b64 	{%r246, %r247}, %rd95;
	mov.b32 	%f315, %r247;
	mov.b32 	%f316, %r246;
	add.s64 	%rd98, %rd92, 12288;
	// begin inline asm
	ld.global.nc.u64 %rd97, [%rd98];
	// end inline asm
	mov.b64 	{%r248, %r249}, %rd97;
	mov.b32 	%f317, %r249;
	mov.b32 	%f318, %r248;
	add.s64 	%rd100, %rd92, 16384;
	// begin inline asm
	ld.global.nc.u64 %rd99, [%rd100];
	// end inline asm
	mov.b64 	{%r250, %r251}, %rd99;
	mov.b32 	%f319, %r251;
	mov.b32 	%f320, %r250;
	add.s64 	%rd102, %rd92, 20480;
	// begin inline asm
	ld.global.nc.u64 %rd101, [%rd102];
	// end inline asm
	mov.b64 	{%r252, %r253}, %rd101;
	mov.b32 	%f321, %r253;
	mov.b32 	%f322, %r252;
	add.s64 	%rd104, %rd92, 24576;
	// begin inline asm
	ld.global.nc.u64 %rd103, [%rd104];
	// end inline asm
	mov.b64 	{%r254, %r255}, %rd103;
	mov.b32 	%f323, %r255;
	mov.b32 	%f324, %r254;
	add.s64 	%rd106, %rd92, 28672;
	// begin inline asm
	ld.global.nc.u64 %rd105, [%rd106];
	// end inline asm
	mov.b64 	{%r256, %r257}, %rd105;
	mov.b32 	%f325, %r257;
	mov.b32 	%f326, %r256;
	add.f32 	%f327, %f516, %f312;
	add.f32 	%f328, %f311, %f314;
	add.f32 	%f329, %f313, %f316;
	add.f32 	%f330, %f315, %f318;
	add.f32 	%f331, %f317, %f320;
	add.f32 	%f332, %f319, %f322;
	add.f32 	%f333, %f321, %f324;
	add.f32 	%f334, %f323, %f326;
	add.f32 	%f335, %f327, %f328;
	add.f32 	%f336, %f329, %f330;
	add.f32 	%f337, %f331, %f332;
	add.f32 	%f338, %f333, %f334;
	add.f32 	%f339, %f335, %f336;
	add.f32 	%f340, %f337, %f338;
	add.f32 	%f341, %f339, %f340;
	add.f32 	%f516, %f341, %f325;
	sub.s32 	%r258, %r67, %r387;
	setp.lt.s32 	%p59, %r258, 8192;
	@%p59 bra 	$L__BB5_34;
	add.s32 	%r387, %r387, 8192;
	setp.le.s32 	%p60, %r387, %r14;
	@%p60 bra 	$L__BB5_24;
$L__BB5_26:
	setp.le.s32 	%p61, %r67, %r387;
	@%p61 bra 	$L__BB5_34;
	sub.s32 	%r18, %r67, %r387;
	setp.ge.s32 	%p62, %r13, %r18;
	@%p62 bra 	$L__BB5_34;
	not.b32 	%r259, %r13;
	add.s32 	%r260, %r67, %r259;
	sub.s32 	%r19, %r260, %r387;
	and.b32  	%r261, %r19, 1536;
	setp.eq.s32 	%p63, %r261, 1536;
	mov.u32 	%r391, %r13;
	@%p63 bra 	$L__BB5_31;
	add.s32 	%r389, %r13, %r387;
	shr.u32 	%r262, %r19, 9;
	add.s32 	%r263, %r262, 1;
	and.b32  	%r264, %r263, 3;
	neg.s32 	%r388, %r264;
	mov.u32 	%r391, %r13;
$L__BB5_30:
	.pragma "nounroll";
	mul.wide.u32 	%rd109, %r389, 4;
	add.s64 	%rd108, %rd16, %rd109;
	// begin inline asm
	ld.global.nc.u32 %r265, [%rd108];
	// end inline asm
	mov.b32 	%f343, %r265;
	add.f32 	%f516, %f516, %f343;
	add.s32 	%r391, %r391, 512;
	add.s32 	%r389, %r389, 512;
	add.s32 	%r388, %r388, 1;
	setp.ne.s32 	%p64, %r388, 0;
	@%p64 bra 	$L__BB5_30;
$L__BB5_31:
	setp.lt.u32 	%p65, %r19, 1536;
	@%p65 bra 	$L__BB5_34;
	cvt.u64.u32 	%rd110, %r391;
	cvt.u64.u32 	%rd111, %r387;
	add.s64 	%rd112, %rd110, %rd111;
	shl.b64 	%rd113, %rd112, 2;
	add.s64 	%rd114, %rd113, %rd16;
	add.s64 	%rd130, %rd114, 4096;
	add.s32 	%r392, %r391, %r387;
$L__BB5_33:
	mul.wide.u32 	%rd119, %r392, 4;
	add.s64 	%rd115, %rd16, %rd119;
	// begin inline asm
	ld.global.nc.u32 %r266, [%rd115];
	// end inline asm
	mov.b32 	%f344, %r266;
	add.f32 	%f345, %f516, %f344;
	add.s64 	%rd116, %rd130, -2048;
	// begin inline asm
	ld.global.nc.u32 %r267, [%rd116];
	// end inline asm
	mov.b32 	%f346, %r267;
	add.f32 	%f347, %f345, %f346;
	// begin inline asm
	ld.global.nc.u32 %r268, [%rd130];
	// end inline asm
	mov.b32 	%f348, %r268;
	add.f32 	%f349, %f347, %f348;
	add.s64 	%rd118, %rd130, 2048;
	// begin inline asm
	ld.global.nc.u32 %r269, [%rd118];
	// end inline asm
	mov.b32 	%f350, %r269;
	add.f32 	%f516, %f349, %f350;
	add.s32 	%r391, %r391, 2048;
	add.s64 	%rd130, %rd130, 8192;
	add.s32 	%r392, %r392, 2048;
	setp.lt.s32 	%p66, %r391, %r18;
	@%p66 bra 	$L__BB5_33;
$L__BB5_34:
	// begin inline asm
	mov.u32 %r270, %laneid;
	// end inline asm
	mov.b32 	%r272, %f516;
	mov.b32 	%r273, 1;
	mov.b32 	%r294, 31;
	mov.b32 	%r295, -1;
	// begin inline asm
	shfl.sync.down.b32 %r271, %r272, %r273, %r294, %r295;
	// end inline asm
	setp.gt.s32 	%p67, %r270, 30;
	mov.b32 	%f351, %r271;
	add.f32 	%f352, %f516, %f351;
	selp.f32 	%f353, %f516, %f352, %p67;
	mov.b32 	%r277, %f353;
	mov.b32 	%r278, 2;
	// begin inline asm
	shfl.sync.down.b32 %r276, %r277, %r278, %r294, %r295;
	// end inline asm
	setp.gt.s32 	%p68, %r270, 29;
	mov.b32 	%f354, %r276;
	add.f32 	%f355, %f353, %f354;
	selp.f32 	%f356, %f353, %f355, %p68;
	mov.b32 	%r282, %f356;
	mov.b32 	%r283, 4;
	// begin inline asm
	shfl.sync.down.b32 %r281, %r282, %r283, %r294, %r295;
	// end inline asm
	setp.gt.s32 	%p69, %r270, 27;
	mov.b32 	%f357, %r281;
	add.f32 	%f358, %f356, %f357;
	selp.f32 	%f359, %f356, %f358, %p69;
	mov.b32 	%r287, %f359;
	mov.b32 	%r288, 8;
	// begin inline asm
	shfl.sync.down.b32 %r286, %r287, %r288, %r294, %r295;
	// end inline asm
	setp.gt.s32 	%p70, %r270, 23;
	mov.b32 	%f360, %r286;
	add.f32 	%f361, %f359, %f360;
	selp.f32 	%f362, %f359, %f361, %p70;
	mov.b32 	%r292, %f362;
	mov.b32 	%r293, 16;
	// begin inline asm
	shfl.sync.down.b32 %r291, %r292, %r293, %r294, %r295;
	// end inline asm
	setp.gt.s32 	%p71, %r270, 15;
	mov.b32 	%f363, %r291;
	add.f32 	%f26, %f362, %f363;
	selp.f32 	%f530, %f362, %f26, %p71;
	setp.ne.s32 	%p72, %r270, 0;
	@%p72 bra 	$L__BB5_36;
	shr.u32 	%r296, %r13, 3;
	and.b32  	%r297, %r296, 124;
	mov.u32 	%r298, _ZZN3cub18CUB_300001_SM_10006detail6reduce28DeviceReduceSingleTileKernelINS2_10policy_hubIfjN4cuda3std3__44plusIfEEE10Policy1000EPfSC_iS9_ffNS7_10__identityEEEvT0_T1_T2_T3_T4_T6_E12temp_storage;
	add.s32 	%r299, %r298, %r297;
	st.shared.f32 	[%r299+16], %f26;
$L__BB5_36:
	bar.sync 	0;
	setp.ne.s32 	%p73, %r13, 0;
	@%p73 bra 	$L__BB5_72;
	ld.shared.f32 	%f364, [_ZZN3cub18CUB_300001_SM_10006detail6reduce28DeviceReduceSingleTileKernelINS2_10policy_hubIfjN4cuda3std3__44plusIfEEE10Policy1000EPfSC_iS9_ffNS7_10__identityEEEvT0_T1_T2_T3_T4_T6_E12temp_storage+20];
	add.f32 	%f365, %f530, %f364;
	ld.shared.f32 	%f366, [_ZZN3cub18CUB_300001_SM_10006detail6reduce28DeviceReduceSingleTileKernelINS2_10policy_hubIfjN4cuda3std3__44plusIfEEE10Policy1000EPfSC_iS9_ffNS7_10__identityEEEvT0_T1_T2_T3_T4_T6_E12temp_storage+24];
	add.f32 	%f367, %f365, %f366;
	ld.shared.f32 	%f368, [_ZZN3cub18CUB_300001_SM_10006detail6reduce28DeviceReduceSingleTileKernelINS2_10policy_hubIfjN4cuda3std3__44plusIfEEE10Policy1000EPfSC_iS9_ffNS7_10__identityEEEvT0_T1_T2_T3_T4_T6_E12temp_storage+28];
	add.f32 	%f369, %f367, %f368;
	ld.shared.f32 	%f370, [_ZZN3cub18CUB_300001_SM_10006detail6reduce28DeviceReduceSingleTileKernelINS2_10policy_hubIfjN4cuda3std3__44plusIfEEE10Policy1000EPfSC_iS9_ffNS7_10__identityEEEvT0_T1_T2_T3_T4_T6_E12temp_storage+32];
	add.f32 	%f371, %f369, %f370;
	ld.shared.f32 	%f372, [_ZZN3cub18CUB_300001_SM_10006detail6reduce28DeviceReduceSingleTileKernelINS2_10policy_hubIfjN4cuda3std3__44plusIfEEE10Policy1000EPfSC_iS9_ffNS7_10__identityEEEvT0_T1_T2_T3_T4_T6_E12temp_storage+36];
	add.f32 	%f373, %f371, %f372;
	ld.shared.f32 	%f374, [_ZZN3cub18CUB_300001_SM_10006detail6reduce28DeviceReduceSingleTileKernelINS2_10policy_hubIfjN4cuda3std3__44plusIfEEE10Policy1000EPfSC_iS9_ffNS7_10__identityEEEvT0_T1_T2_T3_T4_T6_E12temp_storage+40];
	add.f32 	%f375, %f373, %f374;
	ld.shared.f32 	%f376, [_ZZN3cub18CUB_300001_SM_10006detail6reduce28DeviceReduceSingleTileKernelINS2_10policy_hubIfjN4cuda3std3__44plusIfEEE10Policy1000EPfSC_iS9_ffNS7_10__identityEEEvT0_T1_T2_T3_T4_T6_E12temp_storage+44];
	add.f32 	%f377, %f375, %f376;
	ld.shared.f32 	%f378, [_ZZN3cub18CUB_300001_SM_10006detail6reduce28DeviceReduceSingleTileKernelINS2_10policy_hubIfjN4cuda3std3__44plusIfEEE10Policy1000EPfSC_iS9_ffNS7_10__identityEEEvT0_T1_T2_T3_T4_T6_E12temp_storage+48];
	add.f32 	%f379, %f377, %f378;
	ld.shared.f32 	%f380, [_ZZN3cub18CUB_300001_SM_10006detail6reduce28DeviceReduceSingleTileKernelINS2_10policy_hubIfjN4cuda3std3__44plusIfEEE10Policy1000EPfSC_iS9_ffNS7_10__identityEEEvT0_T1_T2_T3_T4_T6_E12temp_storage+52];
	add.f32 	%f381, %f379, %f380;
	ld.shared.f32 	%f382, [_ZZN3cub18CUB_300001_SM_10006detail6reduce28DeviceReduceSingleTileKernelINS2_10policy_hubIfjN4cuda3std3__44plusIfEEE10Policy1000EPfSC_iS9_ffNS7_10__identityEEEvT0_T1_T2_T3_T4_T6_E12temp_storage+56];
	add.f32 	%f383, %f381, %f382;
	ld.shared.f32 	%f384, [_ZZN3cub18CUB_300001_SM_10006detail6reduce28DeviceReduceSingleTileKernelINS2_10policy_hubIfjN4cuda3std3__44plusIfEEE10Policy1000EPfSC_iS9_ffNS7_10__identityEEEvT0_T1_T2_T3_T4_T6_E12temp_storage+60];
	add.f32 	%f385, %f383, %f384;
	ld.shared.f32 	%f386, [_ZZN3cub18CUB_300001_SM_10006detail6reduce28DeviceReduceSingleTileKernelINS2_10policy_hubIfjN4cuda3std3__44plusIfEEE10Policy1000EPfSC_iS9_ffNS7_10__identityEEEvT0_T1_T2_T3_T4_T6_E12temp_storage+64];
	add.f32 	%f387, %f385, %f386;
	ld.shared.f32 	%f388, [_ZZN3cub18CUB_300001_SM_10006detail6reduce28DeviceReduceSingleTileKernelINS2_10policy_hubIfjN4cuda3std3__44plusIfEEE10Policy1000EPfSC_iS9_ffNS7_10__identityEEEvT0_T1_T2_T3_T4_T6_E12temp_storage+68];
	add.f32 	%f389, %f387, %f388;
	ld.shared.f32 	%f390, [_ZZN3cub18CUB_300001_SM_10006detail6reduce28DeviceReduceSingleTileKernelINS2_10policy_hubIfjN4cuda3std3__44plusIfEEE10Policy1000EPfSC_iS9_ffNS7_10__identityEEEvT0_T1_T2_T3_T4_T6_E12temp_storage+72];
	add.f32 	%f391, %f389, %f390;
	ld.shared.f32 	%f392, [_ZZN3cub18CUB_300001_SM_10006detail6reduce28DeviceReduceSingleTileKernelINS2_10policy_hubIfjN4cuda3std3__44plusIfEEE10Policy1000EPfSC_iS9_ffNS7_10__identityEEEvT0_T1_T2_T3_T4_T6_E12temp_storage+76];
	add.f32 	%f530, %f391, %f392;
	bra.uni 	$L__BB5_72;
$L__BB5_38:
	setp.gt.s32 	%p3, %r67, 8191;
	@%p3 bra 	$L__BB5_56;
	mov.u32 	%r34, %tid.x;
	setp.ge.s32 	%p20, %r34, %r67;
	mov.f32 	%f522, 0f00000000;
	mov.u32 	%r397, %r34;
	@%p20 bra 	$L__BB5_41;
	mul.wide.u32 	%rd66, %r34, 4;
	add.s64 	%rd65, %rd16, %rd66;
	// begin inline asm
	ld.global.nc.u32 %r144, [%rd65];
	// end inline asm
	mov.b32 	%f522, %r144;
	add.s32 	%r397, %r34, 512;
$L__BB5_41:
	setp.ge.s32 	%p21, %r397, %r67;
	@%p21 bra 	$L__BB5_47;
	not.b32 	%r145, %r397;
	add.s32 	%r37, %r67, %r145;
	and.b32  	%r146, %r37, 1536;
	setp.eq.s32 	%p22, %r146, 1536;
	@%p22 bra 	$L__BB5_45;
	mul.wide.u32 	%rd67, %r397, 4;
	add.s64 	%rd131, %rd16, %rd67;
	shr.u32 	%r147, %r37, 9;
	add.s32 	%r148, %r147, 1;
	and.b32  	%r149, %r148, 3;
	neg.s32 	%r395, %r149;
$L__BB5_44:
	.pragma "nounroll";
	// begin inline asm
	ld.global.nc.u32 %r150, [%rd131];
	// end inline asm
	mov.b32 	%f173, %r150;
	add.f32 	%f522, %f522, %f173;
	add.s32 	%r397, %r397, 512;
	add.s64 	%rd131, %rd131, 2048;
	add.s32 	%r395, %r395, 1;
	setp.ne.s32 	%p23, %r395, 0;
	@%p23 bra 	$L__BB5_44;
$L__BB5_45:
	setp.lt.u32 	%p24, %r37, 1536;
	@%p24 bra 	$L__BB5_47;
$L__BB5_46:
	mul.wide.s32 	%rd73, %r397, 4;
	add.s64 	%rd69, %rd16, %rd73;
	// begin inline asm
	ld.global.nc.u32 %r151, [%rd69];
	// end inline asm
	mov.b32 	%f174, %r151;
	add.f32 	%f175, %f522, %f174;
	add.s64 	%rd70, %rd69, 2048;
	// begin inline asm
	ld.global.nc.u32 %r152, [%rd70];
	// end inline asm
	mov.b32 	%f176, %r152;
	add.f32 	%f177, %f175, %f176;
	add.s64 	%rd71, %rd69, 4096;
	// begin inline asm
	ld.global.nc.u32 %r153, [%rd71];
	// end inline asm
	mov.b32 	%f178, %r153;
	add.f32 	%f179, %f177, %f178;
	add.s64 	%rd72, %rd69, 6144;
	// begin inline asm
	ld.global.nc.u32 %r154, [%rd72];
	// end inline asm
	mov.b32 	%f180, %r154;
	add.f32 	%f522, %f179, %f180;
	add.s32 	%r397, %r397, 2048;
	setp.lt.s32 	%p25, %r397, %r67;
	@%p25 bra 	$L__BB5_46;
$L__BB5_47:
	setp.lt.s32 	%p26, %r67, 512;
	@%p26 bra 	$L__BB5_52;
	// begin inline asm
	mov.u32 %r193, %laneid;
	// end inline asm
	mov.b32 	%r195, %f522;
	mov.b32 	%r196, 1;
	mov.b32 	%r217, 31;
	mov.b32 	%r218, -1;
	// begin inline asm
	shfl.sync.down.b32 %r194, %r195, %r196, %r217, %r218;
	// end inline asm
	setp.gt.s32 	%p50, %r193, 30;
	mov.b32 	%f239, %r194;
	add.f32 	%f240, %f522, %f239;
	selp.f32 	%f241, %f522, %f240, %p50;
	mov.b32 	%r200, %f241;
	mov.b32 	%r201, 2;
	// begin inline asm
	shfl.sync.down.b32 %r199, %r200, %r201, %r217, %r218;
	// end inline asm
	setp.gt.s32 	%p51, %r193, 29;
	mov.b32 	%f242, %r199;
	add.f32 	%f243, %f241, %f242;
	selp.f32 	%f244, %f241, %f243, %p51;
	mov.b32 	%r205, %f244;
	mov.b32 	%r206, 4;
	// begin inline asm
	shfl.sync.down.b32 %r204, %r205, %r206, %r217, %r218;
	// end inline asm
	setp.gt.s32 	%p52, %r193, 27;
	mov.b32 	%f245, %r204;
	add.f32 	%f246, %f244, %f245;
	selp.f32 	%f247, %f244, %f246, %p52;
	mov.b32 	%r210, %f247;
	mov.b32 	%r211, 8;
	// begin inline asm
	shfl.sync.down.b32 %r209, %r210, %r211, %r217, %r218;
	// end inline asm
	setp.gt.s32 	%p53, %r193, 23;
	mov.b32 	%f248, %r209;
	add.f32 	%f249, %f247, %f248;
	selp.f32 	%f250, %f247, %f249, %p53;
	mov.b32 	%r215, %f250;
	mov.b32 	%r216, 16;
	// begin inline asm
	shfl.sync.down.b32 %r214, %r215, %r216, %r217, %r218;
	// end inline asm
	setp.gt.s32 	%p54, %r193, 15;
	mov.b32 	%f251, %r214;
	add.f32 	%f38, %f250, %f251;
	selp.f32 	%f530, %f250, %f38, %p54;
	setp.ne.s32 	%p55, %r193, 0;
	@%p55 bra 	$L__BB5_50;
	shr.u32 	%r219, %r34, 3;
	and.b32  	%r220, %r219, 124;
	mov.u32 	%r221, _ZZN3cub18CUB_300001_SM_10006detail6reduce28DeviceReduceSingleTileKernelINS2_10policy_hubIfjN4cuda3std3__44plusIfEEE10Policy1000EPfSC_iS9_ffNS7_10__identityEEEvT0_T1_T2_T3_T4_T6_E12temp_storage;
	add.s32 	%r222, %r221, %r220;
	st.shared.f32 	[%r222+16], %f38;
$L__BB5_50:
	bar.sync 	0;
	setp.ne.s32 	%p56, %r34, 0;
	@%p56 bra 	$L__BB5_72;
	ld.shared.f32 	%f252, [_ZZN3cub18CUB_300001_SM_10006detail6reduce28DeviceReduceSingleTileKernelINS2_10policy_hubIfjN4cuda3std3__44plusIfEEE10Policy1000EPfSC_iS9_ffNS7_10__identityEEEvT0_T1_T2_T3_T4_T6_E12temp_storage+20];
	add.f32 	%f253, %f530, %f252;
	ld.shared.f32 	%f254, [_ZZN3cub18CUB_300001_SM_10006detail6reduce28DeviceReduceSingleTileKernelINS2_10policy_hubIfjN4cuda3std3__44plusIfEEE10Policy1000EPfSC_iS9_ffNS7_10__identityEEEvT0_T1_T2_T3_T4_T6_E12temp_storage+24];
	add.f32 	%f255, %f253, %f254;
	ld.shared.f32 	%f256, [_ZZN3cub18CUB_300001_SM_10006detail6reduce28DeviceReduceSingleTileKernelINS2_10policy_hubIfjN4cuda3std3__44plusIfEEE10Policy1000EPfSC_iS9_ffNS7_10__identityEEEvT0_T1_T2_T3_T4_T6_E12temp_storage+28];
	add.f32 	%f257, %f255, %f256;
	ld.shared.f32 	%f258, [_ZZN3cub18CUB_300001_SM_10006detail6reduce28DeviceReduceSingleTileKernelINS2_10policy_hubIfjN4cuda3std3__44plusIfEEE10Policy1000EPfSC_iS9_ffNS7_10__identityEEEvT0_T1_T2_T3_T4_T6_E12temp_storage+32];
	add.f32 	%f259, %f257, %f258;
	ld.shared.f32 	%f260, [_ZZN3cub18CUB_300001_SM_10006detail6reduce28DeviceReduceSingleTileKernelINS2_10policy_hubIfjN4cuda3std3__44plusIfEEE10Policy1000EPfSC_iS9_ffNS7_10__identityEEEvT0_T1_T2_T3_T4_T6_E12temp_storage+36];
	add.f32 	%f261, %f259, %f260;
	ld.shared.f32 	%f262, [_ZZN3cub18CUB_300001_SM_10006detail6reduce28DeviceReduceSingleTileKernelINS2_10policy_hubIfjN4cuda3std3__44plusIfEEE10Policy1000EPfSC_iS9_ffNS7_10__identityEEEvT0_T1_T2_T3_T4_T6_E12temp_storage+40];
	add.f32 	%f263, %f261, %f262;
	ld.shared.f32 	%f264, [_ZZN3cub18CUB_300001_SM_10006detail6reduce28DeviceReduceSingleTileKernelINS2_10policy_hubIfjN4cuda3std3__44plusIfEEE10Policy1000EPfSC_iS9_ffNS7_10__identityEEEvT0_T1_T2_T3_T4_T6_E12temp_storage+44];
	add.f32 	%f265, %f263, %f264;
	ld.shared.f32 	%f266, [_ZZN3cub18CUB_300001_SM_10006detail6reduce28DeviceReduceSingleTileKernelINS2_10policy_hubIfjN4cuda3std3__44plusIfEEE10Policy1000EPfSC_iS9_ffNS7_10__identityEEEvT0_T1_T2_T3_T4_T6_E12temp_storage+48];
	add.f32 	%f267, %f265, %f266;
	ld.shared.f32 	%f268, [_ZZN3cub18CUB_300001_SM_10006detail6reduce28DeviceReduceSingleTileKernelINS2_10policy_hubIfjN4cuda3std3__44plusIfEEE10Policy1000EPfSC_iS9_ffNS7_10__identityEEEvT0_T1_T2_T3_T4_T6_E12temp_storage+52];
	add.f32 	%f269, %f267, %f268;
	ld.shared.f32 	%f270, [_ZZN3cub18CUB_300001_SM_10006detail6reduce28DeviceReduceSingleTileKernelINS2_10policy_hubIfjN4cuda3std3__44plusIfEEE10Policy1000EPfSC_iS9_ffNS7_10__identityEEEvT0_T1_T2_T3_T4_T6_E12temp_storage+56];
	add.f32 	%f271, %f269, %f270;
	ld.shared.f32 	%f272, [_ZZN3cub18CUB_300001_SM_10006detail6reduce28DeviceReduceSingleTileKernelINS2_10policy_hubIfjN4cuda3std3__44plusIfEEE10Policy1000EPfSC_iS9_ffNS7_10__identityEEEvT0_T1_T2_T3_T4_T6_E12temp_storage+60];
	add.f32 	%f273, %f271, %f272;
	ld.shared.f32 	%f274, [_ZZN3cub18CUB_300001_SM_10006detail6reduce28DeviceReduceSingleTileKernelINS2_10policy_hubIfjN4cuda3std3__44plusIfEEE10Policy1000EPfSC_iS9_ffNS7_10__identityEEEvT0_T1_T2_T3_T4_T6_E12temp_storage+64];
	add.f32 	%f275, %f273, %f274;
	ld.shared.f32 	%f276, [_ZZN3cub18CUB_300001_SM_10006detail6reduce28DeviceReduceSingleTileKernelINS2_10policy_hubIfjN4cuda3std3__44plusIfEEE10Policy1000EPfSC_iS9_ffNS7_10__identityEEEvT0_T1_T2_T3_T4_T6_E12temp_storage+68];
	add.f32 	%f277, %f275, %f276;
	ld.shared.f32 	%f278, [_ZZN3cub18CUB_300001_SM_10006detail6reduce28DeviceReduceSingleTileKernelINS2_10policy_hubIfjN4cuda3std3__44plusIfEEE10Policy1000EPfSC_iS9_ffNS7_10__identityEEEvT0_T1_T2_T3_T4_T6_E12temp_storage+72];
	add.f32 	%f279, %f277, %f278;
	ld.shared.f32 	%f280, [_ZZN3cub18CUB_300001_SM_10006detail6reduce28DeviceReduceSingleTileKernelINS2_10policy_hubIfjN4cuda3std3__44plusIfEEE10Policy1000EPfSC_iS9_ffNS7_10__identityEEEvT0_T1_T2_T3_T4_T6_E12temp_storage+76];
	add.f32 	%f530, %f279, %f280;
	bra.uni 	$L__BB5_72;
$L__BB5_52:
	// begin inline asm
	mov.u32 %r155, %laneid;
	// end inline asm
	and.b32  	%r181, %r34, 992;
	add.s32 	%r182, %r181, 32;
	setp.gt.s32 	%p27, %r182, %r67;
	not.b32 	%r183, %r181;
	add.s32 	%r184, %r67, %r183;
	selp.b32 	%r179, %r184, 31, %p27;
	mov.b32 	%r157, %f522;
	mov.b32 	%r158, 1;
	mov.b32 	%r180, -1;
	// begin inline asm
	shfl.sync.down.b32 %r156, %r157, %r158, %r179, %r180;
	// end inline asm
	setp.lt.s32 	%p28, %r155, %r179;
	mov.b32 	%f181, %r156;
	add.f32 	%f182, %f522, %f181;
	selp.f32 	%f183, %f182, %f522, %p28;
	mov.b32 	%r162, %f183;
	mov.b32 	%r163, 2;
	// begin inline asm
	shfl.sync.down.b32 %r161, %r162, %r163, %r179, %r180;
	// end inline asm
	add.s32 	%r185, %r155, 2;
	setp.gt.s32 	%p29, %r185, %r179;
	mov.b32 	%f184, %r161;
	add.f32 	%f185, %f183, %f184;
	selp.f32 	%f186, %f183, %f185, %p29;
	mov.b32 	%r167, %f186;
	mov.b32 	%r168, 4;
	// begin inline asm
	shfl.sync.down.b32 %r166, %r167, %r168, %r179, %r180;
	// end inline asm
	add.s32 	%r186, %r155, 4;
	setp.gt.s32 	%p30, %r186, %r179;
	mov.b32 	%f187, %r166;
	add.f32 	%f188, %f186, %f187;
	selp.f32 	%f189, %f186, %f188, %p30;
	mov.b32 	%r172, %f189;
	mov.b32 	%r173, 8;
	// begin inline asm
	shfl.sync.down.b32 %r171, %r172, %r173, %r179, %r180;
	// end inline asm
	add.s32 	%r187, %r155, 8;
	setp.gt.s32 	%p31, %r187, %r179;
	mov.b32 	%f190, %r171;
	add.f32 	%f191, %f189, %f190;
	selp.f32 	%f192, %f189, %f191, %p31;
	mov.b32 	%r177, %f192;
	mov.b32 	%r178, 16;
	// begin inline asm
	shfl.sync.down.b32 %r176, %r177, %r178, %r179, %r180;
	// end inline asm
	add.s32 	%r188, %r155, 16;
	setp.gt.s32 	%p32, %r188, %r179;
	mov.b32 	%f193, %r176;
	add.f32 	%f194, %f192, %f193;
	selp.f32 	%f530, %f192, %f194, %p32;
	setp.ne.s32 	%p33, %r155, 0;
	@%p33 bra 	$L__BB5_54;
	shr.u32 	%r189, %r34, 3;
	and.b32  	%r190, %r189, 124;
	mov.u32 	%r191, _ZZN3cub18CUB_300001_SM_10006detail6reduce28DeviceReduceSingleTileKernelINS2_10policy_hubIfjN4cuda3std3__44plusIfEEE10Policy1000EPfSC_iS9_ffNS7_10__identityEEEvT0_T1_T2_T3_T4_T6_E12temp_storage;
	add.s32 	%r192, %r191, %r190;
	st.shared.f32 	[%r192+16], %f530;
$L__BB5_54:
	bar.sync 	0;
	setp.ne.s32 	%p34, %r34, 0;
	@%p34 bra 	$L__BB5_72;
	setp.gt.s32 	%p35, %r67, 32;
	ld.shared.f32 	%f195, [_ZZN3cub18CUB_300001_SM_10006detail6reduce28DeviceReduceSingleTileKernelINS2_10policy_hubIfjN4cuda3std3__44plusIfEEE10Policy1000EPfSC_iS9_ffNS7_10__identityEEEvT0_T1_T2_T3_T4_T6_E12temp_storage+20];
	add.f32 	%f196, %f530, %f195;
	selp.f32 	%f197, %f196, %f530, %p35;
	setp.gt.s32 	%p36, %r67, 64;
	ld.shared.f32 	%f198, [_ZZN3cub18CUB_300001_SM_10006detail6reduce28DeviceReduceSingleTileKernelINS2_10policy_hubIfjN4cuda3std3__44plusIfEEE10Policy1000EPfSC_iS9_ffNS7_10__identityEEEvT0_T1_T2_T3_T4_T6_E12temp_storage+24];
	add.f32 	%f199, %f198, %f197;
	selp.f32 	%f200, %f199, %f197, %p36;
	setp.gt.s32 	%p37, %r67, 96;
	ld.shared.f32 	%f201, [_ZZN3cub18CUB_300001_SM_10006detail6reduce28DeviceReduceSingleTileKernelINS2_10policy_hubIfjN4cuda3std3__44plusIfEEE10Policy1000EPfSC_iS9_ffNS7_10__identityEEEvT0_T1_T2_T3_T4_T6_E12temp_storage+28];
	add.f32 	%f202, %f201, %f200;
	selp.f32 	%f203, %f202, %f200, %p37;
	setp.gt.s32 	%p38, %r67, 128;
	ld.shared.f32 	%f204, [_ZZN3cub18CUB_300001_SM_10006detail6reduce28DeviceReduceSingleTileKernelINS2_10policy_hubIfjN4cuda3std3__44plusIfEEE10Policy1000EPfSC_iS9_ffNS7_10__identityEEEvT0_T1_T2_T3_T4_T6_E12temp_storage+32];
	add.f32 	%f205, %f204, %f203;
	selp.f32 	%f206, %f205, %f203, %p38;
	setp.gt.s32 	%p39, %r67, 160;
	ld.shared.f32 	%f207, [_ZZN3cub18CUB_300001_SM_10006detail6reduce28DeviceReduceSingleTileKernelINS2_10policy_hubIfjN4cuda3std3__44plusIfEEE10Policy1000EPfSC_iS9_ffNS7_10__identityEEEvT0_T1_T2_T3_T4_T6_E12temp_storage+36];
	add.f32 	%f208, %f207, %f206;
	selp.f32 	%f209, %f208, %f206, %p39;
	setp.gt.s32 	%p40, %r67, 192;
	ld.shared.f32 	%f210, [_ZZN3cub18CUB_300001_SM_10006detail6reduce28DeviceReduceSingleTileKernelINS2_10policy_hubIfjN4cuda3std3__44plusIfEEE10Policy1000EPfSC_iS9_ffNS7_10__identityEEEvT0_T1_T2_T3_T4_T6_E12temp_storage+40];
	add.f32 	%f211, %f210, %f209;
	selp.f32 	%f212, %f211, %f209, %p40;
	setp.gt.s32 	%p41, %r67, 224;
	ld.shared.f32 	%f213, [_ZZN3cub18CUB_300001_SM_10006detail6reduce28DeviceReduceSingleTileKernelINS2_10policy_hubIfjN4cuda3std3__44plusIfEEE10Policy1000EPfSC_iS9_ffNS7_10__identityEEEvT0_T1_T2_T3_T4_T6_E12temp_storage+44];
	add.f32 	%f214, %f213, %f212;
	selp.f32 	%f215, %f214, %f212, %p41;
	setp.gt.s32 	%p42, %r67, 256;
	ld.shared.f32 	%f216, [_ZZN3cub18CUB_300001_SM_10006detail6reduce28DeviceReduceSingleTileKernelINS2_10policy_hubIfjN4cuda3std3__44plusIfEEE10Policy1000EPfSC_iS9_ffNS7_10__identityEEEvT0_T1_T2_T3_T4_T6_E12temp_storage+48];
	add.f32 	%f217, %f216, %f215;
	selp.f32 	%f218, %f217, %f215, %p42;
	setp.gt.s32 	%p43, %r67, 288;
	ld.shared.f32 	%f219, [_ZZN3cub18CUB_300001_SM_10006detail6reduce28DeviceReduceSingleTileKernelINS2_10policy_hubIfjN4cuda3std3__44plusIfEEE10Policy1000EPfSC_iS9_ffNS7_10__identityEEEvT0_T1_T2_T3_T4_T6_E12temp_storage+52];
	add.f32 	%f220, %f219, %f218;
	selp.f32 	%f221, %f220, %f218, %p43;
	setp.gt.s32 	%p44, %r67, 320;
	ld.shared.f32 	%f222, [_ZZN3cub18CUB_300001_SM_10006detail6reduce28DeviceReduceSingleTileKernelINS2_10policy_hubIfjN4cuda3std3__44plusIfEEE10Policy1000EPfSC_iS9_ffNS7_10__identityEEEvT0_T1_T2_T3_T4_T6_E12temp_storage+56];
	add.f32 	%f223, %f222, %f221;
	selp.f32 	%f224, %f223, %f221, %p44;
	setp.gt.s32 	%p45, %r67, 352;
	ld.shared.f32 	%f225, [_ZZN3cub18CUB_300001_SM_10006detail6reduce28DeviceReduceSingleTileKernelINS2_10policy_hubIfjN4cuda3std3__44plusIfEEE10Policy1000EPfSC_iS9_ffNS7_10__identityEEEvT0_T1_T2_T3_T4_T6_E12temp_storage+60];
	add.f32 	%f226, %f225, %f224;
	selp.f32 	%f227, %f226, %f224, %p45;
	setp.gt.s32 	%p46, %r67, 384;
	ld.shared.f32 	%f228, [_ZZN3cub18CUB_300001_SM_10006detail6reduce28DeviceReduceSingleTileKernelINS2_10policy_hubIfjN4cuda3std3__44plusIfEEE10Policy1000EPfSC_iS9_ffNS7_10__identityEEEvT0_T1_T2_T3_T4_T6_E12temp_storage+64];
	add.f32 	%f229, %f228, %f227;
	selp.f32 	%f230, %f229, %f227, %p46;
	setp.gt.s32 	%p47, %r67, 416;
	ld.shared.f32 	%f231, [_ZZN3cub18CUB_300001_SM_10006detail6reduce28DeviceReduceSingleTileKernelINS2_10policy_hubIfjN4cuda3std3__44plusIfEEE10Policy1000EPfSC_iS9_ffNS7_10__identityEEEvT0_T1_T2_T3_T4_T6_E12temp_storage+68];
	add.f32 	%f232, %f231, %f230;
	selp.f32 	%f233, %f232, %f230, %p47;
	setp.gt.s32 	%p48, %r67, 448;
	ld.shared.f32 	%f234, [_ZZN3cub18CUB_300001_SM_10006detail6reduce28DeviceReduceSingleTileKernelINS2_10policy_hubIfjN4cuda3std3__44plusIfEEE10Policy1000EPfSC_iS9_ffNS7_10__identityEEEvT0_T1_T2_T3_T4_T6_E12temp_storage+72];
	add.f32 	%f235, %f234, %f233;
	selp.f32 	%f236, %f235, %f233, %p48;
	setp.gt.s32 	%p49, %r67, 480;
	ld.shared.f32 	%f237, [_ZZN3cub18CUB_300001_SM_10006detail6reduce28DeviceReduceSingleTileKernelINS2_10policy_hubIfjN4cuda3std3__44plusIfEEE10Policy1000EPfSC_iS9_ffNS7_10__identityEEEvT0_T1_T2_T3_T4_T6_E12temp_storage+76];
	add.f32 	%f238, %f237, %f236;
	selp.f32 	%f530, %f238, %f236, %p49;
	bra.uni 	$L__BB5_72;
$L__BB5_56:
	mov.u32 	%r46, %tid.x;
	mul.wide.u32 	%rd35, %r46, 4;
	add.s64 	%rd19, %rd16, %rd35;
	// begin inline asm
	ld.global.nc.u32 %r68, [%rd19];
	// end inline asm
	mov.b32 	%f59, %r68;
	add.s64 	%rd20, %rd19, 2048;
	// begin inline asm
	ld.global.nc.u32 %r69, [%rd20];
	// end inline asm
	mov.b32 	%f60, %r69;
	add.s64 	%rd21, %rd19, 4096;
	// begin inline asm
	ld.global.nc.u32 %r70, [%rd21];
	// end inline asm
	mov.b32 	%f61, %r70;
	add.s64 	%rd22, %rd19, 6144;
	// begin inline asm
	ld.global.nc.u32 %r71, [%rd22];
	// end inline asm
	mov.b32 	%f62, %r71;
	add.s64 	%rd23, %rd19, 8192;
	// begin inline asm
	ld.global.nc.u32 %r72, [%rd23];
	// end inline asm
	mov.b32 	%f63, %r72;
	add.s64 	%rd24, %rd19, 10240;
	// begin inline asm
	ld.global.nc.u32 %r73, [%rd24];
	// end inline asm
	mov.b32 	%f64, %r73;
	add.s64 	%rd25, %rd19, 12288;
	// begin inline asm
	ld.global.nc.u32 %r74, [%rd25];
	// end inline asm
	mov.b32 	%f65, %r74;
	add.s64 	%rd26, %rd19, 14336;
	// begin inline asm
	ld.global.nc.u32 %r75, [%rd26];
	// end inline asm
	mov.b32 	%f66, %r75;
	add.s64 	%rd27, %rd19, 16384;
	// begin inline asm
	ld.global.nc.u32 %r76, [%rd27];
	// end inline asm
	mov.b32 	%f67, %r76;
	add.s64 	%rd28, %rd19, 18432;
	// begin inline asm
	ld.global.nc.u32 %r77, [%rd28];
	// end inline asm
	mov.b32 	%f68, %r77;
	add.s64 	%rd29, %rd19, 20480;
	// begin inline asm
	ld.global.nc.u32 %r78, [%rd29];
	// end inline asm
	mov.b32 	%f69, %r78;
	add.s64 	%rd30, %rd19, 22528;
	// begin inline asm
	ld.global.nc.u32 %r79, [%rd30];
	// end inline asm
	mov.b32 	%f70, %r79;
	add.s64 	%rd31, %rd19, 24576;
	// begin inline asm
	ld.global.nc.u32 %r80, [%rd31];
	// end inline asm
	mov.b32 	%f71, %r80;
	add.s64 	%rd32, %rd19, 26624;
	// begin inline asm
	ld.global.nc.u32 %r81, [%rd32];
	// end inline asm
	mov.b32 	%f72, %r81;
	add.s64 	%rd33, %rd19, 28672;
	// begin inline asm
	ld.global.nc.u32 %r82, [%rd33];
	// end inline asm
	mov.b32 	%f73, %r82;
	add.s64 	%rd34, %rd19, 30720;
	// begin inline asm
	ld.global.nc.u32 %r83, [%rd34];
	// end inline asm
	mov.b32 	%f74, %r83;
	add.f32 	%f75, %f59, %f60;
	add.f32 	%f76, %f61, %f62;
	add.f32 	%f77, %f63, %f64;
	add.f32 	%f78, %f65, %f66;
	add.f32 	%f79, %f67, %f68;
	add.f32 	%f80, %f69, %f70;
	add.f32 	%f81, %f71, %f72;
	add.f32 	%f82, %f73, %f74;
	add.f32 	%f83, %f75, %f76;
	add.f32 	%f84, %f77, %f78;
	add.f32 	%f85, %f79, %f80;
	add.f32 	%f86, %f81, %f82;
	add.f32 	%f87, %f83, %f84;
	add.f32 	%f88, %f85, %f86;
	add.f32 	%f529, %f87, %f88;
	setp.lt.u32 	%p4, %r67, 16384;
	mov.b32 	%r400, 8192;
	@%p4 bra 	$L__BB5_60;
	add.s32 	%r47, %r67, -8192;
	mov.b32 	%r400, 8192;
$L__BB5_58:
	mul.wide.s32 	%rd52, %r400, 4;
	add.s64 	%rd36, %rd19, %rd52;
	// begin inline asm
	ld.global.nc.u32 %r86, [%rd36];
	// end inline asm
	mov.b32 	%f89, %r86;
	add.s64 	%rd37, %rd36, 2048;
	// begin inline asm
	ld.global.nc.u32 %r87, [%rd37];
	// end inline asm
	mov.b32 	%f90, %r87;
	add.s64 	%rd38, %rd36, 4096;
	// begin inline asm
	ld.global.nc.u32 %r88, [%rd38];
	// end inline asm
	mov.b32 	%f91, %r88;
	add.s64 	%rd39, %rd36, 6144;
	// begin inline asm
	ld.global.nc.u32 %r89, [%rd39];
	// end inline asm
	mov.b32 	%f92, %r89;
	add.s64 	%rd40, %rd36, 8192;
	// begin inline asm
	ld.global.nc.u32 %r90, [%rd40];
	// end inline asm
	mov.b32 	%f93, %r90;
	add.s64 	%rd41, %rd36, 10240;
	// begin inline asm
	ld.global.nc.u32 %r91, [%rd41];
	// end inline asm
	mov.b32 	%f94, %r91;
	add.s64 	%rd42, %rd36, 12288;
	// begin inline asm
	ld.global.nc.u32 %r92, [%rd42];
	// end inline asm
	mov.b32 	%f95, %r92;
	add.s64 	%rd43, %rd36, 14336;
	// begin inline asm
	ld.global.nc.u32 %r93, [%rd43];
	// end inline asm
	mov.b32 	%f96, %r93;
	add.s64 	%rd44, %rd36, 16384;
	// begin inline asm
	ld.global.nc.u32 %r94, [%rd44];
	// end inline asm
	mov.b32 	%f97, %r94;
	add.s64 	%rd45, %rd36, 18432;
	// begin inline asm
	ld.global.nc.u32 %r95, [%rd45];
	// end inline asm
	mov.b32 	%f98, %r95;
	add.s64 	%rd46, %rd36, 20480;
	// begin inline asm
	ld.global.nc.u32 %r96, [%rd46];
	// end inline asm
	mov.b32 	%f99, %r96;
	add.s64 	%rd47, %rd36, 22528;
	// begin inline asm
	ld.global.nc.u32 %r97, [%rd47];
	// end inline asm
	mov.b32 	%f100, %r97;
	add.s64 	%rd48, %rd36, 24576;
	// begin inline asm
	ld.global.nc.u32 %r98, [%rd48];
	// end inline asm
	mov.b32 	%f101, %r98;
	add.s64 	%rd49, %rd36, 26624;
	// begin inline asm
	ld.global.nc.u32 %r99, [%rd49];
	// end inline asm
	mov.b32 	%f102, %r99;
	add.s64 	%rd50, %rd36, 28672;
	// begin inline asm
	ld.global.nc.u32 %r100, [%rd50];
	// end inline asm
	mov.b32 	%f103, %r100;
	add.s64 	%rd51, %rd36, 30720;
	// begin inline asm
	ld.global.nc.u32 %r101, [%rd51];
	// end inline asm
	mov.b32 	%f104, %r101;
	add.f32 	%f105, %f529, %f89;
	add.f32 	%f106, %f90, %f91;
	add.f32 	%f107, %f92, %f93;
	add.f32 	%f108, %f94, %f95;
	add.f32 	%f109, %f96, %f97;
	add.f32 	%f110, %f98, %f99;
	add.f32 	%f111, %f100, %f101;
	add.f32 	%f112, %f102, %f103;
	add.f32 	%f113, %f105, %f106;
	add.f32 	%f114, %f107, %f108;
	add.f32 	%f115, %f109, %f110;
	add.f32 	%f116, %f111, %f112;
	add.f32 	%f117, %f113, %f114;
	add.f32 	%f118, %f115, %f116;
	add.f32 	%f119, %f117, %f118;
	add.f32 	%f529, %f119, %f104;
	sub.s32 	%r102, %r67, %r400;
	setp.lt.s32 	%p5, %r102, 8192;
	@%p5 bra 	$L__BB5_68;
	add.s32 	%r400, %r400, 8192;
	setp.le.s32 	%p6, %r400, %r47;
	@%p6 bra 	$L__BB5_58;
$L__BB5_60:
	setp.le.s32 	%p7, %r67, %r400;
	@%p7 bra 	$L__BB5_68;
	sub.s32 	%r51, %r67, %r400;
	setp.ge.s32 	%p8, %r46, %r51;
	@%p8 bra 	$L__BB5_68;
	not.b32 	%r103, %r46;
	add.s32 	%r104, %r67, %r103;
	sub.s32 	%r52, %r104, %r400;
	and.b32  	%r105, %r52, 1536;
	setp.eq.s32 	%p9, %r105, 1536;
	mov.u32 	%r404, %r46;
	@%p9 bra 	$L__BB5_65;
	add.s32 	%r402, %r46, %r400;
	shr.u32 	%r106, %r52, 9;
	add.s32 	%r107, %r106, 1;
	and.b32  	%r108, %r107, 3;
	neg.s32 	%r401, %r108;
	mov.u32 	%r404, %r46;
$L__BB5_64:
	.pragma "nounroll";
	mul.wide.u32 	%rd54, %r402, 4;
	add.s64 	%rd53, %rd16, %rd54;
	// begin inline asm
	ld.global.nc.u32 %r109, [%rd53];
	// end inline asm
	mov.b32 	%f121, %r109;
	add.f32 	%f529, %f529, %f121;
	add.s32 	%r404, %r404, 512;
	add.s32 	%r402, %r402, 512;
	add.s32 	%r401, %r401, 1;
	setp.ne.s32 	%p10, %r401, 0;
	@%p10 bra 	$L__BB5_64;
$L__BB5_65:
	setp.lt.u32 	%p11, %r52, 1536;
	@%p11 bra 	$L__BB5_68;
	cvt.u64.u32 	%rd55, %r404;
	cvt.u64.u32 	%rd56, %r400;
	add.s64 	%rd57, %rd55, %rd56;
	shl.b64 	%rd58, %rd57, 2;
	add.s64 	%rd59, %rd58, %rd16;
	add.s64 	%rd132, %rd59, 4096;
	add.s32 	%r405, %r404, %r400;
$L__BB5_67:
	mul.wide.u32 	%rd64, %r405, 4;
	add.s64 	%rd60, %rd16, %rd64;
	// begin inline asm
	ld.global.nc.u32 %r110, [%rd60];
	// end inline asm
	mov.b32 	%f122, %r110;
	add.f32 	%f123, %f529, %f122;
	add.s64 	%rd61, %rd132, -2048;
	// begin inline asm
	ld.global.nc.u32 %r111, [%rd61];
	// end inline asm
	mov.b32 	%f124, %r111;
	add.f32 	%f125, %f123, %f124;
	// begin inline asm
	ld.global.nc.u32 %r112, [%rd132];
	// end inline asm
	mov.b32 	%f126, %r112;
	add.f32 	%f127, %f125, %f126;
	add.s64 	%rd63, %rd132, 2048;
	// begin inline asm
	ld.global.nc.u32 %r113, [%rd63];
	// end inline asm
	mov.b32 	%f128, %r113;
	add.f32 	%f529, %f127, %f128;
	add.s32 	%r404, %r404, 2048;
	add.s64 	%rd132, %rd132, 8192;
	add.s32 	%r405, %r405, 2048;
	setp.lt.s32 	%p12, %r404, %r51;
	@%p12 bra 	$L__BB5_67;
$L__BB5_68:
	// begin inline asm
	mov.u32 %r114, %laneid;
	// end inline asm
	mov.b32 	%r116, %f529;
	mov.b32 	%r117, 1;
	mov.b32 	%r138, 31;
	mov.b32 	%r139, -1;
	// begin inline asm
	shfl.sync.down.b32 %r115, %r116, %r117, %r138, %r139;
	// end inline asm
	setp.gt.s32 	%p13, %r114, 30;
	mov.b32 	%f129, %r115;
	add.f32 	%f130, %f529, %f129;
	selp.f32 	%f131, %f529, %f130, %p13;
	mov.b32 	%r121, %f131;
	mov.b32 	%r122, 2;
	// begin inline asm
	shfl.sync.down.b32 %r120, %r121, %r122, %r138, %r139;
	// end inline asm
	setp.gt.s32 	%p14, %r114, 29;
	mov.b32 	%f132, %r120;
	add.f32 	%f133, %f131, %f132;
	selp.f32 	%f134, %f131, %f133, %p14;
	mov.b32 	%r126, %f134;
	mov.b32 	%r127, 4;
	// begin inline asm
	shfl.sync.down.b32 %r125, %r126, %r127, %r138, %r139;
	// end inline asm
	setp.gt.s32 	%p15, %r114, 27;
	mov.b32 	%f135, %r125;
	add.f32 	%f136, %f134, %f135;
	selp.f32 	%f137, %f134, %f136, %p15;
	mov.b32 	%r131, %f137;
	mov.b32 	%r132, 8;
	// begin inline asm
	shfl.sync.down.b32 %r130, %r131, %r132, %r138, %r139;
	// end inline asm
	setp.gt.s32 	%p16, %r114, 23;
	mov.b32 	%f138, %r130;
	add.f32 	%f139, %f137, %f138;
	selp.f32 	%f140, %f137, %f139, %p16;
	mov.b32 	%r136, %f140;
	mov.b32 	%r137, 16;
	// begin inline asm
	shfl.sync.down.b32 %r135, %r136, %r137, %r138, %r139;
	// end inline asm
	setp.gt.s32 	%p17, %r114, 15;
	mov.b32 	%f141, %r135;
	add.f32 	%f54, %f140, %f141;
	selp.f32 	%f530, %f140, %f54, %p17;
	setp.ne.s32 	%p18, %r114, 0;
	@%p18 bra 	$L__BB5_70;
	shr.u32 	%r140, %r46, 3;
	and.b32  	%r141, %r140, 124;
	mov.u32 	%r142, _ZZN3cub18CUB_300001_SM_10006detail6reduce28DeviceReduceSingleTileKernelINS2_10policy_hubIfjN4cuda3std3__44plusIfEEE10Policy1000EPfSC_iS9_ffNS7_10__identityEEEvT0_T1_T2_T3_T4_T6_E12temp_storage;
	add.s32 	%r143, %r142, %r141;
	st.shared.f32 	[%r143+16], %f54;
$L__BB5_70:
	bar.sync 	0;
	setp.ne.s32 	%p19, %r46, 0;
	@%p19 bra 	$L__BB5_72;
	ld.shared.f32 	%f142, [_ZZN3cub18CUB_300001_SM_10006detail6reduce28DeviceReduceSingleTileKernelINS2_10policy_hubIfjN4cuda3std3__44plusIfEEE10Policy1000EPfSC_iS9_ffNS7_10__identityEEEvT0_T1_T2_T3_T4_T6_E12temp_storage+20];
	add.f32 	%f143, %f530, %f142;
	ld.shared.f32 	%f144, [_ZZN3cub18CUB_300001_SM_10006detail6reduce28DeviceReduceSingleTileKernelINS2_10policy_hubIfjN4cuda3std3__44plusIfEEE10Policy1000EPfSC_iS9_ffNS7_10__identityEEEvT0_T1_T2_T3_T4_T6_E12temp_storage+24];
	add.f32 	%f145, %f143, %f144;
	ld.shared.f32 	%f146, [_ZZN3cub18CUB_300001_SM_10006detail6reduce28DeviceReduceSingleTileKernelINS2_10policy_hubIfjN4cuda3std3__44plusIfEEE10Policy1000EPfSC_iS9_ffNS7_10__identityEEEvT0_T1_T2_T3_T4_T6_E12temp_storage+28];
	add.f32 	%f147, %f145, %f146;
	ld.shared.f32 	%f148, [_ZZN3cub18CUB_300001_SM_10006detail6reduce28DeviceReduceSingleTileKernelINS2_10policy_hubIfjN4cuda3std3__44plusIfEEE10Policy1000EPfSC_iS9_ffNS7_10__identityEEEvT0_T1_T2_T3_T4_T6_E12temp_storage+32];
	add.f32 	%f149, %f147, %f148;
	ld.shared.f32 	%f150, [_ZZN3cub18CUB_300001_SM_10006detail6reduce28DeviceReduceSingleTileKernelINS2_10policy_hubIfjN4cuda3std3__44plusIfEEE10Policy1000EPfSC_iS9_ffNS7_10__identityEEEvT0_T1_T2_T3_T4_T6_E12temp_storage+36];
	add.f32 	%f151, %f149, %f150;
	ld.shared.f32 	%f152, [_ZZN3cub18CUB_300001_SM_10006detail6reduce28DeviceReduceSingleTileKernelINS2_10policy_hubIfjN4cuda3std3__44plusIfEEE10Policy1000EPfSC_iS9_ffNS7_10__identityEEEvT0_T1_T2_T3_T4_T6_E12temp_storage+40];
	add.f32 	%f153, %f151, %f152;
	ld.shared.f32 	%f154, [_ZZN3cub18CUB_300001_SM_10006detail6reduce28DeviceReduceSingleTileKernelINS2_10policy_hubIfjN4cuda3std3__44plusIfEEE10Policy1000EPfSC_iS9_ffNS7_10__identityEEEvT0_T1_T2_T3_T4_T6_E12temp_storage+44];
	add.f32 	%f155, %f153, %f154;
	ld.shared.f32 	%f156, [_ZZN3cub18CUB_300001_SM_10006detail6reduce28DeviceReduceSingleTileKernelINS2_10policy_hubIfjN4cuda3std3__44plusIfEEE10Policy1000EPfSC_iS9_ffNS7_10__identityEEEvT0_T1_T2_T3_T4_T6_E12temp_storage+48];
	add.f32 	%f157, %f155, %f156;
	ld.shared.f32 	%f158, [_ZZN3cub18CUB_300001_SM_10006detail6reduce28DeviceReduceSingleTileKernelINS2_10policy_hubIfjN4cuda3std3__44plusIfEEE10Policy1000EPfSC_iS9_ffNS7_10__identityEEEvT0_T1_T2_T3_T4_T6_E12temp_storage+52];
	add.f32 	%f159, %f157, %f158;
	ld.shared.f32 	%f160, [_ZZN3cub18CUB_300001_SM_10006detail6reduce28DeviceReduceSingleTileKernelINS2_10policy_hubIfjN4cuda3std3__44plusIfEEE10Policy1000EPfSC_iS9_ffNS7_10__identityEEEvT0_T1_T2_T3_T4_T6_E12temp_storage+56];
	add.f32 	%f161, %f159, %f160;
	ld.shared.f32 	%f162, [_ZZN3cub18CUB_300001_SM_10006detail6reduce28DeviceReduceSingleTileKernelINS2_10policy_hubIfjN4cuda3std3__44plusIfEEE10Policy1000EPfSC_iS9_ffNS7_10__identityEEEvT0_T1_T2_T3_T4_T6_E12temp_storage+60];
	add.f32 	%f163, %f161, %f162;
	ld.shared.f32 	%f164, [_ZZN3cub18CUB_300001_SM_10006detail6reduce28DeviceReduceSingleTileKernelINS2_10policy_hubIfjN4cuda3std3__44plusIfEEE10Policy1000EPfSC_iS9_ffNS7_10__identityEEEvT0_T1_T2_T3_T4_T6_E12temp_storage+64];
	add.f32 	%f165, %f163, %f164;
	ld.shared.f32 	%f166, [_ZZN3cub18CUB_300001_SM_10006detail6reduce28DeviceReduceSingleTileKernelINS2_10policy_hubIfjN4cuda3std3__44plusIfEEE10Policy1000EPfSC_iS9_ffNS7_10__identityEEEvT0_T1_T2_T3_T4_T6_E12temp_storage+68];
	add.f32 	%f167, %f165, %f166;
	ld.shared.f32 	%f168, [_ZZN3cub18CUB_300001_SM_10006detail6reduce28DeviceReduceSingleTileKernelINS2_10policy_hubIfjN4cuda3std3__44plusIfEEE10Policy1000EPfSC_iS9_ffNS7_10__identityEEEvT0_T1_T2_T3_T4_T6_E12temp_storage+72];
	add.f32 	%f169, %f167, %f168;
	ld.shared.f32 	%f170, [_ZZN3cub18CUB_300001_SM_10006detail6reduce28DeviceReduceSingleTileKernelINS2_10policy_hubIfjN4cuda3std3__44plusIfEEE10Policy1000EPfSC_iS9_ffNS7_10__identityEEEvT0_T1_T2_T3_T4_T6_E12temp_storage+76];
	add.f32 	%f530, %f169, %f170;
$L__BB5_72:
	mov.u32 	%r379, %tid.x;
	setp.ne.s32 	%p111, %r379, 0;
	@%p111 bra 	$L__BB5_74;
	add.f32 	%f503, %f58, %f530;
	st.global.f32 	[%rd1], %f503;
$L__BB5_74:
	ret;

}
	// .globl	_ZN3cub18CUB_300001_SM_10006detail6reduce28DeviceReduceSingleTileKernelINS2_10policy_hubIfyN4cuda3std3__44plusIfEEE10Policy1000EN6thrust24THRUST_300001_SM_1000_NS18transform_iteratorI41ConvertLinearIndexToTriangularMatrixIndexNSD_17counting_iteratorIiNSD_11use_defaultESH_SH_EESH_SH_EEPfyS9_ff12ComputeDeltaEEvT0_T1_T2_T3_T4_T6_
.visible .entry _ZN3cub18CUB_300001_SM_10006detail6reduce28DeviceReduceSingleTileKernelINS2_10policy_hubIfyN4cuda3std3__44plusIfEEE10Policy1000EN6thrust24THRUST_300001_SM_1000_NS18transform_iteratorI41ConvertLinearIndexToTriangularMatrixIndexNSD_17counting_iteratorIiNSD_11use_defaultESH_SH_EESH_SH_EEPfyS9_ff12ComputeDeltaEEvT0_T1_T2_T3_T4_T6_(
	.param .align 4 .b8 _ZN3cub18CUB_300001_SM_10006detail6reduce28DeviceReduceSingleTileKernelINS2_10policy_hubIfyN4cuda3std3__44plusIfEEE10Policy1000EN6thrust24THRUST_300001_SM_1000_NS18transform_iteratorI41ConvertLinearIndexToTriangularMatrixIndexNSD_17counting_iteratorIiNSD_11use_defaultESH_SH_EESH_SH_EEPfyS9_ff12ComputeDeltaEEvT0_T1_T2_T3_T4_T6__param_0[8],
	.param .u64 .ptr .align 1 _ZN3cub18CUB_300001_SM_10006detail6reduce28DeviceReduceSingleTileKernelINS2_10policy_hubIfyN4cuda3std3__44plusIfEEE10Policy1000EN6thrust24THRUST_300001_SM_1000_NS18transform_iteratorI41ConvertLinearIndexToTriangularMatrixIndexNSD_17counting_iteratorIiNSD_11use_defaultESH_SH_EESH_SH_EEPfyS9_ff12ComputeDeltaEEvT0_T1_T2_T3_T4_T6__param_1,
	.param .u64 _ZN3cub18CUB_300001_SM_10006detail6reduce28DeviceReduceSingleTileKernelINS2_10policy_hubIfyN4cuda3std3__44plusIfEEE10Policy1000EN6thrust24THRUST_300001_SM_1000_NS18transform_iteratorI41ConvertLinearIndexToTriangularMatrixIndexNSD_17counting_iteratorIiNSD_11use_defaultESH_SH_EESH_SH_EEPfyS9_ff12ComputeDeltaEEvT0_T1_T2_T3_T4_T6__param_2,
	.param .align 1 .b8 _ZN3cub18CUB_300001_SM_10006detail6reduce28DeviceReduceSingleTileKernelINS2_10policy_hubIfyN4cuda3std3__44plusIfEEE10Policy1000EN6thrust24THRUST_300001_SM_1000_NS18transform_iteratorI41ConvertLinearIndexToTriangularMatrixIndexNSD_17counting_iteratorIiNSD_11use_defaultESH_SH_EESH_SH_EEPfyS9_ff12ComputeDeltaEEvT0_T1_T2_T3_T4_T6__param_3[1],
	.param .f32 _ZN3cub18CUB_300001_SM_10006detail6reduce28DeviceReduceSingleTileKernelINS2_10policy_hubIfyN4cuda3std3__44plusIfEEE10Policy1000EN6thrust24THRUST_300001_SM_1000_NS18transform_iteratorI41ConvertLinearIndexToTriangularMatrixIndexNSD_17counting_iteratorIiNSD_11use_defaultESH_SH_EESH_SH_EEPfyS9_ff12ComputeDeltaEEvT0_T1_T2_T3_T4_T6__param_4,
	.param .align 8 .b8 _ZN3cub18CUB_300001_SM_10006detail6reduce28DeviceReduceSingleTileKernelINS2_10policy_hubIfyN4cuda3std3__44plusIfEEE10Policy1000EN6thrust24THRUST_300001_SM_1000_NS18transform_iteratorI41ConvertLinearIndexToTriangularMatrixIndexNSD_17counting_iteratorIiNSD_11use_defaultESH_SH_EESH_SH_EEPfyS9_ff12ComputeDeltaEEvT0_T1_T2_T3_T4_T6__param_5[48]
)
.maxntid 256
.minnctapersm 1
{
	.reg .pred 	%p<16>;
	.reg .b32 	%r<72>;
	.reg .b32 	%f<31>;
	.reg .b64 	%rd<4>;
	// demoted variable
	.shared .align 4 .b8 _ZZN3cub18CUB_300001_SM_10006detail6reduce28DeviceReduceSingleTileKernelINS2_10policy_hubIfyN4cuda3std3__44plusIfEEE10Policy1000EN6thrust24THRUST_300001_SM_1000_NS18transform_iteratorI41ConvertLinearIndexToTriangularMatrixIndexNSD_17counting_iteratorIiNSD_11use_defaultESH_SH_EESH_SH_EEPfyS9_ff12ComputeDeltaEEvT0_T1_T2_T3_T4_T6_E12temp_storage[44];
	ld.param.u64 	%rd1, [_ZN3cub18CUB_300001_SM_10006detail6reduce28DeviceReduceSingleTileKernelINS2_10policy_hubIfyN4cuda3std3__44plusIfEEE10Policy1000EN6thrust24THRUST_300001_SM_1000_NS18transform_iteratorI41ConvertLinearIndexToTriangularMatrixIndexNSD_17counting_iteratorIiNSD_11use_defaultESH_SH_EESH_SH_EEPfyS9_ff12ComputeDeltaEEvT0_T1_T2_T3_T4_T6__param_1];
	ld.param.u64 	%rd2, [_ZN3cub18CUB_300001_SM_10006detail6reduce28DeviceReduceSingleTileKernelINS2_10policy_hubIfyN4cuda3std3__44plusIfEEE10Policy1000EN6thrust24THRUST_300001_SM_1000_NS18transform_iteratorI41ConvertLinearIndexToTriangularMatrixIndexNSD_17counting_iteratorIiNSD_11use_defaultESH_SH_EESH_SH_EEPfyS9_ff12ComputeDeltaEEvT0_T1_T2_T3_T4_T6__param_2];
	ld.param.f32 	%f3, [_ZN3cub18CUB_300001_SM_10006detail6reduce28DeviceReduceSingleTileKernelINS2_10policy_hubIfyN4cuda3std3__44plusIfEEE10Policy1000EN6thrust24THRUST_300001_SM_1000_NS18transform_iteratorI41ConvertLinearIndexToTriangularMatrixIndexNSD_17counting_iteratorIiNSD_11use_defaultESH_SH_EESH_SH_EEPfyS9_ff12ComputeDeltaEEvT0_T1_T2_T3_T4_T6__param_4];
	setp.ne.s64 	%p1, %rd2, 0;
	@%p1 bra 	$L__BB6_3;
	mov.u32 	%r71, %tid.x;
	setp.ne.s32 	%p15, %r71, 0;
	@%p15 bra 	$L__BB6_10;
	cvta.to.global.u64 	%rd3, %rd1;
	st.global.f32 	[%rd3], %f3;
	bra.uni 	$L__BB6_10;
$L__BB6_3:
	cvt.u32.u64 	%r1, %rd2;
	mov.u32 	%r2, %tid.x;
	setp.lt.u64 	%p2, %rd2, 256;
	@%p2 bra 	$L__BB6_7;
	// begin inline asm
	mov.u32 %r41, %laneid;
	// end inline asm
	mov.b32 	%r43, 0;
	mov.b32 	%r44, 1;
	mov.b32 	%r65, 31;
	mov.b32 	%r66, -1;
	// begin inline asm
	shfl.sync.down.b32 %r42, %r43, %r44, %r65, %r66;
	// end inline asm
	setp.gt.s32 	%p10, %r41, 30;
	mov.b32 	%f18, %r42;
	add.f32 	%f19, %f18, 0f00000000;
	selp.f32 	%f20, 0f00000000, %f19, %p10;
	mov.b32 	%r48, %f20;
	mov.b32 	%r49, 2;
	// begin inline asm
	shfl.sync.down.b32 %r47, %r48, %r49, %r65, %r66;
	// end inline asm
	setp.gt.s32 	%p11, %r41, 29;
	mov.b32 	%f21, %r47;
	add.f32 	%f22, %f20, %f21;
	selp.f32 	%f23, %f20, %f22, %p11;
	mov.b32 	%r53, %f23;
	mov.b32 	%r54, 4;
	// begin inline asm
	shfl.sync.down.b32 %r52, %r53, %r54, %r65, %r66;
	// end inline asm
	setp.gt.s32 	%p12, %r41, 27;
	mov.b32 	%f24, %r52;
	add.f32 	%f25, %f23, %f24;
	selp.f32 	%f26, %f23, %f25, %p12;
	mov.b32 	%r58, %f26;
	mov.b32 	%r59, 8;
	// begin inline asm
	shfl.sync.down.b32 %r57, %r58, %r59, %r65, %r66;
	// end inline asm
	setp.gt.s32 	%p13, %r41, 23;
	mov.b32 	%f27, %r57;
	add.f32 	%f28, %f26, %f27;
	selp.f32 	%f29, %f26, %f28, %p13;
	mov.b32 	%r63, %f29;
	mov.b32 	%r64, 16;
	// begin inline asm
	shfl.sync.down.b32 %r62, %r63, %r64, %r65, %r66;
	// end inline asm
	mov.b32 	%f30, %r62;
	add.f32 	%f1, %f29, %f30;
	setp.ne.s32 	%p14, %r41, 0;
	@%p14 bra 	$L__BB6_6;
	shr.u32 	%r67, %r2, 3;
	and.b32  	%r68, %r67, 124;
	mov.u32 	%r69, _ZZN3cub18CUB_300001_SM_10006detail6reduce28DeviceReduceSingleTileKernelINS2_10policy_hubIfyN4cuda3std3__44plusIfEEE10Policy1000EN6thrust24THRUST_300001_SM_1000_NS18transform_iteratorI41ConvertLinearIndexToTriangularMatrixIndexNSD_17counting_iteratorIiNSD_11use_defaultESH_SH_EESH_SH_EEPfyS9_ff12ComputeDeltaEEvT0_T1_T2_T3_T4_T6_E12temp_storage;
	add.s32 	%r70, %r69, %r68;
	st.shared.f32 	[%r70+8], %f1;
$L__BB6_6:
	bar.sync 	0;
	bra.uni 	$L__BB6_10;
$L__BB6_7:
	// begin inline asm
	mov.u32 %r3, %laneid;
	// end inline asm
	and.b32  	%r29, %r2, 992;
	add.s32 	%r30, %r29, 32;
	setp.gt.u32 	%p3, %r30, %r1;
	not.b32 	%r31, %r29;
	add.s32 	%r32, %r1, %r31;
	selp.b32 	%r27, %r32, 31, %p3;
	mov.b32 	%r5, 0;
	mov.b32 	%r6, 1;
	mov.b32 	%r28, -1;
	// begin inline asm
	shfl.sync.down.b32 %r4, %r5, %r6, %r27, %r28;
	// end inline asm
	setp.lt.s32 	%p4, %r3, %r27;
	mov.b32 	%f4, %r4;
	add.f32 	%f5, %f4, 0f00000000;
	selp.f32 	%f6, %f5, 0f00000000, %p4;
	mov.b32 	%r10, %f6;
	mov.b32 	%r11, 2;
	// begin inline asm
	shfl.sync.down.b32 %r9, %r10, %r11, %r27, %r28;
	// end inline asm
	add.s32 	%r33, %r3, 2;
	setp.gt.s32 	%p5, %r33, %r27;
	mov.b32 	%f7, %r9;
	add.f32 	%f8, %f6, %f7;
	selp.f32 	%f9, %f6, %f8, %p5;
	mov.b32 	%r15, %f9;
	mov.b32 	%r16, 4;
	// begin inline asm
	shfl.sync.down.b32 %r14, %r15, %r16, %r27, %r28;
	// end inline asm
	add.s32 	%r34, %r3, 4;
	setp.gt.s32 	%p6, %r34, %r27;
	mov.b32 	%f10, %r14;
	add.f32 	%f11, %f9, %f10;
	selp.f32 	%f12, %f9, %f11, %p6;
	mov.b32 	%r20, %f12;
	mov.b32 	%r21, 8;
	// begin inline asm
	shfl.sync.down.b32 %r19, %r20, %r21, %r27, %r28;
	// end inline asm
	add.s32 	%r35, %r3, 8;
	setp.gt.s32 	%p7, %r35, %r27;
	mov.b32 	%f13, %r19;
	add.f32 	%f14, %f12, %f13;
	selp.f32 	%f15, %f12, %f14, %p7;
	mov.b32 	%r25, %f15;
	mov.b32 	%r26, 16;
	// begin inline asm
	shfl.sync.down.b32 %r24, %r25, %r26, %r27, %r28;
	// end inline asm
	add.s32 	%r36, %r3, 16;
	setp.gt.s32 	%p8, %r36, %r27;
	mov.b32 	%f16, %r24;
	add.f32 	%f17, %f15, %f16;
	selp.f32 	%f2, %f15, %f17, %p8;
	setp.ne.s32 	%p9, %r3, 0;
	@%p9 bra 	$L__BB6_9;
	shr.u32 	%r37, %r2, 3;
	and.b32  	%r38, %r37, 124;
	mov.u32 	%r39, _ZZN3cub18CUB_300001_SM_10006detail6reduce28DeviceReduceSingleTileKernelINS2_10policy_hubIfyN4cuda3std3__44plusIfEEE10Policy1000EN6thrust24THRUST_300001_SM_1000_NS18transform_iteratorI41ConvertLinearIndexToTriangularMatrixIndexNSD_17counting_iteratorIiNSD_11use_defaultESH_SH_EESH_SH_EEPfyS9_ff12ComputeDeltaEEvT0_T1_T2_T3_T4_T6_E12temp_storage;
	add.s32 	%r40, %r39, %r38;
	st.shared.f32 	[%r40+8], %f2;
$L__BB6_9:
	bar.sync 	0;
$L__BB6_10:
	ret;

}
	// .globl	_ZN3cub18CUB_300001_SM_10006detail6reduce18DeviceReduceKernelINS2_10policy_hubIfyN4cuda3std3__44plusIfEEE10Policy1000EN6thrust24THRUST_300001_SM_1000_NS18transform_iteratorI41ConvertLinearIndexToTriangularMatrixIndexNSD_17counting_iteratorIiNSD_11use_defaultESH_SH_EESH_SH_EEyS9_f12ComputeDeltaEEvT0_PT3_T1_NS0_13GridEvenShareISO_EET2_T4_
.visible .entry _ZN3cub18CUB_300001_SM_10006detail6reduce18DeviceReduceKernelINS2_10policy_hubIfyN4cuda3std3__44plusIfEEE10Policy1000EN6thrust24THRUST_300001_SM_1000_NS18transform_iteratorI41ConvertLinearIndexToTriangularMatrixIndexNSD_17counting_iteratorIiNSD_11use_defaultESH_SH_EESH_SH_EEyS9_f12ComputeDeltaEEvT0_PT3_T1_NS0_13GridEvenShareISO_EET2_T4_(
	.param .align 4 .b8 _ZN3cub18CUB_300001_SM_10006detail6reduce18DeviceReduceKernelINS2_10policy_hubIfyN4cuda3std3__44plusIfEEE10Policy1000EN6thrust24THRUST_300001_SM_1000_NS18transform_iteratorI41ConvertLinearIndexToTriangularMatrixIndexNSD_17counting_iteratorIiNSD_11use_defaultESH_SH_EESH_SH_EEyS9_f12ComputeDeltaEEvT0_PT3_T1_NS0_13GridEvenShareISO_EET2_T4__param_0[8],
	.param .u64 .ptr .align 1 _ZN3cub18CUB_300001_SM_10006detail6reduce18DeviceReduceKernelINS2_10policy_hubIfyN4cuda3std3__44plusIfEEE10Policy1000EN6thrust24THRUST_300001_SM_1000_NS18transform_iteratorI41ConvertLinearIndexToTriangularMatrixIndexNSD_17counting_iteratorIiNSD_11use_defaultESH_SH_EESH_SH_EEyS9_f12ComputeDeltaEEvT0_PT3_T1_NS0_13GridEvenShareISO_EET2_T4__param_1,
	.param .u64 _ZN3cub18CUB_300001_SM_10006detail6reduce18DeviceReduceKernelINS2_10policy_hubIfyN4cuda3std3__44plusIfEEE10Policy1000EN6thrust24THRUST_300001_SM_1000_NS18transform_iteratorI41ConvertLinearIndexToTriangularMatrixIndexNSD_17counting_iteratorIiNSD_11use_defaultESH_SH_EESH_SH_EEyS9_f12ComputeDeltaEEvT0_PT3_T1_NS0_13GridEvenShareISO_EET2_T4__param_2,
	.param .align 8 .b8 _ZN3cub18CUB_300001_SM_10006detail6reduce18DeviceReduceKernelINS2_10policy_hubIfyN4cuda3std3__44plusIfEEE10Policy1000EN6thrust24THRUST_300001_SM_1000_NS18transform_iteratorI41ConvertLinearIndexToTriangularMatrixIndexNSD_17counting_iteratorIiNSD_11use_defaultESH_SH_EESH_SH_EEyS9_f12ComputeDeltaEEvT0_PT3_T1_NS0_13GridEvenShareISO_EET2_T4__param_3[72],
	.param .align 1 .b8 _ZN3cub18CUB_300001_SM_10006detail6reduce18DeviceReduceKernelINS2_10policy_hubIfyN4cuda3std3__44plusIfEEE10Policy1000EN6thrust24THRUST_300001_SM_1000_NS18transform_iteratorI41ConvertLinearIndexToTriangularMatrixIndexNSD_17counting_iteratorIiNSD_11use_defaultESH_SH_EESH_SH_EEyS9_f12ComputeDeltaEEvT0_PT3_T1_NS0_13GridEvenShareISO_EET2_T4__param_4[1],
	.param .align 8 .b8 _ZN3cub18CUB_300001_SM_10006detail6reduce18DeviceReduceKernelINS2_10policy_hubIfyN4cuda3std3__44plusIfEEE10Policy1000EN6thrust24THRUST_300001_SM_1000_NS18transform_iteratorI41ConvertLinearIndexToTriangularMatrixIndexNSD_17counting_iteratorIiNSD_11use_defaultESH_SH_EESH_SH_EEyS9_f12ComputeDeltaEEvT0_PT3_T1_NS0_13GridEvenShareISO_EET2_T4__param_5[48]
)
.maxntid 256
{
	.reg .pred 	%p<24>;
	.reg .b32 	%r<74>;
	.reg .b32 	%f<68>;
	.reg .b64 	%rd<5>;
	// demoted variable
	.shared .align 4 .b8 _ZZN3cub18CUB_300001_SM_10006detail6reduce18DeviceReduceKernelINS2_10policy_hubIfyN4cuda3std3__44plusIfEEE10Policy1000EN6thrust24THRUST_300001_SM_1000_NS18transform_iteratorI41ConvertLinearIndexToTriangularMatrixIndexNSD_17counting_iteratorIiNSD_11use_defaultESH_SH_EESH_SH_EEyS9_f12ComputeDeltaEEvT0_PT3_T1_NS0_13GridEvenShareISO_EET2_T4_E12temp_storage[44];
	ld.param.u32 	%r4, [_ZN3cub18CUB_300001_SM_10006detail6reduce18DeviceReduceKernelINS2_10policy_hubIfyN4cuda3std3__44plusIfEEE10Policy1000EN6thrust24THRUST_300001_SM_1000_NS18transform_iteratorI41ConvertLinearIndexToTriangularMatrixIndexNSD_17counting_iteratorIiNSD_11use_defaultESH_SH_EESH_SH_EEyS9_f12ComputeDeltaEEvT0_PT3_T1_NS0_13GridEvenShareISO_EET2_T4__param_3+32];
	ld.param.u64 	%rd1, [_ZN3cub18CUB_300001_SM_10006detail6reduce18DeviceReduceKernelINS2_10policy_hubIfyN4cuda3std3__44plusIfEEE10Policy1000EN6thrust24THRUST_300001_SM_1000_NS18transform_iteratorI41ConvertLinearIndexToTriangularMatrixIndexNSD_17counting_iteratorIiNSD_11use_defaultESH_SH_EESH_SH_EEyS9_f12ComputeDeltaEEvT0_PT3_T1_NS0_13GridEvenShareISO_EET2_T4__param_1];
	mov.u32 	%r1, %ctaid.x;
	shl.b32 	%r5, %r1, 12;
	sub.s32 	%r2, %r4, %r5;
	mov.u32 	%r3, %tid.x;
	setp.lt.s32 	%p1, %r2, 256;
	@%p1 bra 	$L__BB7_5;
	// begin inline asm
	mov.u32 %r44, %laneid;
	// end inline asm
	mov.b32 	%r46, 0;
	mov.b32 	%r47, 1;
	mov.b32 	%r68, 31;
	mov.b32 	%r69, -1;
	// begin inline asm
	shfl.sync.down.b32 %r45, %r46, %r47, %r68, %r69;
	// end inline asm
	setp.gt.s32 	%p17, %r44, 30;
	mov.b32 	%f41, %r45;
	add.f32 	%f42, %f41, 0f00000000;
	selp.f32 	%f43, 0f00000000, %f42, %p17;
	mov.b32 	%r51, %f43;
	mov.b32 	%r52, 2;
	// begin inline asm
	shfl.sync.down.b32 %r50, %r51, %r52, %r68, %r69;
	// end inline asm
	setp.gt.s32 	%p18, %r44, 29;
	mov.b32 	%f44, %r50;
	add.f32 	%f45, %f43, %f44;
	selp.f32 	%f46, %f43, %f45, %p18;
	mov.b32 	%r56, %f46;
	mov.b32 	%r57, 4;
	// begin inline asm
	shfl.sync.down.b32 %r55, %r56, %r57, %r68, %r69;
	// end inline asm
	setp.gt.s32 	%p19, %r44, 27;
	mov.b32 	%f47, %r55;
	add.f32 	%f48, %f46, %f47;
	selp.f32 	%f49, %f46, %f48, %p19;
	mov.b32 	%r61, %f49;
	mov.b32 	%r62, 8;
	// begin inline asm
	shfl.sync.down.b32 %r60, %r61, %r62, %r68, %r69;
	// end inline asm
	setp.gt.s32 	%p20, %r44, 23;
	mov.b32 	%f50, %r60;
	add.f32 	%f51, %f49, %f50;
	selp.f32 	%f52, %f49, %f51, %p20;
	mov.b32 	%r66, %f52;
	mov.b32 	%r67, 16;
	// begin inline asm
	shfl.sync.down.b32 %r65, %r66, %r67, %r68, %r69;
	// end inline asm
	setp.gt.s32 	%p21, %r44, 15;
	mov.b32 	%f53, %r65;
	add.f32 	%f1, %f52, %f53;
	selp.f32 	%f2, %f52, %f1, %p21;
	setp.ne.s32 	%p22, %r44, 0;
	@%p22 bra 	$L__BB7_3;
	shr.u32 	%r70, %r3, 3;
	and.b32  	%r71, %r70, 124;
	mov.u32 	%r72, _ZZN3cub18CUB_300001_SM_10006detail6reduce18DeviceReduceKernelINS2_10policy_hubIfyN4cuda3std3__44plusIfEEE10Policy1000EN6thrust24THRUST_300001_SM_1000_NS18transform_iteratorI41ConvertLinearIndexToTriangularMatrixIndexNSD_17counting_iteratorIiNSD_11use_defaultESH_SH_EESH_SH_EEyS9_f12ComputeDeltaEEvT0_PT3_T1_NS0_13GridEvenShareISO_EET2_T4_E12temp_storage;
	add.s32 	%r73, %r72, %r71;
	st.shared.f32 	[%r73+8], %f1;
$L__BB7_3:
	bar.sync 	0;
	setp.ne.s32 	%p23, %r3, 0;
	@%p23 bra 	$L__BB7_10;
	ld.shared.f32 	%f54, [_ZZN3cub18CUB_300001_SM_10006detail6reduce18DeviceReduceKernelINS2_10policy_hubIfyN4cuda3std3__44plusIfEEE10Policy1000EN6thrust24THRUST_300001_SM_1000_NS18transform_iteratorI41ConvertLinearIndexToTriangularMatrixIndexNSD_17counting_iteratorIiNSD_11use_defaultESH_SH_EESH_SH_EEyS9_f12ComputeDeltaEEvT0_PT3_T1_NS0_13GridEvenShareISO_EET2_T4_E12temp_storage+12];
	add.f32 	%f55, %f2, %f54;
	ld.shared.f32 	%f56, [_ZZN3cub18CUB_300001_SM_10006detail6reduce18DeviceReduceKernelINS2_10policy_hubIfyN4cuda3std3__44plusIfEEE10Policy1000EN6thrust24THRUST_300001_SM_1000_NS18transform_iteratorI41ConvertLinearIndexToTriangularMatrixIndexNSD_17counting_iteratorIiNSD_11use_defaultESH_SH_EESH_SH_EEyS9_f12ComputeDeltaEEvT0_PT3_T1_NS0_13GridEvenShareISO_EET2_T4_E12temp_storage+16];
	add.f32 	%f57, %f55, %f56;
	ld.shared.f32 	%f58, [_ZZN3cub18CUB_300001_SM_10006detail6reduce18DeviceReduceKernelINS2_10policy_hubIfyN4cuda3std3__44plusIfEEE10Policy1000EN6thrust24THRUST_300001_SM_1000_NS18transform_iteratorI41ConvertLinearIndexToTriangularMatrixIndexNSD_17counting_iteratorIiNSD_11use_defaultESH_SH_EESH_SH_EEyS9_f12ComputeDeltaEEvT0_PT3_T1_NS0_13GridEvenShareISO_EET2_T4_E12temp_storage+20];
	add.f32 	%f59, %f57, %f58;
	ld.shared.f32 	%f60, [_ZZN3cub18CUB_300001_SM_10006detail6reduce18DeviceReduceKernelINS2_10policy_hubIfyN4cuda3std3__44plusIfEEE10Policy1000EN6thrust24THRUST_300001_SM_1000_NS18transform_iteratorI41ConvertLinearIndexToTriangularMatrixIndexNSD_17counting_iteratorIiNSD_11use_defaultESH_SH_EESH_SH_EEyS9_f12ComputeDeltaEEvT0_PT3_T1_NS0_13GridEvenShareISO_EET2_T4_E12temp_storage+24];
	add.f32 	%f61, %f59, %f60;
	ld.shared.f32 	%f62, [_ZZN3cub18CUB_300001_SM_10006detail6reduce18DeviceReduceKernelINS2_10policy_hubIfyN4cuda3std3__44plusIfEEE10Policy1000EN6thrust24THRUST_300001_SM_1000_NS18transform_iteratorI41ConvertLinearIndexToTriangularMatrixIndexNSD_17counting_iteratorIiNSD_11use_defaultESH_SH_EESH_SH_EEyS9_f12ComputeDeltaEEvT0_PT3_T1_NS0_13GridEvenShareISO_EET2_T4_E12temp_storage+28];
	add.f32 	%f63, %f61, %f62;
	ld.shared.f32 	%f64, [_ZZN3cub18CUB_300001_SM_10006detail6reduce18DeviceReduceKernelINS2_10policy_hubIfyN4cuda3std3__44plusIfEEE10Policy1000EN6thrust24THRUST_300001_SM_1000_NS18transform_iteratorI41ConvertLinearIndexToTriangularMatrixIndexNSD_17counting_iteratorIiNSD_11use_defaultESH_SH_EESH_SH_EEyS9_f12ComputeDeltaEEvT0_PT3_T1_NS0_13GridEvenShareISO_EET2_T4_E12temp_storage+32];
	add.f32 	%f65, %f63, %f64;
	ld.shared.f32 	%f66, [_ZZN3cub18CUB_300001_SM_10006detail6reduce18DeviceReduceKernelINS2_10policy_hubIfyN4cuda3std3__44plusIfEEE10Policy1000EN6thrust24THRUST_300001_SM_1000_NS18transform_iteratorI41ConvertLinearIndexToTriangularMatrixIndexNSD_17counting_iteratorIiNSD_11use_defaultESH_SH_EESH_SH_EEyS9_f12ComputeDeltaEEvT0_PT3_T1_NS0_13GridEvenShareISO_EET2_T4_E12temp_storage+36];
	add.f32 	%f67, %f65, %f66;
	bra.uni 	$L__BB7_9;
$L__BB7_5:
	// begin inline asm
	mov.u32 %r6, %laneid;
	// end inline asm
	and.b32  	%r32, %r3, 992;
	add.s32 	%r33, %r32, 32;
	setp.gt.s32 	%p2, %r33, %r2;
	not.b32 	%r34, %r32;
	add.s32 	%r35, %r2, %r34;
	selp.b32 	%r30, %r35, 31, %p2;
	mov.b32 	%r8, 0;
	mov.b32 	%r9, 1;
	mov.b32 	%r31, -1;
	// begin inline asm
	shfl.sync.down.b32 %r7, %r8, %r9, %r30, %r31;
	// end inline asm
	setp.lt.s32 	%p3, %r6, %r30;
	mov.b32 	%f7, %r7;
	add.f32 	%f8, %f7, 0f00000000;
	selp.f32 	%f9, %f8, 0f00000000, %p3;
	mov.b32 	%r13, %f9;
	mov.b32 	%r14, 2;
	// begin inline asm
	shfl.sync.down.b32 %r12, %r13, %r14, %r30, %r31;
	// end inline asm
	add.s32 	%r36, %r6, 2;
	setp.gt.s32 	%p4, %r36, %r30;
	mov.b32 	%f10, %r12;
	add.f32 	%f11, %f9, %f10;
	selp.f32 	%f12, %f9, %f11, %p4;
	mov.b32 	%r18, %f12;
	mov.b32 	%r19, 4;
	// begin inline asm
	shfl.sync.down.b32 %r17, %r18, %r19, %r30, %r31;
	// end inline asm
	add.s32 	%r37, %r6, 4;
	setp.gt.s32 	%p5, %r37, %r30;
	mov.b32 	%f13, %r17;
	add.f32 	%f14, %f12, %f13;
	selp.f32 	%f15, %f12, %f14, %p5;
	mov.b32 	%r23, %f15;
	mov.b32 	%r24, 8;
	// begin inline asm
	shfl.sync.down.b32 %r22, %r23, %r24, %r30, %r31;
	// end inline asm
	add.s32 	%r38, %r6, 8;
	setp.gt.s32 	%p6, %r38, %r30;
	mov.b32 	%f16, %r22;
	add.f32 	%f17, %f15, %f16;
	selp.f32 	%f18, %f15, %f17, %p6;
	mov.b32 	%r28, %f18;
	mov.b32 	%r29, 16;
	// begin inline asm
	shfl.sync.down.b32 %r27, %r28, %r29, %r30, %r31;
	// end inline asm
	add.s32 	%r39, %r6, 16;
	setp.gt.s32 	%p7, %r39, %r30;
	mov.b32 	%f19, %r27;
	add.f32 	%f20, %f18, %f19;
	selp.f32 	%f4, %f18, %f20, %p7;
	setp.ne.s32 	%p8, %r6, 0;
	@%p8 bra 	$L__BB7_7;
	shr.u32 	%r40, %r3, 3;
	and.b32  	%r41, %r40, 124;
	mov.u32 	%r42, _ZZN3cub18CUB_300001_SM_10006detail6reduce18DeviceReduceKernelINS2_10policy_hubIfyN4cuda3std3__44plusIfEEE10Policy1000EN6thrust24THRUST_300001_SM_1000_NS18transform_iteratorI41ConvertLinearIndexToTriangularMatrixIndexNSD_17counting_iteratorIiNSD_11use_defaultESH_SH_EESH_SH_EEyS9_f12ComputeDeltaEEvT0_PT3_T1_NS0_13GridEvenShareISO_EET2_T4_E12temp_storage;
	add.s32 	%r43, %r42, %r41;
	st.shared.f32 	[%r43+8], %f4;
$L__BB7_7:
	bar.sync 	0;
	setp.ne.s32 	%p9, %r3, 0;
	@%p9 bra 	$L__BB7_10;
	setp.gt.s32 	%p10, %r2, 32;
	ld.shared.f32 	%f21, [_ZZN3cub18CUB_300001_SM_10006detail6reduce18DeviceReduceKernelINS2_10policy_hubIfyN4cuda3std3__44plusIfEEE10Policy1000EN6thrust24THRUST_300001_SM_1000_NS18transform_iteratorI41ConvertLinearIndexToTriangularMatrixIndexNSD_17counting_iteratorIiNSD_11use_defaultESH_SH_EESH_SH_EEyS9_f12ComputeDeltaEEvT0_PT3_T1_NS0_13GridEvenShareISO_EET2_T4_E12temp_storage+12];
	add.f32 	%f22, %f4, %f21;
	selp.f32 	%f23, %f22, %f4, %p10;
	setp.gt.s32 	%p11, %r2, 64;
	ld.shared.f32 	%f24, [_ZZN3cub18CUB_300001_SM_10006detail6reduce18DeviceReduceKernelINS2_10policy_hubIfyN4cuda3std3__44plusIfEEE10Policy1000EN6thrust24THRUST_300001_SM_1000_NS18transform_iteratorI41ConvertLinearIndexToTriangularMatrixIndexNSD_17counting_iteratorIiNSD_11use_defaultESH_SH_EESH_SH_EEyS9_f12ComputeDeltaEEvT0_PT3_T1_NS0_13GridEvenShareISO_EET2_T4_E12temp_storage+16];
	add.f32 	%f25, %f24, %f23;
	selp.f32 	%f26, %f25, %f23, %p11;
	setp.gt.s32 	%p12, %r2, 96;
	ld.shared.f32 	%f27, [_ZZN3cub18CUB_300001_SM_10006detail6reduce18DeviceReduceKernelINS2_10policy_hubIfyN4cuda3std3__44plusIfEEE10Policy1000EN6thrust24THRUST_300001_SM_1000_NS18transform_iteratorI41ConvertLinearIndexToTriangularMatrixIndexNSD_17counting_iteratorIiNSD_11use_defaultESH_SH_EESH_SH_EEyS9_f12ComputeDeltaEEvT0_PT3_T1_NS0_13GridEvenShareISO_EET2_T4_E12temp_storage+20];
	add.f32 	%f28, %f27, %f26;
	selp.f32 	%f29, %f28, %f26, %p12;
	setp.gt.s32 	%p13, %r2, 128;
	ld.shared.f32 	%f30, [_ZZN3cub18CUB_300001_SM_10006detail6reduce18DeviceReduceKernelINS2_10policy_hubIfyN4cuda3std3__44plusIfEEE10Policy1000EN6thrust24THRUST_300001_SM_1000_NS18transform_iteratorI41ConvertLinearIndexToTriangularMatrixIndexNSD_17counting_iteratorIiNSD_11use_defaultESH_SH_EESH_SH_EEyS9_f12ComputeDeltaEEvT0_PT3_T1_NS0_13GridEvenShareISO_EET2_T4_E12temp_storage+24];
	add.f32 	%f31, %f30, %f29;
	selp.f32 	%f32, %f31, %f29, %p13;
	setp.gt.s32 	%p14, %r2, 160;
	ld.shared.f32 	%f33, [_ZZN3cub18CUB_300001_SM_10006detail6reduce18DeviceReduceKernelINS2_10policy_hubIfyN4cuda3std3__44plusIfEEE10Policy1000EN6thrust24THRUST_300001_SM_1000_NS18transform_iteratorI41ConvertLinearIndexToTriangularMatrixIndexNSD_17counting_iteratorIiNSD_11use_defaultESH_SH_EESH_SH_EEyS9_f12ComputeDeltaEEvT0_PT3_T1_NS0_13GridEvenShareISO_EET2_T4_E12temp_storage+28];
	add.f32 	%f34, %f33, %f32;
	selp.f32 	%f35, %f34, %f32, %p14;
	setp.gt.s32 	%p15, %r2, 192;
	ld.shared.f32 	%f36, [_ZZN3cub18CUB_300001_SM_10006detail6reduce18DeviceReduceKernelINS2_10policy_hubIfyN4cuda3std3__44plusIfEEE10Policy1000EN6thrust24THRUST_300001_SM_1000_NS18transform_iteratorI41ConvertLinearIndexToTriangularMatrixIndexNSD_17counting_iteratorIiNSD_11use_defaultESH_SH_EESH_SH_EEyS9_f12ComputeDeltaEEvT0_PT3_T1_NS0_13GridEvenShareISO_EET2_T4_E12temp_storage+32];
	add.f32 	%f37, %f36, %f35;
	selp.f32 	%f38, %f37, %f35, %p15;
	setp.gt.s32 	%p16, %r2, 224;
	ld.shared.f32 	%f39, [_ZZN3cub18CUB_300001_SM_10006detail6reduce18DeviceReduceKernelINS2_10policy_hubIfyN4cuda3std3__44plusIfEEE10Policy1000EN6thrust24THRUST_300001_SM_1000_NS18transform_iteratorI41ConvertLinearIndexToTriangularMatrixIndexNSD_17counting_iteratorIiNSD_11use_defaultESH_SH_EESH_SH_EEyS9_f12ComputeDeltaEEvT0_PT3_T1_NS0_13GridEvenShareISO_EET2_T4_E12temp_storage+36];
	add.f32 	%f40, %f39, %f38;
	selp.f32 	%f67, %f40, %f38, %p16;
$L__BB7_9:
	cvta.to.global.u64 	%rd2, %rd1;
	mul.wide.u32 	%rd3, %r1, 4;
	add.s64 	%rd4, %rd2, %rd3;
	st.global.f32 	[%rd4], %f67;
$L__BB7_10:
	ret;

}
	// .globl	_ZN3cub18CUB_300001_SM_10006detail6reduce28DeviceReduceSingleTileKernelINS2_10policy_hubIfyN4cuda3std3__44plusIfEEE10Policy1000EPfSC_iS9_ffNS7_10__identityEEEvT0_T1_T2_T3_T4_T6_
.visible .entry _ZN3cub18CUB_300001_SM_10006detail6reduce28DeviceReduceSingleTileKernelINS2_10policy_hubIfyN4cuda3std3__44plusIfEEE10Policy1000EPfSC_iS9_ffNS7_10__identityEEEvT0_T1_T2_T3_T4_T6_(
	.param .u64 .ptr .align 1 _ZN3cub18CUB_300001_SM_10006detail6reduce28DeviceReduceSingleTileKernelINS2_10policy_hubIfyN4cuda3std3__44plusIfEEE10Policy1000EPfSC_iS9_ffNS7_10__identityEEEvT0_T1_T2_T3_T4_T6__param_0,
	.param .u64 .ptr .align 1 _ZN3cub18CUB_300001_SM_10006detail6reduce28DeviceReduceSingleTileKernelINS2_10policy_hubIfyN4cuda3std3__44plusIfEEE10Policy1000EPfSC_iS9_ffNS7_10__identityEEEvT0_T1_T2_T3_T4_T6__param_1,
	.param .u32 _ZN3cub18CUB_300001_SM_10006detail6reduce28DeviceReduceSingleTileKernelINS2_10policy_hubIfyN4cuda3std3__44plusIfEEE10Policy1000EPfSC_iS9_ffNS7_10__identityEEEvT0_T1_T2_T3_T4_T6__param_2,
	.param .align 1 .b8 _ZN3cub18CUB_300001_SM_10006detail6reduce28DeviceReduceSingleTileKernelINS2_10policy_hubIfyN4cuda3std3__44plusIfEEE10Policy1000EPfSC_iS9_ffNS7_10__identityEEEvT0_T1_T2_T3_T4_T6__param_3[1],
	.param .f32 _ZN3cub18CUB_300001_SM_10006detail6reduce28DeviceReduceSingleTileKernelINS2_10policy_hubIfyN4cuda3std3__44plusIfEEE10Policy1000EPfSC_iS9_ffNS7_10__identityEEEvT0_T1_T2_T3_T4_T6__param_4,
	.param .align 1 .b8 _ZN3cub18CUB_300001_SM_10006detail6reduce28DeviceReduceSingleTileKernelINS2_10policy_hubIfyN4cuda3std3__44plusIfEEE10Policy1000EPfSC_iS9_ffNS7_10__identityEEEvT0_T1_T2_T3_T4_T6__param_5[1]
)
.maxntid 256
.minnctapersm 1
{
	.reg .pred 	%p<97>;
	.reg .b32 	%r<407>;
	.reg .b32 	%f<419>;
	.reg .b64 	%rd<125>;
	// demoted variable
	.shared .align 4 .b8 _ZZN3cub18CUB_300001_SM_10006detail6reduce28DeviceReduceSingleTileKernelINS2_10policy_hubIfyN4cuda3std3__44plusIfEEE10Policy1000EPfSC_iS9_ffNS7_10__identityEEEvT0_T1_T2_T3_T4_T6_E12temp_storage[44];
	ld.param.u64 	%rd16, [_ZN3cub18CUB_300001_SM_10006detail6reduce28DeviceReduceSingleTileKernelINS2_10policy_hubIfyN4cuda3std3__44plusIfEEE10Policy1000EPfSC_iS9_ffNS7_10__identityEEEvT0_T1_T2_T3_T4_T6__param_0];
	ld.param.u64 	%rd17, [_ZN3cub18CUB_300001_SM_10006detail6reduce28DeviceReduceSingleTileKernelINS2_10policy_hubIfyN4cuda3std3__44plusIfEEE10Policy1000EPfSC_iS9_ffNS7_10__identityEEEvT0_T1_T2_T3_T4_T6__param_1];
	ld.param.u32 	%r67, [_ZN3cub18CUB_300001_SM_10006detail6reduce28DeviceReduceSingleTileKernelINS2_10policy_hubIfyN4cuda3std3__44plusIfEEE10Policy1000EPfSC_iS9_ffNS7_10__identityEEEvT0_T1_T2_T3_T4_T6__param_2];
	ld.param.f32 	%f58, [_ZN3cub18CUB_300001_SM_10006detail6reduce28DeviceReduceSingleTileKernelINS2_10policy_hubIfyN4cuda3std3__44plusIfEEE10Policy1000EPfSC_iS9_ffNS7_10__identityEEEvT0_T1_T2_T3_T4_T6__param_4];
	cvta.to.global.u64 	%rd1, %rd17;
	setp.ne.s32 	%p1, %r67, 0;
	@%p1 bra 	$L__BB8_3;
	mov.u32 	%r380, %tid.x;
	setp.ne.s32 	%p96, %r380, 0;
	@%p96 bra 	$L__BB8_74;
	st.global.f32 	[%rd1], %f58;
	bra.uni 	$L__BB8_74;
$L__BB8_3:
	and.b64  	%rd18, %rd16, 15;
	setp.ne.s64 	%p2, %rd18, 0;
	@%p2 bra 	$L__BB8_38;
	setp.gt.s32 	%p49, %r67, 4095;
	@%p49 bra 	$L__BB8_22;
	mov.u32 	%r1, %tid.x;
	setp.ge.s32 	%p66, %r1, %r67;
	mov.f32 	%f397, 0f00000000;
	mov.u32 	%r384, %r1;
	@%p66 bra 	$L__BB8_7;
	mul.wide.u32 	%rd113, %r1, 4;
	add.s64 	%rd112, %rd16, %rd113;
	// begin inline asm
	ld.global.nc.u32 %r300, [%rd112];
	// end inline asm
	mov.b32 	%f397, %r300;
	add.s32 	%r384, %r1, 256;
$L__BB8_7:
	setp.ge.s32 	%p67, %r384, %r67;
	@%p67 bra 	$L__BB8_13;
	not.b32 	%r301, %r384;
	add.s32 	%r4, %r67, %r301;
	and.b32  	%r302, %r4, 768;
	setp.eq.s32 	%p68, %r302, 768;
	@%p68 bra 	$L__BB8_11;
	mul.wide.u32 	%rd114, %r384, 4;
	add.s64 	%rd121, %rd16, %rd114;
	shr.u32 	%r303, %r4, 8;
	add.s32 	%r304, %r303, 1;
	and.b32  	%r305, %r304, 3;
	neg.s32 	%r382, %r305;
$L__BB8_10:
	.pragma "nounroll";
	// begin inline asm
	ld.global.nc.u32 %r306, [%rd121];
	// end inline asm
	mov.b32 	%f323, %r306;
	add.f32 	%f397, %f397, %f323;
	add.s32 	%r384, %r384, 256;
	add.s64 	%rd121, %rd121, 1024;
	add.s32 	%r382, %r382, 1;
	setp.ne.s32 	%p69, %r382, 0;
	@%p69 bra 	$L__BB8_10;
$L__BB8_11:
	setp.lt.u32 	%p70, %r4, 768;
	@%p70 bra 	$L__BB8_13;
$L__BB8_12:
	mul.wide.s32 	%rd120, %r384, 4;
	add.s64 	%rd116, %rd16, %rd120;
	// begin inline asm
	ld.global.nc.u32 %r307, [%rd116];
	// end inline asm
	mov.b32 	%f324, %r307;
	add.f32 	%f325, %f397, %f324;
	add.s64 	%rd117, %rd116, 1024;
	// begin inline asm
	ld.global.nc.u32 %r308, [%rd117];
	// end inline asm
	mov.b32 	%f326, %r308;
	add.f32 	%f327, %f325, %f326;
	add.s64 	%rd118, %rd116, 2048;
	// begin inline asm
	ld.global.nc.u32 %r309, [%rd118];
	// end inline asm
	mov.b32 	%f328, %r309;
	add.f32 	%f329, %f327, %f328;
	add.s64 	%rd119, %rd116, 3072;
	// begin inline asm
	ld.global.nc.u32 %r310, [%rd119];
	// end inline asm
	mov.b32 	%f330, %r310;
	add.f32 	%f397, %f329, %f330;
	add.s32 	%r384, %r384, 1024;
	setp.lt.s32 	%p71, %r384, %r67;
	@%p71 bra 	$L__BB8_12;
$L__BB8_13:
	setp.lt.s32 	%p72, %r67, 256;
	@%p72 bra 	$L__BB8_18;
	// begin inline asm
	mov.u32 %r349, %laneid;
	// end inline asm
	mov.b32 	%r351, %f397;
	mov.b32 	%r352, 1;
	mov.b32 	%r373, 31;
	mov.b32 	%r374, -1;
	// begin inline asm
	shfl.sync.down.b32 %r350, %r351, %r352, %r373, %r374;
	// end inline asm
	setp.gt.s32 	%p88, %r349, 30;
	mov.b32 	%f365, %r350;
	add.f32 	%f366, %f397, %f365;
	selp.f32 	%f367, %f397, %f366, %p88;
	mov.b32 	%r356, %f367;
	mov.b32 	%r357, 2;
	// begin inline asm
	shfl.sync.down.b32 %r355, %r356, %r357, %r373, %r374;
	// end inline asm
	setp.gt.s32 	%p89, %r349, 29;
	mov.b32 	%f368, %r355;
	add.f32 	%f369, %f367, %f368;
	selp.f32 	%f370, %f367, %f369, %p89;
	mov.b32 	%r361, %f370;
	mov.b32 	%r362, 4;
	// begin inline asm
	shfl.sync.down.b32 %r360, %r361, %r362, %r373, %r374;
	// end inline asm
	setp.gt.s32 	%p90, %r349, 27;
	mov.b32 	%f371, %r360;
	add.f32 	%f372, %f370, %f371;
	selp.f32 	%f373, %f370, %f372, %p90;
	mov.b32 	%r366, %f373;
	mov.b32 	%r367, 8;
	// begin inline asm
	shfl.sync.down.b32 %r365, %r366, %r367, %r373, %r374;
	// end inline asm
	setp.gt.s32 	%p91, %r349, 23;
	mov.b32 	%f374, %r365;
	add.f32 	%f375, %f373, %f374;
	selp.f32 	%f376, %f373, %f375, %p91;
	mov.b32 	%r371, %f376;
	mov.b32 	%r372, 16;
	// begin inline asm
	shfl.sync.down.b32 %r370, %r371, %r372, %r373, %r374;
	// end inline asm
	setp.gt.s32 	%p92, %r349, 15;
	mov.b32 	%f377, %r370;
	add.f32 	%f10, %f376, %f377;
	selp.f32 	%f418, %f376, %f10, %p92;
	setp.ne.s32 	%p93, %r349, 0;
	@%p93 bra 	$L__BB8_16;
	shr.u32 	%r375, %r1, 3;
	and.b32  	%r376, %r375, 124;
	mov.u32 	%r377, _ZZN3cub18CUB_300001_SM_10006detail6reduce28DeviceReduceSingleTileKernelINS2_10policy_hubIfyN4cuda3std3__44plusIfEEE10Policy1000EPfSC_iS9_ffNS7_10__identityEEEvT0_T1_T2_T3_T4_T6_E12temp_storage;
	add.s32 	%r378, %r377, %r376;
	st.shared.f32 	[%r378+8], %f10;
$L__BB8_16:
	bar.sync 	0;
	setp.ne.s32 	%p94, %r1, 0;
	@%p94 bra 	$L__BB8_72;
	ld.shared.f32 	%f378, [_ZZN3cub18CUB_300001_SM_10006detail6reduce28DeviceReduceSingleTileKernelINS2_10policy_hubIfyN4cuda3std3__44plusIfEEE10Policy1000EPfSC_iS9_ffNS7_10__identityEEEvT0_T1_T2_T3_T4_T6_E12temp_storage+12];
	add.f32 	%f379, %f418, %f378;
	ld.shared.f32 	%f380, [_ZZN3cub18CUB_300001_SM_10006detail6reduce28DeviceReduceSingleTileKernelINS2_10policy_hubIfyN4cuda3std3__44plusIfEEE10Policy1000EPfSC_iS9_ffNS7_10__identityEEEvT0_T1_T2_T3_T4_T6_E12temp_storage+16];
	add.f32 	%f381, %f379, %f380;
	ld.shared.f32 	%f382, [_ZZN3cub18CUB_300001_SM_10006detail6reduce28DeviceReduceSingleTileKernelINS2_10policy_hubIfyN4cuda3std3__44plusIfEEE10Policy1000EPfSC_iS9_ffNS7_10__identityEEEvT0_T1_T2_T3_T4_T6_E12temp_storage+20];
	add.f32 	%f383, %f381, %f382;
	ld.shared.f32 	%f384, [_ZZN3cub18CUB_300001_SM_10006detail6reduce28DeviceReduceSingleTileKernelINS2_10policy_hubIfyN4cuda3std3__44plusIfEEE10Policy1000EPfSC_iS9_ffNS7_10__identityEEEvT0_T1_T2_T3_T4_T6_E12temp_storage+24];
	add.f32 	%f385, %f383, %f384;
	ld.shared.f32 	%f386, [_ZZN3cub18CUB_300001_SM_10006detail6reduce28DeviceReduceSingleTileKernelINS2_10policy_hubIfyN4cuda3std3__44plusIfEEE10Policy1000EPfSC_iS9_ffNS7_10__identityEEEvT0_T1_T2_T3_T4_T6_E12temp_storage+28];
	add.f32 	%f387, %f385, %f386;
	ld.shared.f32 	%f388, [_ZZN3cub18CUB_300001_SM_10006detail6reduce28DeviceReduceSingleTileKernelINS2_10policy_hubIfyN4cuda3std3__44plusIfEEE10Policy1000EPfSC_iS9_ffNS7_10__identityEEEvT0_T1_T2_T3_T4_T6_E12temp_storage+32];
	add.f32 	%f389, %f387, %f388;
	ld.shared.f32 	%f390, [_ZZN3cub18CUB_300001_SM_10006detail6reduce28DeviceReduceSingleTileKernelINS2_10policy_hubIfyN4cuda3std3__44plusIfEEE10Policy1000EPfSC_iS9_ffNS7_10__identityEEEvT0_T1_T2_T3_T4_T6_E12temp_storage+36];
	add.f32 	%f418, %f389, %f390;
	bra.uni 	$L__BB8_72;
$L__BB8_18:
	// begin inline asm
	mov.u32 %r311, %laneid;
	// end inline asm
	and.b32  	%r337, %r1, 992;
	add.s32 	%r338, %r337, 32;
	setp.gt.s32 	%p73, %r338, %r67;
	not.b32 	%r339, %r337;
	add.s32 	%r340, %r67, %r339;
	selp.b32 	%r335, %r340, 31, %p73;
	mov.b32 	%r313, %f397;
	mov.b32 	%r314, 1;
	mov.b32 	%r336, -1;
	// begin inline asm
	shfl.sync.down.b32 %r312, %r313, %r314, %r335, %r336;
	// end inline asm
	setp.lt.s32 	%p74, %r311, %r335;
	mov.b32 	%f331, %r312;
	add.f32 	%f332, %f397, %f331;
	selp.f32 	%f333, %f332, %f397, %p74;
	mov.b32 	%r318, %f333;
	mov.b32 	%r319, 2;
	// begin inline asm
	shfl.sync.down.b32 %r317, %r318, %r319, %r335, %r336;
	// end inline asm
	add.s32 	%r341, %r311, 2;
	setp.gt.s32 	%p75, %r341, %r335;
	mov.b32 	%f334, %r317;
	add.f32 	%f335, %f333, %f334;
	selp.f32 	%f336, %f333, %f335, %p75;
	mov.b32 	%r323, %f336;
	mov.b32 	%r324, 4;
	// begin inline asm
	shfl.sync.down.b32 %r322, %r323, %r324, %r335, %r336;
	// end inline asm
	add.s32 	%r342, %r311, 4;
	setp.gt.s32 	%p76, %r342, %r335;
	mov.b32 	%f337, %r322;
	add.f32 	%f338, %f336, %f337;
	selp.f32 	%f339, %f336, %f338, %p76;
	mov.b32 	%r328, %f339;
	mov.b32 	%r329, 8;
	// begin inline asm
	shfl.sync.down.b32 %r327, %r328, %r329, %r335, %r336;
	// end inline asm
	add.s32 	%r343, %r311, 8;
	setp.gt.s32 	%p77, %r343, %r335;
	mov.b32 	%f340, %r327;
	add.f32 	%f341, %f339, %f340;
	selp.f32 	%f342, %f339, %f341, %p77;
	mov.b32 	%r333, %f342;
	mov.b32 	%r334, 16;
	// begin inline asm
	shfl.sync.down.b32 %r332, %r333, %r334, %r335, %r336;
	// end inline asm
	add.s32 	%r344, %r311, 16;
	setp.gt.s32 	%p78, %r344, %r335;
	mov.b32 	%f343, %r332;
	add.f32 	%f344, %f342, %f343;
	selp.f32 	%f418, %f342, %f344, %p78;
	setp.ne.s32 	%p79, %r311, 0;
	@%p79 bra 	$L__BB8_20;
	shr.u32 	%r345, %r1, 3;
	and.b32  	%r346, %r345, 124;
	mov.u32 	%r347, _ZZN3cub18CUB_300001_SM_10006detail6reduce28DeviceReduceSingleTileKernelINS2_10policy_hubIfyN4cuda3std3__44plusIfEEE10Policy1000EPfSC_iS9_ffNS7_10__identityEEEvT0_T1_T2_T3_T4_T6_E12temp_storage;
	add.s32 	%r348, %r347, %r346;
	st.shared.f32 	[%r348+8], %f418;
$L__BB8_20:
	bar.sync 	0;
	setp.ne.s32 	%p80, %r1, 0;
	@%p80 bra 	$L__BB8_72;
	setp.gt.s32 	%p81, %r67, 32;
	ld.shared.f32 	%f345, [_ZZN3cub18CUB_300001_SM_10006detail6reduce28DeviceReduceSingleTileKernelINS2_10policy_hubIfyN4cuda3std3__44plusIfEEE10Policy1000EPfSC_iS9_ffNS7_10__identityEEEvT0_T1_T2_T3_T4_T6_E12temp_storage+12];
	add.f32 	%f346, %f418, %f345;
	selp.f32 	%f347, %f346, %f418, %p81;
	setp.gt.s32 	%p82, %r67, 64;
	ld.shared.f32 	%f348, [_ZZN3cub18CUB_300001_SM_10006detail6reduce28DeviceReduceSingleTileKernelINS2_10policy_hubIfyN4cuda3std3__44plusIfEEE10Policy1000EPfSC_iS9_ffNS7_10__identityEEEvT0_T1_T2_T3_T4_T6_E12temp_storage+16];
	add.f32 	%f349, %f348, %f347;
	selp.f32 	%f350, %f349, %f347, %p82;
	setp.gt.s32 	%p83, %r67, 96;
	ld.shared.f32 	%f351, [_ZZN3cub18CUB_300001_SM_10006detail6reduce28DeviceReduceSingleTileKernelINS2_10policy_hubIfyN4cuda3std3__44plusIfEEE10Policy1000EPfSC_iS9_ffNS7_10__identityEEEvT0_T1_T2_T3_T4_T6_E12temp_storage+20];
	add.f32 	%f352, %f351, %f350;
	selp.f32 	%f353, %f352, %f350, %p83;
	setp.gt.s32 	%p84, %r67, 128;
	ld.shared.f32 	%f354, [_ZZN3cub18CUB_300001_SM_10006detail6reduce28DeviceReduceSingleTileKernelINS2_10policy_hubIfyN4cuda3std3__44plusIfEEE10Policy1000EPfSC_iS9_ffNS7_10__identityEEEvT0_T1_T2_T3_T4_T6_E12temp_storage+24];
	add.f32 	%f355, %f354, %f353;
	selp.f32 	%f356, %f355, %f353, %p84;
	setp.gt.s32 	%p85, %r67, 160;
	ld.shared.f32 	%f357, [_ZZN3cub18CUB_300001_SM_10006detail6reduce28DeviceReduceSingleTileKernelINS2_10policy_hubIfyN4cuda3std3__44plusIfEEE10Policy1000EPfSC_iS9_ffNS7_10__identityEEEvT0_T1_T2_T3_T4_T6_E12temp_storage+28];
	add.f32 	%f358, %f357, %f356;
	selp.f32 	%f359, %f358, %f356, %p85;
	setp.gt.s32 	%p86, %r67, 192;
	ld.shared.f32 	%f360, [_ZZN3cub18CUB_300001_SM_10006detail6reduce28DeviceReduceSingleTileKernelINS2_10policy_hubIfyN4cuda3std3__44plusIfEEE10Policy1000EPfSC_iS9_ffNS7_10__identityEEEvT0_T1_T2_T3_T4_T6_E12temp_storage+32];
	add.f32 	%f361, %f360, %f359;
	selp.f32 	%f362, %f361, %f359, %p86;
	setp.gt.s32 	%p87, %r67, 224;
	ld.shared.f32 	%f363, [_ZZN3cub18CUB_300001_SM_10006detail6reduce28DeviceReduceSingleTileKernelINS2_10policy_hubIfyN4cuda3std3__44plusIfEEE10Policy1000EPfSC_iS9_ffNS7_10__identityEEEvT0_T1_T2_T3_T4_T6_E12temp_storage+36];
	add.f32 	%f364, %f363, %f362;
	selp.f32 	%f418, %f364, %f362, %p87;
	bra.uni 	$L__BB8_72;
$L__BB8_22:
	mov.u32 	%r13, %tid.x;
	shl.b32 	%r224, %r13, 2;
	mul.wide.u32 	%rd86, %r224, 4;
	add.s64 	%rd76, %rd16, %rd86;
	// begin inline asm
	ld.global.nc.v2.u64 {%rd74, %rd75}, [%rd76];
	// end inline asm
	mov.b64 	{%r225, %r226}, %rd75;
	mov.b64 	{%r227, %r228}, %rd74;
	mov.b32 	%f225, %r228;
	mov.b32 	%f226, %r227;
	mov.b32 	%f227, %r226;
	mov.b32 	%f228, %r225;
	add.s64 	%rd79, %rd76, 4096;
	// begin inline asm
	ld.global.nc.v2.u64 {%rd77, %rd78}, [%rd79];
	// end inline asm
	mov.b64 	{%r229, %r230}, %rd78;
	mov.b64 	{%r231, %r232}, %rd77;
	mov.b32 	%f229, %r232;
	mov.b32 	%f230, %r231;
	mov.b32 	%f231, %r230;
	mov.b32 	%f232, %r229;
	add.s64 	%rd82, %rd76, 8192;
	// begin inline asm
	ld.global.nc.v2.u64 {%rd80, %rd81}, [%rd82];
	// end inline asm
	mov.b64 	{%r233, %r234}, %rd81;
	mov.b64 	{%r235, %r236}, %rd80;
	mov.b32 	%f233, %r236;
	mov.b32 	%f234, %r235;
	mov.b32 	%f235, %r234;
	mov.b32 	%f236, %r233;
	add.s64 	%rd85, %rd76, 12288;
	// begin inline asm
	ld.global.nc.v2.u64 {%rd83, %rd84}, [%rd85];
	// end inline asm
	mov.b64 	{%r237, %r238}, %rd84;
	mov.b64 	{%r239, %r240}, %rd83;
	mov.b32 	%f237, %r240;
	mov.b32 	%f238, %r239;
	mov.b32 	%f239, %r238;
	mov.b32 	%f240, %r237;
	add.f32 	%f241, %f226, %f225;
	add.f32 	%f242, %f228, %f227;
	add.f32 	%f243, %f230, %f229;
	add.f32 	%f244, %f232, %f231;
	add.f32 	%f245, %f234, %f233;
	add.f32 	%f246, %f236, %f235;
	add.f32 	%f247, %f238, %f237;
	add.f32 	%f248, %f240, %f239;
	add.f32 	%f249, %f241, %f242;
	add.f32 	%f250, %f243, %f244;
	add.f32 	%f251, %f245, %f246;
	add.f32 	%f252, %f247, %f248;
	add.f32 	%f253, %f249, %f250;
	add.f32 	%f254, %f251, %f252;
	add.f32 	%f404, %f253, %f254;
	setp.lt.u32 	%p50, %r67, 8192;
	mov.b32 	%r387, 4096;
	@%p50 bra 	$L__BB8_26;
	add.s32 	%r14, %r67, -4096;
	mov.b32 	%r387, 4096;
$L__BB8_24:
	mul.wide.s32 	%rd99, %r387, 4;
	add.s64 	%rd89, %rd76, %rd99;
	// begin inline asm
	ld.global.nc.v2.u64 {%rd87, %rd88}, [%rd89];
	// end inline asm
	mov.b64 	{%r242, %r243}, %rd88;
	mov.b64 	{%r244, %r245}, %rd87;
	mov.b32 	%f255, %r245;
	mov.b32 	%f256, %r244;
	mov.b32 	%f257, %r243;
	mov.b32 	%f258, %r242;
	add.s64 	%rd92, %rd89, 4096;
	// begin inline asm
	ld.global.nc.v2.u64 {%rd90, %rd91}, [%rd92];
	// end inline asm
	mov.b64 	{%r246, %r247}, %rd91;
	mov.b64 	{%r248, %r249}, %rd90;
	mov.b32 	%f259, %r249;
	mov.b32 	%f260, %r248;
	mov.b32 	%f261, %r247;
	mov.b32 	%f262, %r246;
	add.s64 	%rd95, %rd89, 8192;
	// begin inline asm
	ld.global.nc.v2.u64 {%rd93, %rd94}, [%rd95];
	// end inline asm
	mov.b64 	{%r250, %r251}, %rd94;
	mov.b64 	{%r252, %r253}, %rd93;
	mov.b32 	%f263, %r253;
	mov.b32 	%f264, %r252;
	mov.b32 	%f265, %r251;
	mov.b32 	%f266, %r250;
	add.s64 	%rd98, %rd89, 12288;
	// begin inline asm
	ld.global.nc.v2.u64 {%rd96, %rd97}, [%rd98];
	// end inline asm
	mov.b64 	{%r254, %r255}, %rd97;
	mov.b64 	{%r256, %r257}, %rd96;
	mov.b32 	%f267, %r257;
	mov.b32 	%f268, %r256;
	mov.b32 	%f269, %r255;
	mov.b32 	%f270, %r254;
	add.f32 	%f271, %f404, %f256;
	add.f32 	%f272, %f255, %f258;
	add.f32 	%f273, %f257, %f260;
	add.f32 	%f274, %f259, %f262;
	add.f32 	%f275, %f261, %f264;
	add.f32 	%f276, %f263, %f266;
	add.f32 	%f277, %f265, %f268;
	add.f32 	%f278, %f267, %f270;
	add.f32 	%f279, %f271, %f272;
	add.f32 	%f280, %f273, %f274;
	add.f32 	%f281, %f275, %f276;
	add.f32 	%f282, %f277, %f278;
	add.f32 	%f283, %f279, %f280;
	add.f32 	%f284, %f281, %f282;
	add.f32 	%f285, %f283, %f284;
	add.f32 	%f404, %f285, %f269;
	sub.s32 	%r258, %r67, %r387;
	setp.lt.s32 	%p51, %r258, 4096;
	@%p51 bra 	$L__BB8_34;
	add.s32 	%r387, %r387, 4096;
	setp.le.s32 	%p52, %r387, %r14;
	@%p52 bra 	$L__BB8_24;
$L__BB8_26:
	setp.le.s32 	%p53, %r67, %r387;
	@%p53 bra 	$L__BB8_34;
	sub.s32 	%r18, %r67, %r387;
	setp.ge.s32 	%p54, %r13, %r18;
	@%p54 bra 	$L__BB8_34;
	not.b32 	%r259, %r13;
	add.s32 	%r260, %r67, %r259;
	sub.s32 	%r19, %r260, %r387;
	and.b32  	%r261, %r19, 768;
	setp.eq.s32 	%p55, %r261, 768;
	mov.u32 	%r391, %r13;
	@%p55 bra 	$L__BB8_31;
	add.s32 	%r389, %r13, %r387;
	shr.u32 	%r262, %r19, 8;
	add.s32 	%r263, %r262, 1;
	and.b32  	%r264, %r263, 3;
	neg.s32 	%r388, %r264;
	mov.u32 	%r391, %r13;
$L__BB8_30:
	.pragma "nounroll";
	mul.wide.u32 	%rd101, %r389, 4;
	add.s64 	%rd100, %rd16, %rd101;
	// begin inline asm
	ld.global.nc.u32 %r265, [%rd100];
	// end inline asm
	mov.b32 	%f287, %r265;
	add.f32 	%f404, %f404, %f287;
	add.s32 	%r391, %r391, 256;
	add.s32 	%r389, %r389, 256;
	add.s32 	%r388, %r388, 1;
	setp.ne.s32 	%p56, %r388, 0;
	@%p56 bra 	$L__BB8_30;
$L__BB8_31:
	setp.lt.u32 	%p57, %r19, 768;
	@%p57 bra 	$L__BB8_34;
	cvt.u64.u32 	%rd102, %r391;
	cvt.u64.u32 	%rd103, %r387;
	add.s64 	%rd104, %rd102, %rd103;
	shl.b64 	%rd105, %rd104, 2;
	add.s64 	%rd106, %rd105, %rd16;
	add.s64 	%rd122, %rd106, 2048;
	add.s32 	%r392, %r391, %r387;
$L__BB8_33:
	mul.wide.u32 	%rd111, %r392, 4;
	add.s64 	%rd107, %rd16, %rd111;
	// begin inline asm
	ld.global.nc.u32 %r266, [%rd107];
	// end inline asm
	mov.b32 	%f288, %r266;
	add.f32 	%f289, %f404, %f288;
	add.s64 	%rd108, %rd122, -1024;
	// begin inline asm
	ld.global.nc.u32 %r267, [%rd108];
	// end inline asm
	mov.b32 	%f290, %r267;
	add.f32 	%f291, %f289, %f290;
	// begin inline asm
	ld.global.nc.u32 %r268, [%rd122];
	// end inline asm
	mov.b32 	%f292, %r268;
	add.f32 	%f293, %f291, %f292;
	add.s64 	%rd110, %rd122, 1024;
	// begin inline asm
	ld.global.nc.u32 %r269, [%rd110];
	// end inline asm
	mov.b32 	%f294, %r269;
	add.f32 	%f404, %f293, %f294;
	add.s32 	%r391, %r391, 1024;
	add.s64 	%rd122, %rd122, 4096;
	add.s32 	%r392, %r392, 1024;
	setp.lt.s32 	%p58, %r391, %r18;
	@%p58 bra 	$L__BB8_33;
$L__BB8_34:
	// begin inline asm
	mov.u32 %r270, %laneid;
	// end inline asm
	mov.b32 	%r272, %f404;
	mov.b32 	%r273, 1;
	mov.b32 	%r294, 31;
	mov.b32 	%r295, -1;
	// begin inline asm
	shfl.sync.down.b32 %r271, %r272, %r273, %r294, %r295;
	// end inline asm
	setp.gt.s32 	%p59, %r270, 30;
	mov.b32 	%f295, %r271;
	add.f32 	%f296, %f404, %f295;
	selp.f32 	%f297, %f404, %f296, %p59;
	mov.b32 	%r277, %f297;
	mov.b32 	%r278, 2;
	// begin inline asm
	shfl.sync.down.b32 %r276, %r277, %r278, %r294, %r295;
	// end inline asm
	setp.gt.s32 	%p60, %r270, 29;
	mov.b32 	%f298, %r276;
	add.f32 	%f299, %f297, %f298;
	selp.f32 	%f300, %f297, %f299, %p60;
	mov.b32 	%r282, %f300;
	mov.b32 	%r283, 4;
	// begin inline asm
	shfl.sync.down.b32 %r281, %r282, %r283, %r294, %r295;
	// end inline asm
	setp.gt.s32 	%p61, %r270, 27;
	mov.b32 	%f301, %r281;
	add.f32 	%f302, %f300, %f301;
	selp.f32 	%f303, %f300, %f302, %p61;
	mov.b32 	%r287, %f303;
	mov.b32 	%r288, 8;
	// begin inline asm
	shfl.sync.down.b32 %r286, %r287, %r288, %r294, %r295;
	// end inline asm
	setp.gt.s32 	%p62, %r270, 23;
	mov.b32 	%f304, %r286;
	add.f32 	%f305, %f303, %f304;
	selp.f32 	%f306, %f303, %f305, %p62;
	mov.b32 	%r292, %f306;
	mov.b32 	%r293, 16;
	// begin inline asm
	shfl.sync.down.b32 %r291, %r292, %r293, %r294, %r295;
	// end inline asm
	setp.gt.s32 	%p63, %r270, 15;
	mov.b32 	%f307, %r291;
	add.f32 	%f26, %f306, %f307;
	selp.f32 	%f418, %f306, %f26, %p63;
	setp.ne.s32 	%p64, %r270, 0;
	@%p64 bra 	$L__BB8_36;
	shr.u32 	%r296, %r13, 3;
	and.b32  	%r297, %r296, 124;
	mov.u32 	%r298, _ZZN3cub18CUB_300001_SM_10006detail6reduce28DeviceReduceSingleTileKernelINS2_10policy_hubIfyN4cuda3std3__44plusIfEEE10Policy1000EPfSC_iS9_ffNS7_10__identityEEEvT0_T1_T2_T3_T4_T6_E12temp_storage;
	add.s32 	%r299, %r298, %r297;
	st.shared.f32 	[%r299+8], %f26;
$L__BB8_36:
	bar.sync 	0;
	setp.ne.s32 	%p65, %r13, 0;
	@%p65 bra 	$L__BB8_72;
	ld.shared.f32 	%f308, [_ZZN3cub18CUB_300001_SM_10006detail6reduce28DeviceReduceSingleTileKernelINS2_10policy_hubIfyN4cuda3std3__44plusIfEEE10Policy1000EPfSC_iS9_ffNS7_10__identityEEEvT0_T1_T2_T3_T4_T6_E12temp_storage+12];
	add.f32 	%f309, %f418, %f308;
	ld.shared.f32 	%f310, [_ZZN3cub18CUB_300001_SM_10006detail6reduce28DeviceReduceSingleTileKernelINS2_10policy_hubIfyN4cuda3std3__44plusIfEEE10Policy1000EPfSC_iS9_ffNS7_10__identityEEEvT0_T1_T2_T3_T4_T6_E12temp_storage+16];
	add.f32 	%f311, %f309, %f310;
	ld.shared.f32 	%f312, [_ZZN3cub18CUB_300001_SM_10006detail6reduce28DeviceReduceSingleTileKernelINS2_10policy_hubIfyN4cuda3std3__44plusIfEEE10Policy1000EPfSC_iS9_ffNS7_10__identityEEEvT0_T1_T2_T3_T4_T6_E12temp_storage+20];
	add.f32 	%f313, %f311, %f312;
	ld.shared.f32 	%f314, [_ZZN3cub18CUB_300001_SM_10006detail6reduce28DeviceReduceSingleTileKernelINS2_10policy_hubIfyN4cuda3std3__44plusIfEEE10Policy1000EPfSC_iS9_ffNS7_10__identityEEEvT0_T1_T2_T3_T4_T6_E12temp_storage+24];
	add.f32 	%f315, %f313, %f314;
	ld.shared.f32 	%f316, [_ZZN3cub18CUB_300001_SM_10006detail6reduce28DeviceReduceSingleTileKernelINS2_10policy_hubIfyN4cuda3std3__44plusIfEEE10Policy1000EPfSC_iS9_ffNS7_10__identityEEEvT0_T1_T2_T3_T4_T6_E12temp_storage+28];
	add.f32 	%f317, %f315, %f316;
	ld.shared.f32 	%f318, [_ZZN3cub18CUB_300001_SM_10006detail6reduce28DeviceReduceSingleTileKernelINS2_10policy_hubIfyN4cuda3std3__44plusIfEEE10Policy1000EPfSC_iS9_ffNS7_10__identityEEEvT0_T1_T2_T3_T4_T6_E12temp_storage+32];
	add.f32 	%f319, %f317, %f318;
	ld.shared.f32 	%f320, [_ZZN3cub18CUB_300001_SM_10006detail6reduce28DeviceReduceSingleTileKernelINS2_10policy_hubIfyN4cuda3std3__44plusIfEEE10Policy1000EPfSC_iS9_ffNS7_10__identityEEEvT0_T1_T2_T3_T4_T6_E12temp_storage+36];
	add.f32 	%f418, %f319, %f320;
	bra.uni 	$L__BB8_72;
$L__BB8_38:
	setp.gt.s32 	%p3, %r67, 4095;
	@%p3 bra 	$L__BB8_56;
	mov.u32 	%r34, %tid.x;
	setp.ge.s32 	%p20, %r34, %r67;
	mov.f32 	%f410, 0f00000000;
	mov.u32 	%r397, %r34;
	@%p20 bra 	$L__BB8_41;
	mul.wide.u32 	%rd66, %r34, 4;
	add.s64 	%rd65, %rd16, %rd66;
	// begin inline asm
	ld.global.nc.u32 %r144, [%rd65];
	// end inline asm
	mov.b32 	%f410, %r144;
	add.s32 	%r397, %r34, 256;
$L__BB8_41:
	setp.ge.s32 	%p21, %r397, %r67;
	@%p21 bra 	$L__BB8_47;
	not.b32 	%r145, %r397;
	add.s32 	%r37, %r67, %r145;
	and.b32  	%r146, %r37, 768;
	setp.eq.s32 	%p22, %r146, 768;
	@%p22 bra 	$L__BB8_45;
	mul.wide.u32 	%rd67, %r397, 4;
	add.s64 	%rd123, %rd16, %rd67;
	shr.u32 	%r147, %r37, 8;
	add.s32 	%r148, %r147, 1;
	and.b32  	%r149, %r148, 3;
	neg.s32 	%r395, %r149;
$L__BB8_44:
	.pragma "nounroll";
	// begin inline asm
	ld.global.nc.u32 %r150, [%rd123];
	// end inline asm
	mov.b32 	%f157, %r150;
	add.f32 	%f410, %f410, %f157;
	add.s32 	%r397, %r397, 256;
	add.s64 	%rd123, %rd123, 1024;
	add.s32 	%r395, %r395, 1;
	setp.ne.s32 	%p23, %r395, 0;
	@%p23 bra 	$L__BB8_44;
$L__BB8_45:
	setp.lt.u32 	%p24, %r37, 768;
	@%p24 bra 	$L__BB8_47;
$L__BB8_46:
	mul.wide.s32 	%rd73, %r397, 4;
	add.s64 	%rd69, %rd16, %rd73;
	// begin inline asm
	ld.global.nc.u32 %r151, [%rd69];
	// end inline asm
	mov.b32 	%f158, %r151;
	add.f32 	%f159, %f410, %f158;
	add.s64 	%rd70, %rd69, 1024;
	// begin inline asm
	ld.global.nc.u32 %r152, [%rd70];
	// end inline asm
	mov.b32 	%f160, %r152;
	add.f32 	%f161, %f159, %f160;
	add.s64 	%rd71, %rd69, 2048;
	// begin inline asm
	ld.global.nc.u32 %r153, [%rd71];
	// end inline asm
	mov.b32 	%f162, %r153;
	add.f32 	%f163, %f161, %f162;
	add.s64 	%rd72, %rd69, 3072;
	// begin inline asm
	ld.global.nc.u32 %r154, [%rd72];
	// end inline asm
	mov.b32 	%f164, %r154;
	add.f32 	%f410, %f163, %f164;
	add.s32 	%r397, %r397, 1024;
	setp.lt.s32 	%p25, %r397, %r67;
	@%p25 bra 	$L__BB8_46;
$L__BB8_47:
	setp.lt.s32 	%p26, %r67, 256;
	@%p26 bra 	$L__BB8_52;
	// begin inline asm
	mov.u32 %r193, %laneid;
	// end inline asm
	mov.b32 	%r195, %f410;
	mov.b32 	%r196, 1;
	mov.b32 	%r217, 31;
	mov.b32 	%r218, -1;
	// begin inline asm
	shfl.sync.down.b32 %r194, %r195, %r196, %r217, %r218;
	// end inline asm
	setp.gt.s32 	%p42, %r193, 30;
	mov.b32 	%f199, %r194;
	add.f32 	%f200, %f410, %f199;
	selp.f32 	%f201, %f410, %f200, %p42;
	mov.b32 	%r200, %f201;
	mov.b32 	%r201, 2;
	// begin inline asm
	shfl.sync.down.b32 %r199, %r200, %r201, %r217, %r218;
	// end inline asm
	setp.gt.s32 	%p43, %r193, 29;
	mov.b32 	%f202, %r199;
	add.f32 	%f203, %f201, %f202;
	selp.f32 	%f204, %f201, %f203, %p43;
	mov.b32 	%r205, %f204;
	mov.b32 	%r206, 4;
	// begin inline asm
	shfl.sync.down.b32 %r204, %r205, %r206, %r217, %r218;
	// end inline asm
	setp.gt.s32 	%p44, %r193, 27;
	mov.b32 	%f205, %r204;
	add.f32 	%f206, %f204, %f205;
	selp.f32 	%f207, %f204, %f206, %p44;
	mov.b32 	%r210, %f207;
	mov.b32 	%r211, 8;
	// begin inline asm
	shfl.sync.down.b32 %r209, %r210, %r211, %r217, %r218;
	// end inline asm
	setp.gt.s32 	%p45, %r193, 23;
	mov.b32 	%f208, %r209;
	add.f32 	%f209, %f207, %f208;
	selp.f32 	%f210, %f207, %f209, %p45;
	mov.b32 	%r215, %f210;
	mov.b32 	%r216, 16;
	// begin inline asm
	shfl.sync.down.b32 %r214, %r215, %r216, %r217, %r218;
	// end inline asm
	setp.gt.s32 	%p46, %r193, 15;
	mov.b32 	%f211, %r214;
	add.f32 	%f38, %f210, %f211;
	selp.f32 	%f418, %f210, %f38, %p46;
	setp.ne.s32 	%p47, %r193, 0;
	@%p47 bra 	$L__BB8_50;
	shr.u32 	%r219, %r34, 3;
	and.b32  	%r220, %r219, 124;
	mov.u32 	%r221, _ZZN3cub18CUB_300001_SM_10006detail6reduce28DeviceReduceSingleTileKernelINS2_10policy_hubIfyN4cuda3std3__44plusIfEEE10Policy1000EPfSC_iS9_ffNS7_10__identityEEEvT0_T1_T2_T3_T4_T6_E12temp_storage;
	add.s32 	%r222, %r221, %r220;
	st.shared.f32 	[%r222+8], %f38;
$L__BB8_50:
	bar.sync 	0;
	setp.ne.s32 	%p48, %r34, 0;
	@%p48 bra 	$L__BB8_72;
	ld.shared.f32 	%f212, [_ZZN3cub18CUB_300001_SM_10006detail6reduce28DeviceReduceSingleTileKernelINS2_10policy_hubIfyN4cuda3std3__44plusIfEEE10Policy1000EPfSC_iS9_ffNS7_10__identityEEEvT0_T1_T2_T3_T4_T6_E12temp_storage+12];
	add.f32 	%f213, %f418, %f212;
	ld.shared.f32 	%f214, [_ZZN3cub18CUB_300001_SM_10006detail6reduce28DeviceReduceSingleTileKernelINS2_10policy_hubIfyN4cuda3std3__44plusIfEEE10Policy1000EPfSC_iS9_ffNS7_10__identityEEEvT0_T1_T2_T3_T4_T6_E12temp_storage+16];
	add.f32 	%f215, %f213, %f214;
	ld.shared.f32 	%f216, [_ZZN3cub18CUB_300001_SM_10006detail6reduce28DeviceReduceSingleTileKernelINS2_10policy_hubIfyN4cuda3std3__44plusIfEEE10Policy1000EPfSC_iS9_ffNS7_10__identityEEEvT0_T1_T2_T3_T4_T6_E12temp_storage+20];
	add.f32 	%f217, %f215, %f216;
	ld.shared.f32 	%f218, [_ZZN3cub18CUB_300001_SM_10006detail6reduce28DeviceReduceSingleTileKernelINS2_10policy_hubIfyN4cuda3std3__44plusIfEEE10Policy1000EPfSC_iS9_ffNS7_10__identityEEEvT0_T1_T2_T3_T4_T6_E12temp_storage+24];
	add.f32 	%f219, %f217, %f218;
	ld.shared.f32 	%f220, [_ZZN3cub18CUB_300001_SM_10006detail6reduce28DeviceReduceSingleTileKernelINS2_10policy_hubIfyN4cuda3std3__44plusIfEEE10Policy1000EPfSC_iS9_ffNS7_10__identityEEEvT0_T1_T2_T3_T4_T6_E12temp_storage+28];
	add.f32 	%f221, %f219, %f220;
	ld.shared.f32 	%f222, [_ZZN3cub18CUB_300001_SM_10006detail6reduce28DeviceReduceSingleTileKernelINS2_10policy_hubIfyN4cuda3std3__44plusIfEEE10Policy1000EPfSC_iS9_ffNS7_10__identityEEEvT0_T1_T2_T3_T4_T6_E12temp_storage+32];
	add.f32 	%f223, %f221, %f222;
	ld.shared.f32 	%f224, [_ZZN3cub18CUB_300001_SM_10006detail6reduce28DeviceReduceSingleTileKernelINS2_10policy_hubIfyN4cuda3std3__44plusIfEEE10Policy1000EPfSC_iS9_ffNS7_10__identityEEEvT0_T1_T2_T3_T4_T6_E12temp_storage+36];
	add.f32 	%f418, %f223, %f224;
	bra.uni 	$L__BB8_72;
$L__BB8_52:
	// begin inline asm
	mov.u32 %r155, %laneid;
	// end inline asm
	and.b32  	%r181, %r34, 992;
	add.s32 	%r182, %r181, 32;
	setp.gt.s32 	%p27, %r182, %r67;
	not.b32 	%r183, %r181;
	add.s32 	%r184, %r67, %r183;
	selp.b32 	%r179, %r184, 31, %p27;
	mov.b32 	%r157, %f410;
	mov.b32 	%r158, 1;
	mov.b32 	%r180, -1;
	// begin inline asm
	shfl.sync.down.b32 %r156, %r157, %r158, %r179, %r180;
	// end inline asm
	setp.lt.s32 	%p28, %r155, %r179;
	mov.b32 	%f165, %r156;
	add.f32 	%f166, %f410, %f165;
	selp.f32 	%f167, %f166, %f410, %p28;
	mov.b32 	%r162, %f167;
	mov.b32 	%r163, 2;
	// begin inline asm
	shfl.sync.down.b32 %r161, %r162, %r163, %r179, %r180;
	// end inline asm
	add.s32 	%r185, %r155, 2;
	setp.gt.s32 	%p29, %r185, %r179;
	mov.b32 	%f168, %r161;
	add.f32 	%f169, %f167, %f168;
	selp.f32 	%f170, %f167, %f169, %p29;
	mov.b32 	%r167, %f170;
	mov.b32 	%r168, 4;
	// begin inline asm
	shfl.sync.down.b32 %r166, %r167, %r168, %r179, %r180;
	// end inline asm
	add.s32 	%r186, %r155, 4;
	setp.gt.s32 	%p30, %r186, %r179;
	mov.b32 	%f171, %r166;
	add.f32 	%f172, %f170, %f171;
	selp.f32 	%f173, %f170, %f172, %p30;
	mov.b32 	%r172, %f173;
	mov.b32 	%r173, 8;
	// begin inline asm
	shfl.sync.down.b32 %r171, %r172, %r173, %r179, %r180;
	// end inline asm
	add.s32 	%r187, %r155, 8;
	setp.gt.s32 	%p31, %r187, %r179;
	mov.b32 	%f174, %r171;
	add.f32 	%f175, %f173, %f174;
	selp.f32 	%f176, %f173, %f175, %p31;
	mov.b32 	%r177, %f176;
	mov.b32 	%r178, 16;
	// begin inline asm
	shfl.sync.down.b32 %r176, %r177, %r178, %r179, %r180;
	// end inline asm
	add.s32 	%r188, %r155, 16;
	setp.gt.s32 	%p32, %r188, %r179;
	mov.b32 	%f177, %r176;
	add.f32 	%f178, %f176, %f177;
	selp.f32 	%f418, %f176, %f178, %p32;
	setp.ne.s32 	%p33, %r155, 0;
	@%p33 bra 	$L__BB8_54;
	shr.u32 	%r189, %r34, 3;
	and.b32  	%r190, %r189, 124;
	mov.u32 	%r191, _ZZN3cub18CUB_300001_SM_10006detail6reduce28DeviceReduceSingleTileKernelINS2_10policy_hubIfyN4cuda3std3__44plusIfEEE10Policy1000EPfSC_iS9_ffNS7_10__identityEEEvT0_T1_T2_T3_T4_T6_E12temp_storage;
	add.s32 	%r192, %r191, %r190;
	st.shared.f32 	[%r192+8], %f418;
$L__BB8_54:
	bar.sync 	0;
	setp.ne.s32 	%p34, %r34, 0;
	@%p34 bra 	$L__BB8_72;
	setp.gt.s32 	%p35, %r67, 32;
	ld.shared.f32 	%f179, [_ZZN3cub18CUB_300001_SM_10006detail6reduce28DeviceReduceSingleTileKernelINS2_10policy_hubIfyN4cuda3std3__44plusIfEEE10Policy1000EPfSC_iS9_ffNS7_10__identityEEEvT0_T1_T2_T3_T4_T6_E12temp_storage+12];
	add.f32 	%f180, %f418, %f179;
	selp.f32 	%f181, %f180, %f418, %p35;
	setp.gt.s32 	%p36, %r67, 64;
	ld.shared.f32 	%f182, [_ZZN3cub18CUB_300001_SM_10006detail6reduce28DeviceReduceSingleTileKernelINS2_10policy_hubIfyN4cuda3std3__44plusIfEEE10Policy1000EPfSC_iS9_ffNS7_10__identityEEEvT0_T1_T2_T3_T4_T6_E12temp_storage+16];
	add.f32 	%f183, %f182, %f181;
	selp.f32 	%f184, %f183, %f181, %p36;
	setp.gt.s32 	%p37, %r67, 96;
	ld.shared.f32 	%f185, [_ZZN3cub18CUB_300001_SM_10006detail6reduce28DeviceReduceSingleTileKernelINS2_10policy_hubIfyN4cuda3std3__44plusIfEEE10Policy1000EPfSC_iS9_ffNS7_10__identityEEEvT0_T1_T2_T3_T4_T6_E12temp_storage+20];
	add.f32 	%f186, %f185, %f184;
	selp.f32 	%f187, %f186, %f184, %p37;
	setp.gt.s32 	%p38, %r67, 128;
	ld.shared.f32 	%f188, [_ZZN3cub18CUB_300001_SM_10006detail6reduce28DeviceReduceSingleTileKernelINS2_10policy_hubIfyN4cuda3std3__44plusIfEEE10Policy1000EPfSC_iS9_ffNS7_10__identityEEEvT0_T1_T2_T3_T4_T6_E12temp_storage+24];
	add.f32 	%f189, %f188, %f187;
	selp.f32 	%f190, %f189, %f187, %p38;
	setp.gt.s32 	%p39, %r67, 160;
	ld.shared.f32 	%f191, [_ZZN3cub18CUB_300001_SM_10006detail6reduce28DeviceReduceSingleTileKernelINS2_10policy_hubIfyN4cuda3std3__44plusIfEEE10Policy1000EPfSC_iS9_ffNS7_10__identityEEEvT0_T1_T2_T3_T4_T6_E12temp_storage+28];
	add.f32 	%f192, %f191, %f190;
	selp.f32 	%f193, %f192, %f190, %p39;
	setp.gt.s32 	%p40, %r67, 192;
	ld.shared.f32 	%f194, [_ZZN3cub18CUB_300001_SM_10006detail6reduce28DeviceReduceSingleTileKernelINS2_10policy_hubIfyN4cuda3std3__44plusIfEEE10Policy1000EPfSC_iS9_ffNS7_10__identityEEEvT0_T1_T2_T3_T4_T6_E12temp_storage+32];
	add.f32 	%f195, %f194, %f193;
	selp.f32 	%f196, %f195, %f193, %p40;
	setp.gt.s32 	%p41, %r67, 224;
	ld.shared.f32 	%f197, [_ZZN3cub18CUB_300001_SM_10006detail6reduce28DeviceReduceSingleTileKernelINS2_10policy_hubIfyN4cuda3std3__44plusIfEEE10Policy1000EPfSC_iS9_ffNS7_10__identityEEEvT0_T1_T2_T3_T4_T6_E12temp_storage+36];
	add.f32 	%f198, %f197, %f196;
	selp.f32 	%f418, %f198, %f196, %p41;
	bra.uni 	$L__BB8_72;
$L__BB8_56:
	mov.u32 	%r46, %tid.x;
	mul.wide.u32 	%rd35, %r46, 4;
	add.s64 	%rd19, %rd16, %rd35;
	// begin inline asm
	ld.global.nc.u32 %r68, [%rd19];
	// end inline asm
	mov.b32 	%f59, %r68;
	add.s64 	%rd20, %rd19, 1024;
	// begin inline asm
	ld.global.nc.u32 %r69, [%rd20];
	// end inline asm
	mov.b32 	%f60, %r69;
	add.s64 	%rd21, %rd19, 2048;
	// begin inline asm
	ld.global.nc.u32 %r70, [%rd21];
	// end inline asm
	mov.b32 	%f61, %r70;
	add.s64 	%rd22, %rd19, 3072;
	// begin inline asm
	ld.global.nc.u32 %r71, [%rd22];
	// end inline asm
	mov.b32 	%f62, %r71;
	add.s64 	%rd23, %rd19, 4096;
	// begin inline asm
	ld.global.nc.u32 %r72, [%rd23];
	// end inline asm
	mov.b32 	%f63, %r72;
	add.s64 	%rd24, %rd19, 5120;
	// begin inline asm
	ld.global.nc.u32 %r73, [%rd24];
	// end inline asm
	mov.b32 	%f64, %r73;
	add.s64 	%rd25, %rd19, 6144;
	// begin inline asm
	ld.global.nc.u32 %r74, [%rd25];
	// end inline asm
	mov.b32 	%f65, %r74;
	add.s64 	%rd26, %rd19, 7168;
	// begin inline asm
	ld.global.nc.u32 %r75, [%rd26];
	// end inline asm
	mov.b32 	%f66, %r75;
	add.s64 	%rd27, %rd19, 8192;
	// begin inline asm
	ld.global.nc.u32 %r76, [%rd27];
	// end inline asm
	mov.b32 	%f67, %r76;
	add.s64 	%rd28, %rd19, 9216;
	// begin inline asm
	ld.global.nc.u32 %r77, [%rd28];
	// end inline asm
	mov.b32 	%f68, %r77;
	add.s64 	%rd29, %rd19, 10240;
	// begin inline asm
	ld.global.nc.u32 %r78, [%rd29];
	// end inline asm
	mov.b32 	%f69, %r78;
	add.s64 	%rd30, %rd19, 11264;
	// begin inline asm
	ld.global.nc.u32 %r79, [%rd30];
	// end inline asm
	mov.b32 	%f70, %r79;
	add.s64 	%rd31, %rd19, 12288;
	// begin inline asm
	ld.global.nc.u32 %r80, [%rd31];
	// end inline asm
	mov.b32 	%f71, %r80;
	add.s64 	%rd32, %rd19, 13312;
	// begin inline asm
	ld.global.nc.u32 %r81, [%rd32];
	// end inline asm
	mov.b32 	%f72, %r81;
	add.s64 	%rd33, %rd19, 14336;
	// begin inline asm
	ld.global.nc.u32 %r82, [%rd33];
	// end inline asm
	mov.b32 	%f73, %r82;
	add.s64 	%rd34, %rd19, 15360;
	// begin inline asm
	ld.global.nc.u32 %r83, [%rd34];
	// end inline asm
	mov.b32 	%f74, %r83;
	add.f32 	%f75, %f59, %f60;
	add.f32 	%f76, %f61, %f62;
	add.f32 	%f77, %f63, %f64;
	add.f32 	%f78, %f65, %f66;
	add.f32 	%f79, %f67, %f68;
	add.f32 	%f80, %f69, %f70;
	add.f32 	%f81, %f71, %f72;
	add.f32 	%f82, %f73, %f74;
	add.f32 	%f83, %f75, %f76;
	add.f32 	%f84, %f77, %f78;
	add.f32 	%f85, %f79, %f80;
	add.f32 	%f86, %f81, %f82;
	add.f32 	%f87, %f83, %f84;
	add.f32 	%f88, %f85, %f86;
	add.f32 	%f417, %f87, %f88;
	setp.lt.u32 	%p4, %r67, 8192;
	mov.b32 	%r400, 4096;
	@%p4 bra 	$L__BB8_60;
	add.s32 	%r47, %r67, -4096;
	mov.b32 	%r400, 4096;
$L__BB8_58:
	mul.wide.s32 	%rd52, %r400, 4;
	add.s64 	%rd36, %rd19, %rd52;
	// begin inline asm
	ld.global.nc.u32 %r86, [%rd36];
	// end inline asm
	mov.b32 	%f89, %r86;
	add.s64 	%rd37, %rd36, 1024;
	// begin inline asm
	ld.global.nc.u32 %r87, [%rd37];
	// end inline asm
	mov.b32 	%f90, %r87;
	add.s64 	%rd38, %rd36, 2048;
	// begin inline asm
	ld.global.nc.u32 %r88, [%rd38];
	// end inline asm
	mov.b32 	%f91, %r88;
	add.s64 	%rd39, %rd36, 3072;
	// begin inline asm
	ld.global.nc.u32 %r89, [%rd39];
	// end inline asm
	mov.b32 	%f92, %r89;
	add.s64 	%rd40, %rd36, 4096;
	// begin inline asm
	ld.global.nc.u32 %r90, [%rd40];
	// end inline asm
	mov.b32 	%f93, %r90;
	add.s64 	%rd41, %rd36, 5120;
	// begin inline asm
	ld.global.nc.u32 %r91, [%rd41];
	// end inline asm
	mov.b32 	%f94, %r91;
	add.s64 	%rd42, %rd36, 6144;
	// begin inline asm
	ld.global.nc.u32 %r92, [%rd42];
	// end inline asm
	mov.b32 	%f95, %r92;
	add.s64 	%rd43, %rd36, 7168;
	// begin inline asm
	ld.global.nc.u32 %r93, [%rd43];
	// end inline asm
	mov.b32 	%f96, %r93;
	add.s64 	%rd44, %rd36, 8192;
	// begin inline asm
	ld.global.nc.u32 %r94, [%rd44];
	// end inline asm
	mov.b32 	%f97, %r94;
	add.s64 	%rd45, %rd36, 9216;
	// begin inline asm
	ld.global.nc.u32 %r95, [%rd45];
	// end inline asm
	mov.b32 	%f98, %r95;
	add.s64 	%rd46, %rd36, 10240;
	// begin inline asm
	ld.global.nc.u32 %r96, [%rd46];
	// end inline asm
	mov.b32 	%f99, %r96;
	add.s64 	%rd47, %rd36, 11264;
	// begin inline asm
	ld.global.nc.u32 %r97, [%rd47];
	// end inline asm
	mov.b32 	%f100, %r97;
	add.s64 	%rd48, %rd36, 12288;
	// begin inline asm
	ld.global.nc.u32 %r98, [%rd48];
	// end inline asm
	mov.b32 	%f101, %r98;
	add.s64 	%rd49, %rd36, 13312;
	// begin inline asm
	ld.global.nc.u32 %r99, [%rd49];
	// end inline asm
	mov.b32 	%f102, %r99;
	add.s64 	%rd50, %rd36, 14336;
	// begin inline asm
	ld.global.nc.u32 %r100, [%rd50];
	// end inline asm
	mov.b32 	%f103, %r100;
	add.s64 	%rd51, %rd36, 15360;
	// begin inline asm
	ld.global.nc.u32 %r101, [%rd51];
	// end inline asm
	mov.b32 	%f104, %r101;
	add.f32 	%f105, %f417, %f89;
	add.f32 	%f106, %f90, %f91;
	add.f32 	%f107, %f92, %f93;
	add.f32 	%f108, %f94, %f95;
	add.f32 	%f109, %f96, %f97;
	add.f32 	%f110, %f98, %f99;
	add.f32 	%f111, %f100, %f101;
	add.f32 	%f112, %f102, %f103;
	add.f32 	%f113, %f105, %f106;
	add.f32 	%f114, %f107, %f108;
	add.f32 	%f115, %f109, %f110;
	add.f32 	%f116, %f111, %f112;
	add.f32 	%f117, %f113, %f114;
	add.f32 	%f118, %f115, %f116;
	add.f32 	%f119, %f117, %f118;
	add.f32 	%f417, %f119, %f104;
	sub.s32 	%r102, %r67, %r400;
	setp.lt.s32 	%p5, %r102, 4096;
	@%p5 bra 	$L__BB8_68;
	add.s32 	%r400, %r400, 4096;
	setp.le.s32 	%p6, %r400, %r47;
	@%p6 bra 	$L__BB8_58;
$L__BB8_60:
	setp.le.s32 	%p7, %r67, %r400;
	@%p7 bra 	$L__BB8_68;
	sub.s32 	%r51, %r67, %r400;
	setp.ge.s32 	%p8, %r46, %r51;
	@%p8 bra 	$L__BB8_68;
	not.b32 	%r103, %r46;
	add.s32 	%r104, %r67, %r103;
	sub.s32 	%r52, %r104, %r400;
	and.b32  	%r105, %r52, 768;
	setp.eq.s32 	%p9, %r105, 768;
	mov.u32 	%r404, %r46;
	@%p9 bra 	$L__BB8_65;
	add.s32 	%r402, %r46, %r400;
	shr.u32 	%r106, %r52, 8;
	add.s32 	%r107, %r106, 1;
	and.b32  	%r108, %r107, 3;
	neg.s32 	%r401, %r108;
	mov.u32 	%r404, %r46;
$L__BB8_64:
	.pragma "nounroll";
	mul.wide.u32 	%rd54, %r402, 4;
	add.s64 	%rd53, %rd16, %rd54;
	// begin inline asm
	ld.global.nc.u32 %r109, [%rd53];
	// end inline asm
	mov.b32 	%f121, %r109;
	add.f32 	%f417, %f417, %f121;
	add.s32 	%r404, %r404, 256;
	add.s32 	%r402, %r402, 256;
	add.s32 	%r401, %r401, 1;
	setp.ne.s32 	%p10, %r401, 0;
	@%p10 bra 	$L__BB8_64;
$L__BB8_65:
	setp.lt.u32 	%p11, %r52, 768;
	@%p11 bra 	$L__BB8_68;
	cvt.u64.u32 	%rd55, %r404;
	cvt.u64.u32 	%rd56, %r400;
	add.s64 	%rd57, %rd55, %rd56;
	shl.b64 	%rd58, %rd57, 2;
	add.s64 	%rd59, %rd58, %rd16;
	add.s64 	%rd124, %rd59, 2048;
	add.s32 	%r405, %r404, %r400;
$L__BB8_67:
	mul.wide.u32 	%rd64, %r405, 4;
	add.s64 	%rd60, %rd16, %rd64;
	// begin inline asm
	ld.global.nc.u32 %r110, [%rd60];
	// end inline asm
	mov.b32 	%f122, %r110;
	add.f32 	%f123, %f417, %f122;
	add.s64 	%rd61, %rd124, -1024;
	// begin inline asm
	ld.global.nc.u32 %r111, [%rd61];
	// end inline asm
	mov.b32 	%f124, %r111;
	add.f32 	%f125, %f123, %f124;
	// begin inline asm
	ld.global.nc.u32 %r112, [%rd124];
	// end inline asm
	mov.b32 	%f126, %r112;
	add.f32 	%f127, %f125, %f126;
	add.s64 	%rd63, %rd124, 1024;
	// begin inline asm
	ld.global.nc.u32 %r113, [%rd63];
	// end inline asm
	mov.b32 	%f128, %r113;
	add.f32 	%f417, %f127, %f128;
	add.s32 	%r404, %r404, 1024;
	add.s64 	%rd124, %rd124, 4096;
	add.s32 	%r405, %r405, 1024;
	setp.lt.s32 	%p12, %r404, %r51;
	@%p12 bra 	$L__BB8_67;
$L__BB8_68:
	// begin inline asm
	mov.u32 %r114, %laneid;
	// end inline asm
	mov.b32 	%r116, %f417;
	mov.b32 	%r117, 1;
	mov.b32 	%r138, 31;
	mov.b32 	%r139, -1;
	// begin inline asm
	shfl.sync.down.b32 %r115, %r116, %r117, %r138, %r139;
	// end inline asm
	setp.gt.s32 	%p13, %r114, 30;
	mov.b32 	%f129, %r115;
	add.f32 	%f130, %f417, %f129;
	selp.f32 	%f131, %f417, %f130, %p13;
	mov.b32 	%r121, %f131;
	mov.b32 	%r122, 2;
	// begin inline asm
	shfl.sync.down.b32 %r120, %r121, %r122, %r138, %r139;
	// end inline asm
	setp.gt.s32 	%p14, %r114, 29;
	mov.b32 	%f132, %r120;
	add.f32 	%f133, %f131, %f132;
	selp.f32 	%f134, %f131, %f133, %p14;
	mov.b32 	%r126, %f134;
	mov.b32 	%r127, 4;
	// begin inline asm
	shfl.sync.down.b32 %r125, %r126, %r127, %r138, %r139;
	// end inline asm
	setp.gt.s32 	%p15, %r114, 27;
	mov.b32 	%f135, %r125;
	add.f32 	%f136, %f134, %f135;
	selp.f32 	%f137, %f134, %f136, %p15;
	mov.b32 	%r131, %f137;
	mov.b32 	%r132, 8;
	// begin inline asm
	shfl.sync.down.b32 %r130, %r131, %r132, %r138, %r139;
	// end inline asm
	setp.gt.s32 	%p16, %r114, 23;
	mov.b32 	%f138, %r130;
	add.f32 	%f139, %f137, %f138;
	selp.f32 	%f140, %f137, %f139, %p16;
	mov.b32 	%r136, %f140;
	mov.b32 	%r137, 16;
	// begin inline asm
	shfl.sync.down.b32 %r135, %r136, %r137, %r138, %r139;
	// end inline asm
	setp.gt.s32 	%p17, %r114, 15;
	mov.b32 	%f141, %r135;
	add.f32 	%f54, %f140, %f141;
	selp.f32 	%f418, %f140, %f54, %p17;
	setp.ne.s32 	%p18, %r114, 0;
	@%p18 bra 	$L__BB8_70;
	shr.u32 	%r140, %r46, 3;
	and.b32  	%r141, %r140, 124;
	mov.u32 	%r142, _ZZN3cub18CUB_300001_SM_10006detail6reduce28DeviceReduceSingleTileKernelINS2_10policy_hubIfyN4cuda3std3__44plusIfEEE10Policy1000EPfSC_iS9_ffNS7_10__identityEEEvT0_T1_T2_T3_T4_T6_E12temp_storage;
	add.s32 	%r143, %r142, %r141;
	st.shared.f32 	[%r143+8], %f54;
$L__BB8_70:
	bar.sync 	0;
	setp.ne.s32 	%p19, %r46, 0;
	@%p19 bra 	$L__BB8_72;
	ld.shared.f32 	%f142, [_ZZN3cub18CUB_300001_SM_10006detail6reduce28DeviceReduceSingleTileKernelINS2_10policy_hubIfyN4cuda3std3__44plusIfEEE10Policy1000EPfSC_iS9_ffNS7_10__identityEEEvT0_T1_T2_T3_T4_T6_E12temp_storage+12];
	add.f32 	%f143, %f418, %f142;
	ld.shared.f32 	%f144, [_ZZN3cub18CUB_300001_SM_10006detail6reduce28DeviceReduceSingleTileKernelINS2_10policy_hubIfyN4cuda3std3__44plusIfEEE10Policy1000EPfSC_iS9_ffNS7_10__identityEEEvT0_T1_T2_T3_T4_T6_E12temp_storage+16];
	add.f32 	%f145, %f143, %f144;
	ld.shared.f32 	%f146, [_ZZN3cub18CUB_300001_SM_10006detail6reduce28DeviceReduceSingleTileKernelINS2_10policy_hubIfyN4cuda3std3__44plusIfEEE10Policy1000EPfSC_iS9_ffNS7_10__identityEEEvT0_T1_T2_T3_T4_T6_E12temp_storage+20];
	add.f32 	%f147, %f145, %f146;
	ld.shared.f32 	%f148, [_ZZN3cub18CUB_300001_SM_10006detail6reduce28DeviceReduceSingleTileKernelINS2_10policy_hubIfyN4cuda3std3__44plusIfEEE10Policy1000EPfSC_iS9_ffNS7_10__identityEEEvT0_T1_T2_T3_T4_T6_E12temp_storage+24];
	add.f32 	%f149, %f147, %f148;
	ld.shared.f32 	%f150, [_ZZN3cub18CUB_300001_SM_10006detail6reduce28DeviceReduceSingleTileKernelINS2_10policy_hubIfyN4cuda3std3__44plusIfEEE10Policy1000EPfSC_iS9_ffNS7_10__identityEEEvT0_T1_T2_T3_T4_T6_E12temp_storage+28];
	add.f32 	%f151, %f149, %f150;
	ld.shared.f32 	%f152, [_ZZN3cub18CUB_300001_SM_10006detail6reduce28DeviceReduceSingleTileKernelINS2_10policy_hubIfyN4cuda3std3__44plusIfEEE10Policy1000EPfSC_iS9_ffNS7_10__identityEEEvT0_T1_T2_T3_T4_T6_E12temp_storage+32];
	add.f32 	%f153, %f151, %f152;
	ld.shared.f32 	%f154, [_ZZN3cub18CUB_300001_SM_10006detail6reduce28DeviceReduceSingleTileKernelINS2_10policy_hubIfyN4cuda3std3__44plusIfEEE10Policy1000EPfSC_iS9_ffNS7_10__identityEEEvT0_T1_T2_T3_T4_T6_E12temp_storage+36];
	add.f32 	%f418, %f153, %f154;
$L__BB8_72:
	mov.u32 	%r379, %tid.x;
	setp.ne.s32 	%p95, %r379, 0;
	@%p95 bra 	$L__BB8_74;
	add.f32 	%f391, %f58, %f418;
	st.global.f32 	[%rd1], %f391;
$L__BB8_74:
	ret;

}


// ===== COMPILED SASS (sm_100) =====

	.target	sm_100

	.elftype	@"ET_EXEC"


//--------------------- .note.nv.tkinfo           --------------------------
	.section	.note.nv.tkinfo,"",@"SHT_NOTE"
	.sectionflags	@"SHF_NOTE_NV_TKINFO"
	.tkinfo
        /*0018*/ 	.word	0x00000002
        /*0030*/ 	.string	""
        /*0030*/ 	.string	"ptxas"
        /*0030*/ 	.string	"Cuda compilation tools, release 13.0, V13.0.88"
        /*0030*/ 	.string	"Build cuda_13.0.r13.0/compiler.36424714_0"
        /*0030*/ 	.string	"-arch sm_100 -m 64 "



//--------------------- .note.nv.cuinfo           --------------------------
	.section	.note.nv.cuinfo,"",@"SHT_NOTE"
	.sectionflags	@"SHF_NOTE_NV_CUINFO"
        /*0018*/ 	.short	0x0002
        /*001a*/ 	.short	0x0064
        /*001c*/ 	.short	0x0082
	.zero		2


//--------------------- .nv.info                  --------------------------
	.section	.nv.info,"",@"SHT_CUDA_INFO"
	.align	4


	//----- nvinfo : EIATTR_REGCOUNT
	.align		4
        /*0000*/ 	.byte	0x04, 0x2f
        /*0002*/ 	.short	(.L_44 - .L_43)
	.align		4
.L_43:
        /*0004*/ 	.word	index@(_Z28cluster_similarity_reduction7ClusterS_iPfi)
        /*0008*/ 	.word	0x00000028


	//----- nvinfo : EIATTR_FRAME_SIZE
	.align		4
.L_44:
        /*000c*/ 	.byte	0x04, 0x11
        /*000e*/ 	.short	(.L_46 - .L_45)
	.align		4
.L_45:
        /*0010*/ 	.word	index@($__internal_1_$__cuda_sm20_sqrt_rn_f32_slowpath)
        /*0014*/ 	.word	0x00000000


	//----- nvinfo : EIATTR_FRAME_SIZE
	.align		4
.L_46:
        /*0018*/ 	.byte	0x04, 0x11
        /*001a*/ 	.short	(.L_48 - .L_47)
	.align		4
.L_47:
        /*001c*/ 	.word	index@(_Z28cluster_similarity_reduction7ClusterS_iPfi)
        /*0020*/ 	.word	0x00000000


	//----- nvinfo : EIATTR_REGCOUNT
	.align		4
.L_48:
        /*0024*/ 	.byte	0x04, 0x2f
        /*0026*/ 	.short	(.L_50 - .L_49)
	.align		4
.L_49:
        /*0028*/ 	.word	index@(_Z38cluster_similarity_reduction_cubreduceILi256EEv7ClusterS0_iPfi)
        /*002c*/ 	.word	0x00000028


	//----- nvinfo : EIATTR_FRAME_SIZE
	.align		4
.L_50:
        /*0030*/ 	.byte	0x04, 0x11
        /*0032*/ 	.short	(.L_52 - .L_51)
	.align		4
.L_51:
        /*0034*/ 	.word	index@($__internal_0_$__cuda_sm20_sqrt_rn_f32_slowpath)
        /*0038*/ 	.word	0x00000000


	//----- nvinfo : EIATTR_FRAME_SIZE
	.align		4
.L_52:
        /*003c*/ 	.byte	0x04, 0x11
        /*003e*/ 	.short	(.L_54 - .L_53)
	.align		4
.L_53:
        /*0040*/ 	.word	index@(_Z38cluster_similarity_reduction_cubreduceILi256EEv7ClusterS0_iPfi)
        /*0044*/ 	.word	0x00000000


	//----- nvinfo : EIATTR_REGCOUNT
	.align		4
.L_54:
        /*0048*/ 	.byte	0x04, 0x2f
        /*004a*/ 	.short	(.L_56 - .L_55)
	.align		4
.L_55:
        /*004c*/ 	.word	index@(_ZN3cub18CUB_300001_SM_10006detail11EmptyKernelIvEEvv)
        /*0050*/ 	.word	0x00000004


	//----- nvinfo : EIATTR_FRAME_SIZE
	.align		4
.L_56:
        /*0054*/ 	.byte	0x04, 0x11
        /*0056*/ 	.short	(.L_58 - .L_57)
	.align		4
.L_57:
        /*0058*/ 	.word	index@(_ZN3cub18CUB_300001_SM_10006detail11EmptyKernelIvEEvv)
        /*005c*/ 	.word	0x00000000


	//----- nvinfo : EIATTR_REGCOUNT
	.align		4
.L_58:
        /*0060*/ 	.byte	0x04, 0x2f
        /*0062*/ 	.short	(.L_60 - .L_59)
	.align		4
.L_59:
        /*0064*/ 	.word	index@(_ZN3cub18CUB_300001_SM_10006detail6reduce28DeviceReduceSingleTileKernelINS2_10policy_hubIfjN4cuda3std3__44plusIfEEE10Policy1000EN6thrust24THRUST_300001_SM_1000_NS18transform_iteratorI41ConvertLinearIndexToTriangularMatrixIndexNSD_17counting_iteratorIiNSD_11use_defaultESH_SH_EESH_SH_EEPfjS9_ff12ComputeDeltaEEvT0_T1_T2_T3_T4_T6_)
        /*0068*/ 	.word	0x0000000a


	//----- nvinfo : EIATTR_FRAME_SIZE
	.align		4
.L_60:
        /*006c*/ 	.byte	0x04, 0x11
        /*006e*/ 	.short	(.L_62 - .L_61)
	.align		4
.L_61:
        /*0070*/ 	.word	index@(_ZN3cub18CUB_300001_SM_10006detail6reduce28DeviceReduceSingleTileKernelINS2_10policy_hubIfjN4cuda3std3__44plusIfEEE10Policy1000EN6thrust24THRUST_300001_SM_1000_NS18transform_iteratorI41ConvertLinearIndexToTriangularMatrixIndexNSD_17counting_iteratorIiNSD_11use_defaultESH_SH_EESH_SH_EEPfjS9_ff12ComputeDeltaEEvT0_T1_T2_T3_T4_T6_)
        /*0074*/ 	.word	0x00000000


	//----- nvinfo : EIATTR_REGCOUNT
	.align		4
.L_62:
        /*0078*/ 	.byte	0x04, 0x2f
        /*007a*/ 	.short	(.L_64 - .L_63)
	.align		4
.L_63:
        /*007c*/ 	.word	index@(_ZN3cub18CUB_300001_SM_10006detail6reduce18DeviceReduceKernelINS2_10policy_hubIfjN4cuda3std3__44plusIfEEE10Policy1000EN6thrust24THRUST_300001_SM_1000_NS18transform_iteratorI41ConvertLinearIndexToTriangularMatrixIndexNSD_17counting_iteratorIiNSD_11use_defaultESH_SH_EESH_SH_EEjS9_f12ComputeDeltaEEvT0_PT3_T1_NS0_13GridEvenShareISO_EET2_T4_)
        /*0080*/ 	.word	0x00000016


	//----- nvinfo : EIATTR_FRAME_SIZE
	.align		4
.L_64:
        /*0084*/ 	.byte	0x04, 0x11
        /*0086*/ 	.short	(.L_66 - .L_65)
	.align		4
.L_65:
        /*0088*/ 	.word	index@(_ZN3cub18CUB_300001_SM_10006detail6reduce18DeviceReduceKernelINS2_10policy_hubIfjN4cuda3std3__44plusIfEEE10Policy1000EN6thrust24THRUST_300001_SM_1000_NS18transform_iteratorI41ConvertLinearIndexToTriangularMatrixIndexNSD_17counting_iteratorIiNSD_11use_defaultESH_SH_EESH_SH_EEjS9_f12ComputeDeltaEEvT0_PT3_T1_NS0_13GridEvenShareISO_EET2_T4_)
        /*008c*/ 	.word	0x00000000


	//----- nvinfo : EIATTR_REGCOUNT
	.align		4
.L_66:
        /*0090*/ 	.byte	0x04, 0x2f
        /*0092*/ 	.short	(.L_68 - .L_67)
	.align		4
.L_67:
        /*0094*/ 	.word	index@(_ZN3cub18CUB_300001_SM_10006detail6reduce28DeviceReduceSingleTileKernelINS2_10policy_hubIfjN4cuda3std3__44plusIfEEE10Policy1000EPfSC_iS9_ffNS7_10__identityEEEvT0_T1_T2_T3_T4_T6_)
        /*0098*/ 	.word	0x0000001e


	//----- nvinfo : EIATTR_FRAME_SIZE
	.align		4
.L_68:
        /*009c*/ 	.byte	0x04, 0x11
        /*009e*/ 	.short	(.L_70 - .L_69)
	.align		4
.L_69:
        /*00a0*/ 	.word	index@(_ZN3cub18CUB_300001_SM_10006detail6reduce28DeviceReduceSingleTileKernelINS2_10policy_hubIfjN4cuda3std3__44plusIfEEE10Policy1000EPfSC_iS9_ffNS7_10__identityEEEvT0_T1_T2_T3_T4_T6_)
        /*00a4*/ 	.word	0x00000000


	//----- nvinfo : EIATTR_REGCOUNT
	.align		4
.L_70:
        /*00a8*/ 	.byte	0x04, 0x2f
        /*00aa*/ 	.short	(.L_72 - .L_71)
	.align		4
.L_71:
        /*00ac*/ 	.word	index@(_ZN3cub18CUB_300001_SM_10006detail6reduce28DeviceReduceSingleTileKernelINS2_10policy_hubIfyN4cuda3std3__44plusIfEEE10Policy1000EN6thrust24THRUST_300001_SM_1000_NS18transform_iteratorI41ConvertLinearIndexToTriangularMatrixIndexNSD_17counting_iteratorIiNSD_11use_defaultESH_SH_EESH_SH_EEPfyS9_ff12ComputeDeltaEEvT0_T1_T2_T3_T4_T6_)
        /*00b0*/ 	.word	0x0000000a


	//----- nvinfo : EIATTR_FRAME_SIZE
	.align		4
.L_72:
        /*00b4*/ 	.byte	0x04, 0x11
        /*00b6*/ 	.short	(.L_74 - .L_73)
	.align		4
.L_73:
        /*00b8*/ 	.word	index@(_ZN3cub18CUB_300001_SM_10006detail6reduce28DeviceReduceSingleTileKernelINS2_10policy_hubIfyN4cuda3std3__44plusIfEEE10Policy1000EN6thrust24THRUST_300001_SM_1000_NS18transform_iteratorI41ConvertLinearIndexToTriangularMatrixIndexNSD_17counting_iteratorIiNSD_11use_defaultESH_SH_EESH_SH_EEPfyS9_ff12ComputeDeltaEEvT0_T1_T2_T3_T4_T6_)
        /*00bc*/ 	.word	0x00000000


	//----- nvinfo : EIATTR_REGCOUNT
	.align		4
.L_74:
        /*00c0*/ 	.byte	0x04, 0x2f
        /*00c2*/ 	.short	(.L_76 - .L_75)
	.align		4
.L_75:
        /*00c4*/ 	.word	index@(_ZN3cub18CUB_300001_SM_10006detail6reduce18DeviceReduceKernelINS2_10policy_hubIfyN4cuda3std3__44plusIfEEE10Policy1000EN6thrust24THRUST_300001_SM_1000_NS18transform_iteratorI41ConvertLinearIndexToTriangularMatrixIndexNSD_17counting_iteratorIiNSD_11use_defaultESH_SH_EESH_SH_EEyS9_f12ComputeDeltaEEvT0_PT3_T1_NS0_13GridEvenShareISO_EET2_T4_)
        /*00c8*/ 	.word	0x0000000f


	//----- nvinfo : EIATTR_FRAME_SIZE
	.align		4
.L_76:
        /*00cc*/ 	.byte	0x04, 0x11
        /*00ce*/ 	.short	(.L_78 - .L_77)
	.align		4
.L_77:
        /*00d0*/ 	.word	index@(_ZN3cub18CUB_300001_SM_10006detail6reduce18DeviceReduceKernelINS2_10policy_hubIfyN4cuda3std3__44plusIfEEE10Policy1000EN6thrust24THRUST_300001_SM_1000_NS18transform_iteratorI41ConvertLinearIndexToTriangularMatrixIndexNSD_17counting_iteratorIiNSD_11use_defaultESH_SH_EESH_SH_EEyS9_f12ComputeDeltaEEvT0_PT3_T1_NS0_13GridEvenShareISO_EET2_T4_)
        /*00d4*/ 	.word	0x00000000


	//----- nvinfo : EIATTR_REGCOUNT
	.align		4
.L_78:
        /*00d8*/ 	.byte	0x04, 0x2f
        /*00da*/ 	.short	(.L_80 - .L_79)
	.align		4
.L_79:
        /*00dc*/ 	.word	index@(_ZN3cub18CUB_300001_SM_10006detail6reduce28DeviceReduceSingleTileKernelINS2_10policy_hubIfyN4cuda3std3__44plusIfEEE10Policy1000EPfSC_iS9_ffNS7_10__identityEEEvT0_T1_T2_T3_T4_T6_)
        /*00e0*/ 	.word	0x0000001e


	//----- nvinfo : EIATTR_FRAME_SIZE
	.align		4
.L_80:
        /*00e4*/ 	.byte	0x04, 0x11
        /*00e6*/ 	.short	(.L_82 - .L_81)
	.align		4
.L_81:
        /*00e8*/ 	.word	index@(_ZN3cub18CUB_300001_SM_10006detail6reduce28DeviceReduceSingleTileKernelINS2_10policy_hubIfyN4cuda3std3__44plusIfEEE10Policy1000EPfSC_iS9_ffNS7_10__identityEEEvT0_T1_T2_T3_T4_T6_)
        /*00ec*/ 	.word	0x00000000


	//----- nvinfo : EIATTR_MIN_STACK_SIZE
	.align		4
.L_82:
        /*00f0*/ 	.byte	0x04, 0x12
        /*00f2*/ 	.short	(.L_84 - .L_83)
	.align		4
.L_83:
        /*00f4*/ 	.word	index@(_ZN3cub18CUB_300001_SM_10006detail6reduce28DeviceReduceSingleTileKernelINS2_10policy_hubIfyN4cuda3std3__44plusIfEEE10Policy1000EPfSC_iS9_ffNS7_10__identityEEEvT0_T1_T2_T3_T4_T6_)
        /*00f8*/ 	.word	0x00000000


	//----- nvinfo : EIATTR_MIN_STACK_SIZE
	.align		4
.L_84:
        /*00fc*/ 	.byte	0x04, 0x12
        /*00fe*/ 	.short	(.L_86 - .L_85)
	.align		4
.L_85:
        /*0100*/ 	.word	index@(_ZN3cub18CUB_300001_SM_10006detail6reduce18DeviceReduceKernelINS2_10policy_hubIfyN4cuda3std3__44plusIfEEE10Policy1000EN6thrust24THRUST_300001_SM_1000_NS18transform_iteratorI41ConvertLinearIndexToTriangularMatrixIndexNSD_17counting_iteratorIiNSD_11use_defaultESH_SH_EESH_SH_EEyS9_f12ComputeDeltaEEvT0_PT3_T1_NS0_13GridEvenShareISO_EET2_T4_)
        /*0104*/ 	.word	0x00000000


	//----- nvinfo : EIATTR_MIN_STACK_SIZE
	.align		4
.L_86:
        /*0108*/ 	.byte	0x04, 0x12
        /*010a*/ 	.short	(.L_88 - .L_87)
	.align		4
.L_87:
        /*010c*/ 	.word	index@(_ZN3cub18CUB_300001_SM_10006detail6reduce28DeviceReduceSingleTileKernelINS2_10policy_hubIfyN4cuda3std3__44plusIfEEE10Policy1000EN6thrust24THRUST_300001_SM_1000_NS18transform_iteratorI41ConvertLinearIndexToTriangularMatrixIndexNSD_17counting_iteratorIiNSD_11use_defaultESH_SH_EESH_SH_EEPfyS9_ff12ComputeDeltaEEvT0_T1_T2_T3_T4_T6_)
        /*0110*/ 	.word	0x00000000


	//----- nvinfo : EIATTR_MIN_STACK_SIZE
	.align		4
.L_88:
        /*0114*/ 	.byte	0x04, 0x12
        /*0116*/ 	.short	(.L_90 - .L_89)
	.align		4
.L_89:
        /*0118*/ 	.word	index@(_ZN3cub18CUB_300001_SM_10006detail6reduce28DeviceReduceSingleTileKernelINS2_10policy_hubIfjN4cuda3std3__44plusIfEEE10Policy1000EPfSC_iS9_ffNS7_10__identityEEEvT0_T1_T2_T3_T4_T6_)
        /*011c*/ 	.word	0x00000000


	//----- nvinfo : EIATTR_MIN_STACK_SIZE
	.align		4
.L_90:
        /*0120*/ 	.byte	0x04, 0x12
        /*0122*/ 	.short	(.L_92 - .L_91)
	.align		4
.L_91:
        /*0124*/ 	.word	index@(_ZN3cub18CUB_300001_SM_10006detail6reduce18DeviceReduceKernelINS2_10policy_hubIfjN4cuda3std3__44plusIfEEE10Policy1000EN6thrust24THRUST_300001_SM_1000_NS18transform_iteratorI41ConvertLinearIndexToTriangularMatrixIndexNSD_17counting_iteratorIiNSD_11use_defaultESH_SH_EESH_SH_EEjS9_f12ComputeDeltaEEvT0_PT3_T1_NS0_13GridEvenShareISO_EET2_T4_)
        /*0128*/ 	.word	0x00000000


	//----- nvinfo : EIATTR_MIN_STACK_SIZE
	.align		4
.L_92:
        /*012c*/ 	.byte	0x04, 0x12
        /*012e*/ 	.short	(.L_94 - .L_93)
	.align		4
.L_93:
        /*0130*/ 	.word	index@(_ZN3cub18CUB_300001_SM_10006detail6reduce28DeviceReduceSingleTileKernelINS2_10policy_hubIfjN4cuda3std3__44plusIfEEE10Policy1000EN6thrust24THRUST_300001_SM_1000_NS18transform_iteratorI41ConvertLinearIndexToTriangularMatrixIndexNSD_17counting_iteratorIiNSD_11use_defaultESH_SH_EESH_SH_EEPfjS9_ff12ComputeDeltaEEvT0_T1_T2_T3_T4_T6_)
        /*0134*/ 	.word	0x00000000


	//----- nvinfo : EIATTR_MIN_STACK_SIZE
	.align		4
.L_94:
        /*0138*/ 	.byte	0x04, 0x12
        /*013a*/ 	.short	(.L_96 - .L_95)
	.align		4
.L_95:
        /*013c*/ 	.word	index@(_ZN3cub18CUB_300001_SM_10006detail11EmptyKernelIvEEvv)
        /*0140*/ 	.word	0x00000000


	//----- nvinfo : EIATTR_MIN_STACK_SIZE
	.align		4
.L_96:
        /*0144*/ 	.byte	0x04, 0x12
        /*0146*/ 	.short	(.L_98 - .L_97)
	.align		4
.L_97:
        /*0148*/ 	.word	index@(_Z38cluster_similarity_reduction_cubreduceILi256EEv7ClusterS0_iPfi)
        /*014c*/ 	.word	0x00000000


	//----- nvinfo : EIATTR_MIN_STACK_SIZE
	.align		4
.L_98:
        /*0150*/ 	.byte	0x04, 0x12
        /*0152*/ 	.short	(.L_100 - .L_99)
	.align		4
.L_99:
        /*0154*/ 	.word	index@(_Z28cluster_similarity_reduction7ClusterS_iPfi)
        /*0158*/ 	.word	0x00000000
.L_100:


//--------------------- .nv.compat                --------------------------
	.section	.nv.compat,"",@"SHT_CUDA_COMPAT_INFO"
	.align	4
        /*0000*/ 	.byte	0x02, 0x09, 0x00, 0x00, 0x02, 0x02, 0x01, 0x00, 0x02, 0x05, 0x05, 0x00, 0x03, 0x07, 0x01, 0x01
        /*0010*/ 	.byte	0x02, 0x03, 0x00, 0x00, 0x02, 0x06, 0x01, 0x00, 0x04, 0x0b, 0x08, 0x00, 0x01, 0x00, 0x00, 0x00
        /*0020*/ 	.byte	0x00, 0x00, 0x00, 0x00


//--------------------- .nv.info._ZN3cub18CUB_300001_SM_10006detail6reduce28DeviceReduceSingleTileKernelINS2_10policy_hubIfyN4cuda3std3__44plusIfEEE10Policy1000EPfSC_iS9_ffNS7_10__identityEEEvT0_T1_T2_T3_T4_T6_ --------------------------
	.section	.nv.info._ZN3cub18CUB_300001_SM_10006detail6reduce28DeviceReduceSingleTileKernelINS2_10policy_hubIfyN4cuda3std3__44plusIfEEE10Policy1000EPfSC_iS9_ffNS7_10__identityEEEvT0_T1_T2_T3_T4_T6_,"",@"SHT_CUDA_INFO"
	.sectionflags	@""
	.align	4


	//----- nvinfo : EIATTR_CUDA_API_VERSION
	.align		4
        /*0000*/ 	.byte	0x04, 0x37
        /*0002*/ 	.short	(.L_102 - .L_101)
.L_101:
        /*0004*/ 	.word	0x00000082


	//----- nvinfo : EIATTR_KPARAM_INFO
	.align		4
.L_102:
        /*0008*/ 	.byte	0x04, 0x17
        /*000a*/ 	.short	(.L_104 - .L_103)
.L_103:
        /*000c*/ 	.word	0x00000000
        /*0010*/ 	.short	0x0005
        /*0012*/ 	.short	0x001c
        /*0014*/ 	.byte	0x00, 0xf0, 0x05, 0x00


	//----- nvinfo : EIATTR_KPARAM_INFO
	.align		4
.L_104:
        /*0018*/ 	.byte	0x04, 0x17
        /*001a*/ 	.short	(.L_106 - .L_105)
.L_105:
        /*001c*/ 	.word	0x00000000
        /*0020*/ 	.short	0x0004
        /*0022*/ 	.short	0x0018
        /*0024*/ 	.byte	0x00, 0xf0, 0x11, 0x00


	//----- nvinfo : EIATTR_KPARAM_INFO
	.align		4
.L_106:
        /*0028*/ 	.byte	0x04, 0x17
        /*002a*/ 	.short	(.L_108 - .L_107)
.L_107:
        /*002c*/ 	.word	0x00000000
        /*0030*/ 	.short	0x0003
        /*0032*/ 	.short	0x0014
        /*0034*/ 	.byte	0x00, 0xf0, 0x05, 0x00


	//----- nvinfo : EIATTR_KPARAM_INFO
	.align		4
.L_108:
        /*0038*/ 	.byte	0x04, 0x17
        /*003a*/ 	.short	(.L_110 - .L_109)
.L_109:
        /*003c*/ 	.word	0x00000000
        /*0040*/ 	.short	0x0002
        /*0042*/ 	.short	0x0010
        /*0044*/ 	.byte	0x00, 0xf0, 0x11, 0x00


	//----- nvinfo : EIATTR_KPARAM_INFO
	.align		4
.L_110:
        /*0048*/ 	.byte	0x04, 0x17
        /*004a*/ 	.short	(.L_112 - .L_111)
.L_111:
        /*004c*/ 	.word	0x00000000
        /*0050*/ 	.short	0x0001
        /*0052*/ 	.short	0x0008
        /*0054*/ 	.byte	0x00, 0xf5, 0x21, 0x00


	//----- nvinfo : EIATTR_KPARAM_INFO
	.align		4
.L_112:
        /*0058*/ 	.byte	0x04, 0x17
        /*005a*/ 	.short	(.L_114 - .L_113)
.L_113:
        /*005c*/ 	.word	0x00000000
        /*0060*/ 	.short	0x0000
        /*0062*/ 	.short	0x0000
        /*0064*/ 	.byte	0x00, 0xf5, 0x21, 0x00


	//----- nvinfo : EIATTR_SPARSE_MMA_MASK
	.align		4
.L_114:
        /*0068*/ 	.byte	0x03, 0x50
        /*006a*/ 	.short	0x0000


	//----- nvinfo : EIATTR_MAXREG_COUNT
	.align		4
        /*006c*/ 	.byte	0x03, 0x1b
        /*006e*/ 	.short	0x00ff


	//----- nvinfo : EIATTR_NUM_BARRIERS
	.align		4
        /*0070*/ 	.byte	0x02, 0x4c
        /*0072*/ 	.byte	0x01
	.zero		1


	//----- nvinfo : EIATTR_MERCURY_ISA_VERSION
	.align		4
        /*0074*/ 	.byte	0x03, 0x5f
        /*0076*/ 	.short	0x0101


	//----- nvinfo : EIATTR_COOP_GROUP_MASK_REGIDS
	.align		4
        /*0078*/ 	.byte	0x04, 0x29
        /*007a*/ 	.short	(.L_116 - .L_115)


	//   ....[0]....
.L_115:
        /*007c*/ 	.word	0xffffffff


	//   ....[1]....
        /*0080*/ 	.word	0xffffffff


	//   ....[2]....
        /*0084*/ 	.word	0xffffffff


	//   ....[3]....
        /*0088*/ 	.word	0xffffffff


	//   ....[4]....
        /*008c*/ 	.word	0xffffffff


	//   ....[5]....
        /*0090*/ 	.word	0xffffffff


	//   ....[6]....
        /*0094*/ 	.word	0xffffffff


	//   ....[7]....
        /*0098*/ 	.word	0xffffffff


	//   ....[8]....
        /*009c*/ 	.word	0xffffffff


	//   ....[9]....
        /*00a0*/ 	.word	0xffffffff


	//   ....[10]....
        /*00a4*/ 	.word	0xffffffff


	//   ....[11]....
        /*00a8*/ 	.word	0xffffffff


	//   ....[12]....
        /*00ac*/ 	.word	0xffffffff


	//   ....[13]....
        /*00b0*/ 	.word	0xffffffff


	//   ....[14]....
        /*00b4*/ 	.word	0xffffffff


	//   ....[15]....
        /*00b8*/ 	.word	0xffffffff


	//   ....[16]....
        /*00bc*/ 	.word	0xffffffff


	//   ....[17]....
        /*00c0*/ 	.word	0xffffffff


	//   ....[18]....
        /*00c4*/ 	.word	0xffffffff


	//   ....[19]....
        /*00c8*/ 	.word	0xffffffff


	//   ....[20]....
        /*00cc*/ 	.word	0xffffffff


	//   ....[21]....
        /*00d0*/ 	.word	0xffffffff


	//   ....[22]....
        /*00d4*/ 	.word	0xffffffff


	//   ....[23]....
        /*00d8*/ 	.word	0xffffffff


	//   ....[24]....
        /*00dc*/ 	.word	0xffffffff


	//   ....[25]....
        /*00e0*/ 	.word	0xffffffff


	//   ....[26]....
        /*00e4*/ 	.word	0xffffffff


	//   ....[27]....
        /*00e8*/ 	.word	0xffffffff


	//   ....[28]....
        /*00ec*/ 	.word	0xffffffff


	//   ....[29]....
        /*00f0*/ 	.word	0xffffffff


	//----- nvinfo : EIATTR_COOP_GROUP_INSTR_OFFSETS
	.align		4
.L_116:
        /*00f4*/ 	.byte	0x04, 0x28
        /*00f6*/ 	.short	(.L_118 - .L_117)


	//   ....[0]....
.L_117:
        /*00f8*/ 	.word	0x00000980


	//   ....[1]....
        /*00fc*/ 	.word	0x000009e0


	//   ....[2]....
        /*0100*/ 	.word	0x00000a50


	//   ....[3]....
        /*0104*/ 	.word	0x00000aa0


	//   ....[4]....
        /*0108*/ 	.word	0x00000ad0


	//   ....[5]....
        /*010c*/ 	.word	0x00000c90


	//   ....[6]....
        /*0110*/ 	.word	0x00000d20


	//   ....[7]....
        /*0114*/ 	.word	0x00000d60


	//   ....[8]....
        /*0118*/ 	.word	0x00000db0


	//   ....[9]....
        /*011c*/ 	.word	0x00000df0


	//   ....[10]....
        /*0120*/ 	.word	0x00001c00


	//   ....[11]....
        /*0124*/ 	.word	0x00001c80


	//   ....[12]....
        /*0128*/ 	.word	0x00001cd0


	//   ....[13]....
        /*012c*/ 	.word	0x00001d10


	//   ....[14]....
        /*0130*/ 	.word	0x00001d40


	//   ....[15]....
        /*0134*/ 	.word	0x00002700


	//   ....[16]....
        /*0138*/ 	.word	0x00002760


	//   ....[17]....
        /*013c*/ 	.word	0x000027d0


	//   ....[18]....
        /*0140*/ 	.word	0x00002820


	//   ....[19]....
        /*0144*/ 	.word	0x00002850


	//   ....[20]....
        /*0148*/ 	.word	0x00002a10


	//   ....[21]....
        /*014c*/ 	.word	0x00002a90


	//   ....[22]....
        /*0150*/ 	.word	0x00002ad0


	//   ....[23]....
        /*0154*/ 	.word	0x00002b10


	//   ....[24]....
        /*0158*/ 	.word	0x00002b70


	//   ....[25]....
        /*015c*/ 	.word	0x00003b00


	//   ....[26]....
        /*0160*/ 	.word	0x00003b80


	//   ....[27]....
        /*0164*/ 	.word	0x00003bd0


	//   ....[28]....
        /*0168*/ 	.word	0x00003c10


	//   ....[29]....
        /*016c*/ 	.word	0x00003c40


	//----- nvinfo : EIATTR_VRC_CTA_INIT_COUNT
	.align		4
.L_118:
        /*0170*/ 	.byte	0x02, 0x4a
	.zero		1
	.zero		1


	//----- nvinfo : EIATTR_EXIT_INSTR_OFFSETS
	.align		4
        /*0174*/ 	.byte	0x04, 0x1c
        /*0176*/ 	.short	(.L_120 - .L_119)


	//   ....[0]....
.L_119:
        /*0178*/ 	.word	0x00000080


	//   ....[1]....
        /*017c*/ 	.word	0x000000c0


	//   ....[2]....
        /*0180*/ 	.word	0x00003d90


	//   ....[3]....
        /*0184*/ 	.word	0x00003de0


	//----- nvinfo : EIATTR_MAX_THREADS
	.align		4
.L_120:
        /*0188*/ 	.byte	0x04, 0x05
        /*018a*/ 	.short	(.L_122 - .L_121)
.L_121:
        /*018c*/ 	.word	0x00000100
        /*0190*/ 	.word	0x00000001
        /*0194*/ 	.word	0x00000001


	//----- nvinfo : EIATTR_CRS_STACK_SIZE
	.align		4
.L_122:
        /*0198*/ 	.byte	0x04, 0x1e
        /*019a*/ 	.short	(.L_124 - .L_123)
.L_123:
        /*019c*/ 	.word	0x00000000


	//----- nvinfo : EIATTR_CBANK_PARAM_SIZE
	.align		4
.L_124:
        /*01a0*/ 	.byte	0x03, 0x19
        /*01a2*/ 	.short	0x001d


	//----- nvinfo : EIATTR_PARAM_CBANK
	.align		4
        /*01a4*/ 	.byte	0x04, 0x0a
        /*01a6*/ 	.short	(.L_126 - .L_125)
	.align		4
.L_125:
        /*01a8*/ 	.word	index@(.nv.constant0._ZN3cub18CUB_300001_SM_10006detail6reduce28DeviceReduceSingleTileKernelINS2_10policy_hubIfyN4cuda3std3__44plusIfEEE10Policy1000EPfSC_iS9_ffNS7_10__identityEEEvT0_T1_T2_T3_T4_T6_)
        /*01ac*/ 	.short	0x0380
        /*01ae*/ 	.short	0x001d


	//----- nvinfo : EIATTR_SW_WAR
	.align		4
.L_126:
        /*01b0*/ 	.byte	0x04, 0x36
        /*01b2*/ 	.short	(.L_128 - .L_127)
.L_127:
        /*01b4*/ 	.word	0x00000008
.L_128:


//--------------------- .nv.info._ZN3cub18CUB_300001_SM_10006detail6reduce18DeviceReduceKernelINS2_10policy_hubIfyN4cuda3std3__44plusIfEEE10Policy1000EN6thrust24THRUST_300001_SM_1000_NS18transform_iteratorI41ConvertLinearIndexToTriangularMatrixIndexNSD_17counting_iteratorIiNSD_11use_defaultESH_SH_EESH_SH_EEyS9_f12ComputeDeltaEEvT0_PT3_T1_NS0_13GridEvenShareISO_EET2_T4_ --------------------------
	.section	.nv.info._ZN3cub18CUB_300001_SM_10006detail6reduce18DeviceReduceKernelINS2_10policy_hubIfyN4cuda3std3__44plusIfEEE10Policy1000EN6thrust24THRUST_300001_SM_1000_NS18transform_iteratorI41ConvertLinearIndexToTriangularMatrixIndexNSD_17counting_iteratorIiNSD_11use_defaultESH_SH_EESH_SH_EEyS9_f12ComputeDeltaEEvT0_PT3_T1_NS0_13GridEvenShareISO_EET2_T4_,"",@"SHT_CUDA_INFO"
	.sectionflags	@""
	.align	4


	//----- nvinfo : EIATTR_CUDA_API_VERSION
	.align		4
        /*0000*/ 	.byte	0x04, 0x37
        /*0002*/ 	.short	(.L_130 - .L_129)
.L_129:
        /*0004*/ 	.word	0x00000082


	//----- nvinfo : EIATTR_KPARAM_INFO
	.align		4
.L_130:
        /*0008*/ 	.byte	0x04, 0x17
        /*000a*/ 	.short	(.L_132 - .L_131)
.L_131:
        /*000c*/ 	.word	0x00000000
        /*0010*/ 	.short	0x0005
        /*0012*/ 	.short	0x0068
        /*0014*/ 	.byte	0x00, 0xf0, 0xc1, 0x00


	//----- nvinfo : EIATTR_KPARAM_INFO
	.align		4
.L_132:
        /*0018*/ 	.byte	0x04, 0x17
        /*001a*/ 	.short	(.L_134 - .L_133)
.L_133:
        /*001c*/ 	.word	0x00000000
        /*0020*/ 	.short	0x0004
        /*0022*/ 	.short	0x0060
        /*0024*/ 	.byte	0x00, 0xf0, 0x05, 0x00


	//----- nvinfo : EIATTR_KPARAM_INFO
	.align		4
.L_134:
        /*0028*/ 	.byte	0x04, 0x17
        /*002a*/ 	.short	(.L_136 - .L_135)
.L_135:
        /*002c*/ 	.word	0x00000000
        /*0030*/ 	.short	0x0003
        /*0032*/ 	.short	0x0018
        /*0034*/ 	.byte	0x00, 0xf0, 0x21, 0x01


	//----- nvinfo : EIATTR_KPARAM_INFO
	.align		4
.L_136:
        /*0038*/ 	.byte	0x04, 0x17
        /*003a*/ 	.short	(.L_138 - .L_137)
.L_137:
        /*003c*/ 	.word	0x00000000
        /*0040*/ 	.short	0x0002
        /*0042*/ 	.short	0x0010
        /*0044*/ 	.byte	0x00, 0xf0, 0x21, 0x00


	//----- nvinfo : EIATTR_KPARAM_INFO
	.align		4
.L_138:
        /*0048*/ 	.byte	0x04, 0x17
        /*004a*/ 	.short	(.L_140 - .L_139)
.L_139:
        /*004c*/ 	.word	0x00000000
        /*0050*/ 	.short	0x0001
        /*0052*/ 	.short	0x0008
        /*0054*/ 	.byte	0x00, 0xf5, 0x21, 0x00


	//----- nvinfo : EIATTR_KPARAM_INFO
	.align		4
.L_140:
        /*0058*/ 	.byte	0x04, 0x17
        /*005a*/ 	.short	(.L_142 - .L_141)
.L_141:
        /*005c*/ 	.word	0x00000000
        /*0060*/ 	.short	0x0000
        /*0062*/ 	.short	0x0000
        /*0064*/ 	.byte	0x00, 0xf0, 0x21, 0x00


	//----- nvinfo : EIATTR_SPARSE_MMA_MASK
	.align		4
.L_142:
        /*0068*/ 	.byte	0x03, 0x50
        /*006a*/ 	.short	0x0000


	//----- nvinfo : EIATTR_MAXREG_COUNT
	.align		4
        /*006c*/ 	.byte	0x03, 0x1b
        /*006e*/ 	.short	0x00ff


	//----- nvinfo : EIATTR_NUM_BARRIERS
	.align		4
        /*0070*/ 	.byte	0x02, 0x4c
        /*0072*/ 	.byte	0x01
	.zero		1


	//----- nvinfo : EIATTR_MERCURY_ISA_VERSION
	.align		4
        /*0074*/ 	.byte	0x03, 0x5f
        /*0076*/ 	.short	0x0101


	//----- nvinfo : EIATTR_COOP_GROUP_MASK_REGIDS
	.align		4
        /*0078*/ 	.byte	0x04, 0x29
        /*007a*/ 	.short	(.L_144 - .L_143)


	//   ....[0]....
.L_143:
        /*007c*/ 	.word	0xffffffff


	//   ....[1]....
        /*0080*/ 	.word	0xffffffff


	//   ....[2]....
        /*0084*/ 	.word	0xffffffff


	//   ....[3]....
        /*0088*/ 	.word	0xffffffff


	//   ....[4]....
        /*008c*/ 	.word	0xffffffff


	//   ....[5]....
        /*0090*/ 	.word	0xffffffff


	//   ....[6]....
        /*0094*/ 	.word	0xffffffff


	//   ....[7]....
        /*0098*/ 	.word	0xffffffff


	//----- nvinfo : EIATTR_COOP_GROUP_INSTR_OFFSETS
	.align		4
.L_144:
        /*009c*/ 	.byte	0x04, 0x28
        /*009e*/ 	.short	(.L_146 - .L_145)


	//   ....[0]....
.L_145:
        /*00a0*/ 	.word	0x000000f0


	//   ....[1]....
        /*00a4*/ 	.word	0x00000160


	//   ....[2]....
        /*00a8*/ 	.word	0x000001b0


	//   ....[3]....
        /*00ac*/ 	.word	0x000001e0


	//   ....[4]....
        /*00b0*/ 	.word	0x00000410


	//   ....[5]....
        /*00b4*/ 	.word	0x00000490


	//   ....[6]....
        /*00b8*/ 	.word	0x000004e0


	//   ....[7]....
        /*00bc*/ 	.word	0x00000520


	//----- nvinfo : EIATTR_VRC_CTA_INIT_COUNT
	.align		4
.L_146:
        /*00c0*/ 	.byte	0x02, 0x4a
	.zero		1
	.zero		1


	//----- nvinfo : EIATTR_EXIT_INSTR_OFFSETS
	.align		4
        /*00c4*/ 	.byte	0x04, 0x1c
        /*00c6*/ 	.short	(.L_148 - .L_147)


	//   ....[0]....
.L_147:
        /*00c8*/ 	.word	0x00000220


	//   ....[1]....
        /*00cc*/ 	.word	0x00000580


	//   ....[2]....
        /*00d0*/ 	.word	0x00000720


	//----- nvinfo : EIATTR_MAX_THREADS
	.align		4
.L_148:
        /*00d4*/ 	.byte	0x04, 0x05
        /*00d6*/ 	.short	(.L_150 - .L_149)
.L_149:
        /*00d8*/ 	.word	0x00000100
        /*00dc*/ 	.word	0x00000001
        /*00e0*/ 	.word	0x00000001


	//----- nvinfo : EIATTR_CBANK_PARAM_SIZE
	.align		4
.L_150:
        /*00e4*/ 	.byte	0x03, 0x19
        /*00e6*/ 	.short	0x0098


	//----- nvinfo : EIATTR_PARAM_CBANK
	.align		4
        /*00e8*/ 	.byte	0x04, 0x0a
        /*00ea*/ 	.short	(.L_152 - .L_151)
	.align		4
.L_151:
        /*00ec*/ 	.word	index@(.nv.constant0._ZN3cub18CUB_300001_SM_10006detail6reduce18DeviceReduceKernelINS2_10policy_hubIfyN4cuda3std3__44plusIfEEE10Policy1000EN6thrust24THRUST_300001_SM_1000_NS18transform_iteratorI41ConvertLinearIndexToTriangularMatrixIndexNSD_17counting_iteratorIiNSD_11use_defaultESH_SH_EESH_SH_EEyS9_f12ComputeDeltaEEvT0_PT3_T1_NS0_13GridEvenShareISO_EET2_T4_)
        /*00f0*/ 	.short	0x0380
        /*00f2*/ 	.short	0x0098


	//----- nvinfo : EIATTR_SW_WAR
	.align		4
.L_152:
        /*00f4*/ 	.byte	0x04, 0x36
        /*00f6*/ 	.short	(.L_154 - .L_153)
.L_153:
        /*00f8*/ 	.word	0x00000008
.L_154:


//--------------------- .nv.info._ZN3cub18CUB_300001_SM_10006detail6reduce28DeviceReduceSingleTileKernelINS2_10policy_hubIfyN4cuda3std3__44plusIfEEE10Policy1000EN6thrust24THRUST_300001_SM_1000_NS18transform_iteratorI41ConvertLinearIndexToTriangularMatrixIndexNSD_17counting_iteratorIiNSD_11use_defaultESH_SH_EESH_SH_EEPfyS9_ff12ComputeDeltaEEvT0_T1_T2_T3_T4_T6_ --------------------------
	.section	.nv.info._ZN3cub18CUB_300001_SM_10006detail6reduce28DeviceReduceSingleTileKernelINS2_10policy_hubIfyN4cuda3std3__44plusIfEEE10Policy1000EN6thrust24THRUST_300001_SM_1000_NS18transform_iteratorI41ConvertLinearIndexToTriangularMatrixIndexNSD_17counting_iteratorIiNSD_11use_defaultESH_SH_EESH_SH_EEPfyS9_ff12ComputeDeltaEEvT0_T1_T2_T3_T4_T6_,"",@"SHT_CUDA_INFO"
	.sectionflags	@""
	.align	4


	//----- nvinfo : EIATTR_CUDA_API_VERSION
	.align		4
        /*0000*/ 	.byte	0x04, 0x37
        /*0002*/ 	.short	(.L_156 - .L_155)
.L_155:
        /*0004*/ 	.word	0x00000082


	//----- nvinfo : EIATTR_KPARAM_INFO
	.align		4
.L_156:
        /*0008*/ 	.byte	0x04, 0x17
        /*000a*/ 	.short	(.L_158 - .L_157)
.L_157:
        /*000c*/ 	.word	0x00000000
        /*0010*/ 	.short	0x0005
        /*0012*/ 	.short	0x0020
        /*0014*/ 	.byte	0x00, 0xf0, 0xc1, 0x00


	//----- nvinfo : EIATTR_KPARAM_INFO
	.align		4
.L_158:
        /*0018*/ 	.byte	0x04, 0x17
        /*001a*/ 	.short	(.L_160 - .L_159)
.L_159:
        /*001c*/ 	.word	0x00000000
        /*0020*/ 	.short	0x0004
        /*0022*/ 	.short	0x001c
        /*0024*/ 	.byte	0x00, 0xf0, 0x11, 0x00


	//----- nvinfo : EIATTR_KPARAM_INFO
	.align		4
.L_160:
        /*0028*/ 	.byte	0x04, 0x17
        /*002a*/ 	.short	(.L_162 - .L_161)
.L_161:
        /*002c*/ 	.word	0x00000000
        /*0030*/ 	.short	0x0003
        /*0032*/ 	.short	0x0018
        /*0034*/ 	.byte	0x00, 0xf0, 0x05, 0x00


	//----- nvinfo : EIATTR_KPARAM_INFO
	.align		4
.L_162:
        /*0038*/ 	.byte	0x04, 0x17
        /*003a*/ 	.short	(.L_164 - .L_163)
.L_163:
        /*003c*/ 	.word	0x00000000
        /*0040*/ 	.short	0x0002
        /*0042*/ 	.short	0x0010
        /*0044*/ 	.byte	0x00, 0xf0, 0x21, 0x00


	//----- nvinfo : EIATTR_KPARAM_INFO
	.align		4
.L_164:
        /*0048*/ 	.byte	0x04, 0x17
        /*004a*/ 	.short	(.L_166 - .L_165)
.L_165:
        /*004c*/ 	.word	0x00000000
        /*0050*/ 	.short	0x0001
        /*0052*/ 	.short	0x0008
        /*0054*/ 	.byte	0x00, 0xf5, 0x21, 0x00


	//----- nvinfo : EIATTR_KPARAM_INFO
	.align		4
.L_166:
        /*0058*/ 	.byte	0x04, 0x17
        /*005a*/ 	.short	(.L_168 - .L_167)
.L_167:
        /*005c*/ 	.word	0x00000000
        /*0060*/ 	.short	0x0000
        /*0062*/ 	.short	0x0000
        /*0064*/ 	.byte	0x00, 0xf0, 0x21, 0x00


	//----- nvinfo : EIATTR_SPARSE_MMA_MASK
	.align		4
.L_168:
        /*0068*/ 	.byte	0x03, 0x50
        /*006a*/ 	.short	0x0000


	//----- nvinfo : EIATTR_MAXREG_COUNT
	.align		4
        /*006c*/ 	.byte	0x03, 0x1b
        /*006e*/ 	.short	0x00ff


	//----- nvinfo : EIATTR_NUM_BARRIERS
	.align		4
        /*0070*/ 	.byte	0x02, 0x4c
        /*0072*/ 	.byte	0x01
	.zero		1


	//----- nvinfo : EIATTR_MERCURY_ISA_VERSION
	.align		4
        /*0074*/ 	.byte	0x03, 0x5f
        /*0076*/ 	.short	0x0101


	//----- nvinfo : EIATTR_COOP_GROUP_MASK_REGIDS
	.align		4
        /*0078*/ 	.byte	0x04, 0x29
        /*007a*/ 	.short	(.L_170 - .L_169)


	//   ....[0]....
.L_169:
        /*007c*/ 	.word	0xffffffff


	//   ....[1]....
        /*0080*/ 	.word	0xffffffff


	//   ....[2]....
        /*0084*/ 	.word	0xffffffff


	//   ....[3]....
        /*0088*/ 	.word	0xffffffff


	//   ....[4]....
        /*008c*/ 	.word	0xffffffff


	//   ....[5]....
        /*0090*/ 	.word	0xffffffff


	//   ....[6]....
        /*0094*/ 	.word	0xffffffff


	//   ....[7]....
        /*0098*/ 	.word	0xffffffff


	//----- nvinfo : EIATTR_COOP_GROUP_INSTR_OFFSETS
	.align		4
.L_170:
        /*009c*/ 	.byte	0x04, 0x28
        /*009e*/ 	.short	(.L_172 - .L_171)


	//   ....[0]....
.L_171:
        /*00a0*/ 	.word	0x00000180


	//   ....[1]....
        /*00a4*/ 	.word	0x000001e0


	//   ....[2]....
        /*00a8*/ 	.word	0x00000220


	//   ....[3]....
        /*00ac*/ 	.word	0x00000260


	//   ....[4]....
        /*00b0*/ 	.word	0x00000390


	//   ....[5]....
        /*00b4*/ 	.word	0x000003d0


	//   ....[6]....
        /*00b8*/ 	.word	0x00000420


	//   ....[7]....
        /*00bc*/ 	.word	0x00000490


	//----- nvinfo : EIATTR_VRC_CTA_INIT_COUNT
	.align		4
.L_172:
        /*00c0*/ 	.byte	0x02, 0x4a
	.zero		1
	.zero		1


	//----- nvinfo : EIATTR_EXIT_INSTR_OFFSETS
	.align		4
        /*00c4*/ 	.byte	0x04, 0x1c
        /*00c6*/ 	.short	(.L_174 - .L_173)


	//   ....[0]....
.L_173:
        /*00c8*/ 	.word	0x00000070


	//   ....[1]....
        /*00cc*/ 	.word	0x000000c0


	//   ....[2]....
        /*00d0*/ 	.word	0x000002a0


	//   ....[3]....
        /*00d4*/ 	.word	0x000004f0


	//----- nvinfo : EIATTR_MAX_THREADS
	.align		4
.L_174:
        /*00d8*/ 	.byte	0x04, 0x05
        /*00da*/ 	.short	(.L_176 - .L_175)
.L_175:
        /*00dc*/ 	.word	0x00000100
        /*00e0*/ 	.word	0x00000001
        /*00e4*/ 	.word	0x00000001


	//----- nvinfo : EIATTR_CBANK_PARAM_SIZE
	.align		4
.L_176:
        /*00e8*/ 	.byte	0x03, 0x19
        /*00ea*/ 	.short	0x0050


	//----- nvinfo : EIATTR_PARAM_CBANK
	.align		4
        /*00ec*/ 	.byte	0x04, 0x0a
        /*00ee*/ 	.short	(.L_178 - .L_177)
	.align		4
.L_177:
        /*00f0*/ 	.word	index@(.nv.constant0._ZN3cub18CUB_300001_SM_10006detail6reduce28DeviceReduceSingleTileKernelINS2_10policy_hubIfyN4cuda3std3__44plusIfEEE10Policy1000EN6thrust24THRUST_300001_SM_1000_NS18transform_iteratorI41ConvertLinearIndexToTriangularMatrixIndexNSD_17counting_iteratorIiNSD_11use_defaultESH_SH_EESH_SH_EEPfyS9_ff12ComputeDeltaEEvT0_T1_T2_T3_T4_T6_)
        /*00f4*/ 	.short	0x0380
        /*00f6*/ 	.short	0x0050


	//----- nvinfo : EIATTR_SW_WAR
	.align		4
.L_178:
        /*00f8*/ 	.byte	0x04, 0x36
        /*00fa*/ 	.short	(.L_180 - .L_179)
.L_179:
        /*00fc*/ 	.word	0x00000008
.L_180:


//--------------------- .nv.info._ZN3cub18CUB_300001_SM_10006detail6reduce28DeviceReduceSingleTileKernelINS2_10policy_hubIfjN4cuda3std3__44plusIfEEE10Policy1000EPfSC_iS9_ffNS7_10__identityEEEvT0_T1_T2_T3_T4_T6_ --------------------------
	.section	.nv.info._ZN3cub18CUB_300001_SM_10006detail6reduce28DeviceReduceSingleTileKernelINS2_10policy_hubIfjN4cuda3std3__44plusIfEEE10Policy1000EPfSC_iS9_ffNS7_10__identityEEEvT0_T1_T2_T3_T4_T6_,"",@"SHT_CUDA_INFO"
	.sectionflags	@""
	.align	4


	//----- nvinfo : EIATTR_CUDA_API_VERSION
	.align		4
        /*0000*/ 	.byte	0x04, 0x37
        /*0002*/ 	.short	(.L_182 - .L_181)
.L_181:
        /*0004*/ 	.word	0x00000082


	//----- nvinfo : EIATTR_KPARAM_INFO
	.align		4
.L_182:
        /*0008*/ 	.byte	0x04, 0x17
        /*000a*/ 	.short	(.L_184 - .L_183)
.L_183:
        /*000c*/ 	.word	0x00000000
        /*0010*/ 	.short	0x0005
        /*0012*/ 	.short	0x001c
        /*0014*/ 	.byte	0x00, 0xf0, 0x05, 0x00


	//----- nvinfo : EIATTR_KPARAM_INFO
	.align		4
.L_184:
        /*0018*/ 	.byte	0x04, 0x17
        /*001a*/ 	.short	(.L_186 - .L_185)
.L_185:
        /*001c*/ 	.word	0x00000000
        /*0020*/ 	.short	0x0004
        /*0022*/ 	.short	0x0018
        /*0024*/ 	.byte	0x00, 0xf0, 0x11, 0x00


	//----- nvinfo : EIATTR_KPARAM_INFO
	.align		4
.L_186:
        /*0028*/ 	.byte	0x04, 0x17
        /*002a*/ 	.short	(.L_188 - .L_187)
.L_187:
        /*002c*/ 	.word	0x00000000
        /*0030*/ 	.short	0x0003
        /*0032*/ 	.short	0x0014
        /*0034*/ 	.byte	0x00, 0xf0, 0x05, 0x00


	//----- nvinfo : EIATTR_KPARAM_INFO
	.align		4
.L_188:
        /*0038*/ 	.byte	0x04, 0x17
        /*003a*/ 	.short	(.L_190 - .L_189)
.L_189:
        /*003c*/ 	.word	0x00000000
        /*0040*/ 	.short	0x0002
        /*0042*/ 	.short	0x0010
        /*0044*/ 	.byte	0x00, 0xf0, 0x11, 0x00


	//----- nvinfo : EIATTR_KPARAM_INFO
	.align		4
.L_190:
        /*0048*/ 	.byte	0x04, 0x17
        /*004a*/ 	.short	(.L_192 - .L_191)
.L_191:
        /*004c*/ 	.word	0x00000000
        /*0050*/ 	.short	0x0001
        /*0052*/ 	.short	0x0008
        /*0054*/ 	.byte	0x00, 0xf5, 0x21, 0x00


	//----- nvinfo : EIATTR_KPARAM_INFO
	.align		4
.L_192:
        /*0058*/ 	.byte	0x04, 0x17
        /*005a*/ 	.short	(.L_194 - .L_193)
.L_193:
        /*005c*/ 	.word	0x00000000
        /*0060*/ 	.short	0x0000
        /*0062*/ 	.short	0x0000
        /*0064*/ 	.byte	0x00, 0xf5, 0x21, 0x00


	//----- nvinfo : EIATTR_SPARSE_MMA_MASK
	.align		4
.L_194:
        /*0068*/ 	.byte	0x03, 0x50
        /*006a*/ 	.short	0x0000


	//----- nvinfo : EIATTR_MAXREG_COUNT
	.align		4
        /*006c*/ 	.byte	0x03, 0x1b
        /*006e*/ 	.short	0x0080


	//----- nvinfo : EIATTR_NUM_BARRIERS
	.align		4
        /*0070*/ 	.byte	0x02, 0x4c
        /*0072*/ 	.byte	0x01
	.zero		1


	//----- nvinfo : EIATTR_MERCURY_ISA_VERSION
	.align		4
        /*0074*/ 	.byte	0x03, 0x5f
        /*0076*/ 	.short	0x0101


	//----- nvinfo : EIATTR_UNUSED_LOAD_BYTE_OFFSET
	.align		4
        /*0078*/ 	.byte	0x04, 0x44
        /*007a*/ 	.short	(.L_196 - .L_195)


	//   ....[0]....
.L_195:
        /*007c*/ 	.word	0x00000b70
        /*0080*/ 	.word	0x0000fff0


	//   ....[1]....
        /*0084*/ 	.word	0x00000f80
        /*0088*/ 	.word	0x0000fff0


	//   ....[2]....
        /*008c*/ 	.word	0x00002010
        /*0090*/ 	.word	0x0000fff0


	//   ....[3]....
        /*0094*/ 	.word	0x00002bb0
        /*0098*/ 	.word	0x0000fff0


	//   ....[4]....
        /*009c*/ 	.word	0x00002fc0
        /*00a0*/ 	.word	0x0000fff0


	//   ....[5]....
        /*00a4*/ 	.word	0x00004140
        /*00a8*/ 	.word	0x0000fff0


	//----- nvinfo : EIATTR_COOP_GROUP_MASK_REGIDS
	.align		4
.L_196:
        /*00ac*/ 	.byte	0x04, 0x29
        /*00ae*/ 	.short	(.L_198 - .L_197)


	//   ....[0]....
.L_197:
        /*00b0*/ 	.word	0xffffffff


	//   ....[1]....
        /*00b4*/ 	.word	0xffffffff


	//   ....[2]....
        /*00b8*/ 	.word	0xffffffff


	//   ....[3]....
        /*00bc*/ 	.word	0xffffffff


	//   ....[4]....
        /*00c0*/ 	.word	0xffffffff


	//   ....[5]....
        /*00c4*/ 	.word	0xffffffff


	//   ....[6]....
        /*00c8*/ 	.word	0xffffffff


	//   ....[7]....
        /*00cc*/ 	.word	0xffffffff


	//   ....[8]....
        /*00d0*/ 	.word	0xffffffff


	//   ....[9]....
        /*00d4*/ 	.word	0xffffffff


	//   ....[10]....
        /*00d8*/ 	.word	0xffffffff


	//   ....[11]....
        /*00dc*/ 	.word	0xffffffff


	//   ....[12]....
        /*00e0*/ 	.word	0xffffffff


	//   ....[13]....
        /*00e4*/ 	.word	0xffffffff


	//   ....[14]....
        /*00e8*/ 	.word	0xffffffff


	//   ....[15]....
        /*00ec*/ 	.word	0xffffffff


	//   ....[16]....
        /*00f0*/ 	.word	0xffffffff


	//   ....[17]....
        /*00f4*/ 	.word	0xffffffff


	//   ....[18]....
        /*00f8*/ 	.word	0xffffffff


	//   ....[19]....
        /*00fc*/ 	.word	0xffffffff


	//   ....[20]....
        /*0100*/ 	.word	0xffffffff


	//   ....[21]....
        /*0104*/ 	.word	0xffffffff


	//   ....[22]....
        /*0108*/ 	.word	0xffffffff


	//   ....[23]....
        /*010c*/ 	.word	0xffffffff


	//   ....[24]....
        /*0110*/ 	.word	0xffffffff


	//   ....[25]....
        /*0114*/ 	.word	0xffffffff


	//   ....[26]....
        /*0118*/ 	.word	0xffffffff


	//   ....[27]....
        /*011c*/ 	.word	0xffffffff


	//   ....[28]....
        /*0120*/ 	.word	0xffffffff


	//   ....[29]....
        /*0124*/ 	.word	0xffffffff


	//----- nvinfo : EIATTR_COOP_GROUP_INSTR_OFFSETS
	.align		4
.L_198:
        /*0128*/ 	.byte	0x04, 0x28
        /*012a*/ 	.short	(.L_200 - .L_199)


	//   ....[0]....
.L_199:
        /*012c*/ 	.word	0x00000980


	//   ....[1]....
        /*0130*/ 	.word	0x000009e0


	//   ....[2]....
        /*0134*/ 	.word	0x00000a50


	//   ....[3]....
        /*0138*/ 	.word	0x00000aa0


	//   ....[4]....
        /*013c*/ 	.word	0x00000ad0


	//   ....[5]....
        /*0140*/ 	.word	0x00000d20


	//   ....[6]....
        /*0144*/ 	.word	0x00000db0


	//   ....[7]....
        /*0148*/ 	.word	0x00000df0


	//   ....[8]....
        /*014c*/ 	.word	0x00000e40


	//   ....[9]....
        /*0150*/ 	.word	0x00000e80


	//   ....[10]....
        /*0154*/ 	.word	0x00001e30


	//   ....[11]....
        /*0158*/ 	.word	0x00001eb0


	//   ....[12]....
        /*015c*/ 	.word	0x00001f00


	//   ....[13]....
        /*0160*/ 	.word	0x00001f40


	//   ....[14]....
        /*0164*/ 	.word	0x00001f70


	//   ....[15]....
        /*0168*/ 	.word	0x000029c0


	//   ....[16]....
        /*016c*/ 	.word	0x00002a20


	//   ....[17]....
        /*0170*/ 	.word	0x00002a90


	//   ....[18]....
        /*0174*/ 	.word	0x00002ae0


	//   ....[19]....
        /*0178*/ 	.word	0x00002b10


	//   ....[20]....
        /*017c*/ 	.word	0x00002d60


	//   ....[21]....
        /*0180*/ 	.word	0x00002de0


	//   ....[22]....
        /*0184*/ 	.word	0x00002e20


	//   ....[23]....
        /*0188*/ 	.word	0x00002e60


	//   ....[24]....
        /*018c*/ 	.word	0x00002ec0


	//   ....[25]....
        /*0190*/ 	.word	0x00003f60


	//   ....[26]....
        /*0194*/ 	.word	0x00003fe0


	//   ....[27]....
        /*0198*/ 	.word	0x00004030


	//   ....[28]....
        /*019c*/ 	.word	0x00004070


	//   ....[29]....
        /*01a0*/ 	.word	0x000040a0


	//----- nvinfo : EIATTR_VRC_CTA_INIT_COUNT
	.align		4
.L_200:
        /*01a4*/ 	.byte	0x02, 0x4a
	.zero		1
	.zero		1


	//----- nvinfo : EIATTR_EXIT_INSTR_OFFSETS
	.align		4
        /*01a8*/ 	.byte	0x04, 0x1c
        /*01aa*/ 	.short	(.L_202 - .L_201)


	//   ....[0]....
.L_201:
        /*01ac*/ 	.word	0x00000080


	//   ....[1]....
        /*01b0*/ 	.word	0x000000c0


	//   ....[2]....
        /*01b4*/ 	.word	0x00004280


	//   ....[3]....
        /*01b8*/ 	.word	0x000042d0


	//----- nvinfo : EIATTR_MAX_THREADS
	.align		4
.L_202:
        /*01bc*/ 	.byte	0x04, 0x05
        /*01be*/ 	.short	(.L_204 - .L_203)
.L_203:
        /*01c0*/ 	.word	0x00000200
        /*01c4*/ 	.word	0x00000001
        /*01c8*/ 	.word	0x00000001


	//----- nvinfo : EIATTR_CRS_STACK_SIZE
	.align		4
.L_204:
        /*01cc*/ 	.byte	0x04, 0x1e
        /*01ce*/ 	.short	(.L_206 - .L_205)
.L_205:
        /*01d0*/ 	.word	0x00000000


	//----- nvinfo : EIATTR_CBANK_PARAM_SIZE
	.align		4
.L_206:
        /*01d4*/ 	.byte	0x03, 0x19
        /*01d6*/ 	.short	0x001d


	//----- nvinfo : EIATTR_PARAM_CBANK
	.align		4
        /*01d8*/ 	.byte	0x04, 0x0a
        /*01da*/ 	.short	(.L_208 - .L_207)
	.align		4
.L_207:
        /*01dc*/ 	.word	index@(.nv.constant0._ZN3cub18CUB_300001_SM_10006detail6reduce28DeviceReduceSingleTileKernelINS2_10policy_hubIfjN4cuda3std3__44plusIfEEE10Policy1000EPfSC_iS9_ffNS7_10__identityEEEvT0_T1_T2_T3_T4_T6_)
        /*01e0*/ 	.short	0x0380
        /*01e2*/ 	.short	0x001d


	//----- nvinfo : EIATTR_SW_WAR
	.align		4
.L_208:
        /*01e4*/ 	.byte	0x04, 0x36
        /*01e6*/ 	.short	(.L_210 - .L_209)
.L_209:
        /*01e8*/ 	.word	0x00000008
.L_210:


//--------------------- .nv.info._ZN3cub18CUB_300001_SM_10006detail6reduce18DeviceReduceKernelINS2_10policy_hubIfjN4cuda3std3__44plusIfEEE10Policy1000EN6thrust24THRUST_300001_SM_1000_NS18transform_iteratorI41ConvertLinearIndexToTriangularMatrixIndexNSD_17counting_iteratorIiNSD_11use_defaultESH_SH_EESH_SH_EEjS9_f12ComputeDeltaEEvT0_PT3_T1_NS0_13GridEvenShareISO_EET2_T4_ --------------------------
	.section	.nv.info._ZN3cub18CUB_300001_SM_10006detail6reduce18DeviceReduceKernelINS2_10policy_hubIfjN4cuda3std3__44plusIfEEE10Policy1000EN6thrust24THRUST_300001_SM_1000_NS18transform_iteratorI41ConvertLinearIndexToTriangularMatrixIndexNSD_17counting_iteratorIiNSD_11use_defaultESH_SH_EESH_SH_EEjS9_f12ComputeDeltaEEvT0_PT3_T1_NS0_13GridEvenShareISO_EET2_T4_,"",@"SHT_CUDA_INFO"
	.sectionflags	@""
	.align	4


	//----- nvinfo : EIATTR_CUDA_API_VERSION
	.align		4
        /*0000*/ 	.byte	0x04, 0x37
        /*0002*/ 	.short	(.L_212 - .L_211)
.L_211:
        /*0004*/ 	.word	0x00000082


	//----- nvinfo : EIATTR_KPARAM_INFO
	.align		4
.L_212:
        /*0008*/ 	.byte	0x04, 0x17
        /*000a*/ 	.short	(.L_214 - .L_213)
.L_213:
        /*000c*/ 	.word	0x00000000
        /*0010*/ 	.short	0x0005
        /*0012*/ 	.short	0x0040
        /*0014*/ 	.byte	0x00, 0xf0, 0xc1, 0x00


	//----- nvinfo : EIATTR_KPARAM_INFO
	.align		4
.L_214:
        /*0018*/ 	.byte	0x04, 0x17
        /*001a*/ 	.short	(.L_216 - .L_215)
.L_215:
        /*001c*/ 	.word	0x00000000
        /*0020*/ 	.short	0x0004
        /*0022*/ 	.short	0x003c
        /*0024*/ 	.byte	0x00, 0xf0, 0x05, 0x00


	//----- nvinfo : EIATTR_KPARAM_INFO
	.align		4
.L_216:
        /*0028*/ 	.byte	0x04, 0x17
        /*002a*/ 	.short	(.L_218 - .L_217)
.L_217:
        /*002c*/ 	.word	0x00000000
        /*0030*/ 	.short	0x0003
        /*0032*/ 	.short	0x0014
        /*0034*/ 	.byte	0x00, 0xf0, 0xa1, 0x00


	//----- nvinfo : EIATTR_KPARAM_INFO
	.align		4
.L_218:
        /*0038*/ 	.byte	0x04, 0x17
        /*003a*/ 	.short	(.L_220 - .L_219)
.L_219:
        /*003c*/ 	.word	0x00000000
        /*0040*/ 	.short	0x0002
        /*0042*/ 	.short	0x0010
        /*0044*/ 	.byte	0x00, 0xf0, 0x11, 0x00


	//----- nvinfo : EIATTR_KPARAM_INFO
	.align		4
.L_220:
        /*0048*/ 	.byte	0x04, 0x17
        /*004a*/ 	.short	(.L_222 - .L_221)
.L_221:
        /*004c*/ 	.word	0x00000000
        /*0050*/ 	.short	0x0001
        /*0052*/ 	.short	0x0008
        /*0054*/ 	.byte	0x00, 0xf5, 0x21, 0x00


	//----- nvinfo : EIATTR_KPARAM_INFO
	.align		4
.L_222:
        /*0058*/ 	.byte	0x04, 0x17
        /*005a*/ 	.short	(.L_224 - .L_223)
.L_223:
        /*005c*/ 	.word	0x00000000
        /*0060*/ 	.short	0x0000
        /*0062*/ 	.short	0x0000
        /*0064*/ 	.byte	0x00, 0xf0, 0x21, 0x00


	//----- nvinfo : EIATTR_SPARSE_MMA_MASK
	.align		4
.L_224:
        /*0068*/ 	.byte	0x03, 0x50
        /*006a*/ 	.short	0x0000


	//----- nvinfo : EIATTR_MAXREG_COUNT
	.align		4
        /*006c*/ 	.byte	0x03, 0x1b
        /*006e*/ 	.short	0x0080


	//----- nvinfo : EIATTR_NUM_BARRIERS
	.align		4
        /*0070*/ 	.byte	0x02, 0x4c
        /*0072*/ 	.byte	0x01
	.zero		1


	//----- nvinfo : EIATTR_MERCURY_ISA_VERSION
	.align		4
        /*0074*/ 	.byte	0x03, 0x5f
        /*0076*/ 	.short	0x0101


	//----- nvinfo : EIATTR_UNUSED_LOAD_BYTE_OFFSET
	.align		4
        /*0078*/ 	.byte	0x04, 0x44
        /*007a*/ 	.short	(.L_226 - .L_225)


	//   ....[0]....
.L_225:
        /*007c*/ 	.word	0x00000280
        /*0080*/ 	.word	0x0000fff0


	//   ....[1]....
        /*0084*/ 	.word	0x00000690
        /*0088*/ 	.word	0x0000fff0


	//----- nvinfo : EIATTR_COOP_GROUP_MASK_REGIDS
	.align		4
.L_226:
        /*008c*/ 	.byte	0x04, 0x29
        /*008e*/ 	.short	(.L_228 - .L_227)


	//   ....[0]....
.L_227:
        /*0090*/ 	.word	0xffffffff


	//   ....[1]....
        /*0094*/ 	.word	0xffffffff


	//   ....[2]....
        /*0098*/ 	.word	0xffffffff


	//   ....[3]....
        /*009c*/ 	.word	0xffffffff


	//   ....[4]....
        /*00a0*/ 	.word	0xffffffff


	//   ....[5]....
        /*00a4*/ 	.word	0xffffffff


	//   ....[6]....
        /*00a8*/ 	.word	0xffffffff


	//   ....[7]....
        /*00ac*/ 	.word	0xffffffff


	//----- nvinfo : EIATTR_COOP_GROUP_INSTR_OFFSETS
	.align		4
.L_228:
        /*00b0*/ 	.byte	0x04, 0x28
        /*00b2*/ 	.short	(.L_230 - .L_229)


	//   ....[0]....
.L_229:
        /*00b4*/ 	.word	0x000000f0


	//   ....[1]....
        /*00b8*/ 	.word	0x00000160


	//   ....[2]....
        /*00bc*/ 	.word	0x000001b0


	//   ....[3]....
        /*00c0*/ 	.word	0x000001e0


	//   ....[4]....
        /*00c4*/ 	.word	0x000004a0


	//   ....[5]....
        /*00c8*/ 	.word	0x00000520


	//   ....[6]....
        /*00cc*/ 	.word	0x00000570


	//   ....[7]....
        /*00d0*/ 	.word	0x000005b0


	//----- nvinfo : EIATTR_VRC_CTA_INIT_COUNT
	.align		4
.L_230:
        /*00d4*/ 	.byte	0x02, 0x4a
	.zero		1
	.zero		1


	//----- nvinfo : EIATTR_EXIT_INSTR_OFFSETS
	.align		4
        /*00d8*/ 	.byte	0x04, 0x1c
        /*00da*/ 	.short	(.L_232 - .L_231)


	//   ....[0]....
.L_231:
        /*00dc*/ 	.word	0x00000220


	//   ....[1]....
        /*00e0*/ 	.word	0x00000610


	//   ....[2]....
        /*00e4*/ 	.word	0x000008c0


	//----- nvinfo : EIATTR_MAX_THREADS
	.align		4
.L_232:
        /*00e8*/ 	.byte	0x04, 0x05
        /*00ea*/ 	.short	(.L_234 - .L_233)
.L_233:
        /*00ec*/ 	.word	0x00000200
        /*00f0*/ 	.word	0x00000001
        /*00f4*/ 	.word	0x00000001


	//----- nvinfo : EIATTR_CBANK_PARAM_SIZE
	.align		4
.L_234:
        /*00f8*/ 	.byte	0x03, 0x19
        /*00fa*/ 	.short	0x0070


	//----- nvinfo : EIATTR_PARAM_CBANK
	.align		4
        /*00fc*/ 	.byte	0x04, 0x0a
        /*00fe*/ 	.short	(.L_236 - .L_235)
	.align		4
.L_235:
        /*0100*/ 	.word	index@(.nv.constant0._ZN3cub18CUB_300001_SM_10006detail6reduce18DeviceReduceKernelINS2_10policy_hubIfjN4cuda3std3__44plusIfEEE10Policy1000EN6thrust24THRUST_300001_SM_1000_NS18transform_iteratorI41ConvertLinearIndexToTriangularMatrixIndexNSD_17counting_iteratorIiNSD_11use_defaultESH_SH_EESH_SH_EEjS9_f12ComputeDeltaEEvT0_PT3_T1_NS0_13GridEvenShareISO_EET2_T4_)
        /*0104*/ 	.short	0x0380
        /*0106*/ 	.short	0x0070


	//----- nvinfo : EIATTR_SW_WAR
	.align		4
.L_236:
        /*0108*/ 	.byte	0x04, 0x36
        /*010a*/ 	.short	(.L_238 - .L_237)
.L_237:
        /*010c*/ 	.word	0x00000008
.L_238:


//--------------------- .nv.info._ZN3cub18CUB_300001_SM_10006detail6reduce28DeviceReduceSingleTileKernelINS2_10policy_hubIfjN4cuda3std3__44plusIfEEE10Policy1000EN6thrust24THRUST_300001_SM_1000_NS18transform_iteratorI41ConvertLinearIndexToTriangularMatrixIndexNSD_17counting_iteratorIiNSD_11use_defaultESH_SH_EESH_SH_EEPfjS9_ff12ComputeDeltaEEvT0_T1_T2_T3_T4_T6_ --------------------------
	.section	.nv.info._ZN3cub18CUB_300001_SM_10006detail6reduce28DeviceReduceSingleTileKernelINS2_10policy_hubIfjN4cuda3std3__44plusIfEEE10Policy1000EN6thrust24THRUST_300001_SM_1000_NS18transform_iteratorI41ConvertLinearIndexToTriangularMatrixIndexNSD_17counting_iteratorIiNSD_11use_defaultESH_SH_EESH_SH_EEPfjS9_ff12ComputeDeltaEEvT0_T1_T2_T3_T4_T6_,"",@"SHT_CUDA_INFO"
	.sectionflags	@""
	.align	4


	//----- nvinfo : EIATTR_CUDA_API_VERSION
	.align		4
        /*0000*/ 	.byte	0x04, 0x37
        /*0002*/ 	.short	(.L_240 - .L_239)
.L_239:
        /*0004*/ 	.word	0x00000082


	//----- nvinfo : EIATTR_KPARAM_INFO
	.align		4
.L_240:
        /*0008*/ 	.byte	0x04, 0x17
        /*000a*/ 	.short	(.L_242 - .L_241)
.L_241:
        /*000c*/ 	.word	0x00000000
        /*0010*/ 	.short	0x0005
        /*0012*/ 	.short	0x0020
        /*0014*/ 	.byte	0x00, 0xf0, 0xc1, 0x00


	//----- nvinfo : EIATTR_KPARAM_INFO
	.align		4
.L_242:
        /*0018*/ 	.byte	0x04, 0x17
        /*001a*/ 	.short	(.L_244 - .L_243)
.L_243:
        /*001c*/ 	.word	0x00000000
        /*0020*/ 	.short	0x0004
        /*0022*/ 	.short	0x0018
        /*0024*/ 	.byte	0x00, 0xf0, 0x11, 0x00


	//----- nvinfo : EIATTR_KPARAM_INFO
	.align		4
.L_244:
        /*0028*/ 	.byte	0x04, 0x17
        /*002a*/ 	.short	(.L_246 - .L_245)
.L_245:
        /*002c*/ 	.word	0x00000000
        /*0030*/ 	.short	0x0003
        /*0032*/ 	.short	0x0014
        /*0034*/ 	.byte	0x00, 0xf0, 0x05, 0x00


	//----- nvinfo : EIATTR_KPARAM_INFO
	.align		4
.L_246:
        /*0038*/ 	.byte	0x04, 0x17
        /*003a*/ 	.short	(.L_248 - .L_247)
.L_247:
        /*003c*/ 	.word	0x00000000
        /*0040*/ 	.short	0x0002
        /*0042*/ 	.short	0x0010
        /*0044*/ 	.byte	0x00, 0xf0, 0x11, 0x00


	//----- nvinfo : EIATTR_KPARAM_INFO
	.align		4
.L_248:
        /*0048*/ 	.byte	0x04, 0x17
        /*004a*/ 	.short	(.L_250 - .L_249)
.L_249:
        /*004c*/ 	.word	0x00000000
        /*0050*/ 	.short	0x0001
        /*0052*/ 	.short	0x0008
        /*0054*/ 	.byte	0x00, 0xf5, 0x21, 0x00


	//----- nvinfo : EIATTR_KPARAM_INFO
	.align		4
.L_250:
        /*0058*/ 	.byte	0x04, 0x17
        /*005a*/ 	.short	(.L_252 - .L_251)
.L_251:
        /*005c*/ 	.word	0x00000000
        /*0060*/ 	.short	0x0000
        /*0062*/ 	.short	0x0000
        /*0064*/ 	.byte	0x00, 0xf0, 0x21, 0x00


	//----- nvinfo : EIATTR_SPARSE_MMA_MASK
	.align		4
.L_252:
        /*0068*/ 	.byte	0x03, 0x50
        /*006a*/ 	.short	0x0000


	//----- nvinfo : EIATTR_MAXREG_COUNT
	.align		4
        /*006c*/ 	.byte	0x03, 0x1b
        /*006e*/ 	.short	0x0080


	//----- nvinfo : EIATTR_NUM_BARRIERS
	.align		4
        /*0070*/ 	.byte	0x02, 0x4c
        /*0072*/ 	.byte	0x01
	.zero		1


	//----- nvinfo : EIATTR_MERCURY_ISA_VERSION
	.align		4
        /*0074*/ 	.byte	0x03, 0x5f
        /*0076*/ 	.short	0x0101


	//----- nvinfo : EIATTR_COOP_GROUP_MASK_REGIDS
	.align		4
        /*0078*/ 	.byte	0x04, 0x29
        /*007a*/ 	.short	(.L_254 - .L_253)


	//   ....[0]....
.L_253:
        /*007c*/ 	.word	0xffffffff


	//   ....[1]....
        /*0080*/ 	.word	0xffffffff


	//   ....[2]....
        /*0084*/ 	.word	0xffffffff


	//   ....[3]....
        /*0088*/ 	.word	0xffffffff


	//   ....[4]....
        /*008c*/ 	.word	0xffffffff


	//   ....[5]....
        /*0090*/ 	.word	0xffffffff


	//   ....[6]....
        /*0094*/ 	.word	0xffffffff


	//   ....[7]....
        /*0098*/ 	.word	0xffffffff


	//----- nvinfo : EIATTR_COOP_GROUP_INSTR_OFFSETS
	.align		4
.L_254:
        /*009c*/ 	.byte	0x04, 0x28
        /*009e*/ 	.short	(.L_256 - .L_255)


	//   ....[0]....
.L_255:
        /*00a0*/ 	.word	0x00000160


	//   ....[1]....
        /*00a4*/ 	.word	0x000001c0


	//   ....[2]....
        /*00a8*/ 	.word	0x00000200


	//   ....[3]....
        /*00ac*/ 	.word	0x00000240


	//   ....[4]....
        /*00b0*/ 	.word	0x00000370


	//   ....[5]....
        /*00b4*/ 	.word	0x000003b0


	//   ....[6]....
        /*00b8*/ 	.word	0x00000400


	//   ....[7]....
        /*00bc*/ 	.word	0x00000470


	//----- nvinfo : EIATTR_VRC_CTA_INIT_COUNT
	.align		4
.L_256:
        /*00c0*/ 	.byte	0x02, 0x4a
	.zero		1
	.zero		1


	//----- nvinfo : EIATTR_EXIT_INSTR_OFFSETS
	.align		4
        /*00c4*/ 	.byte	0x04, 0x1c
        /*00c6*/ 	.short	(.L_258 - .L_257)


	//   ....[0]....
.L_257:
        /*00c8*/ 	.word	0x00000060


	//   ....[1]....
        /*00cc*/ 	.word	0x000000b0


	//   ....[2]....
        /*00d0*/ 	.word	0x00000280


	//   ....[3]....
        /*00d4*/ 	.word	0x000004d0


	//----- nvinfo : EIATTR_MAX_THREADS
	.align		4
.L_258:
        /*00d8*/ 	.byte	0x04, 0x05
        /*00da*/ 	.short	(.L_260 - .L_259)
.L_259:
        /*00dc*/ 	.word	0x00000200
        /*00e0*/ 	.word	0x00000001
        /*00e4*/ 	.word	0x00000001


	//----- nvinfo : EIATTR_CBANK_PARAM_SIZE
	.align		4
.L_260:
        /*00e8*/ 	.byte	0x03, 0x19
        /*00ea*/ 	.short	0x0050


	//----- nvinfo : EIATTR_PARAM_CBANK
	.align		4
        /*00ec*/ 	.byte	0x04, 0x0a
        /*00ee*/ 	.short	(.L_262 - .L_261)
	.align		4
.L_261:
        /*00f0*/ 	.word	index@(.nv.constant0._ZN3cub18CUB_300001_SM_10006detail6reduce28DeviceReduceSingleTileKernelINS2_10policy_hubIfjN4cuda3std3__44plusIfEEE10Policy1000EN6thrust24THRUST_300001_SM_1000_NS18transform_iteratorI41ConvertLinearIndexToTriangularMatrixIndexNSD_17counting_iteratorIiNSD_11use_defaultESH_SH_EESH_SH_EEPfjS9_ff12ComputeDeltaEEvT0_T1_T2_T3_T4_T6_)
        /*00f4*/ 	.short	0x0380
        /*00f6*/ 	.short	0x0050


	//----- nvinfo : EIATTR_SW_WAR
	.align		4
.L_262:
        /*00f8*/ 	.byte	0x04, 0x36
        /*00fa*/ 	.short	(.L_264 - .L_263)
.L_263:
        /*00fc*/ 	.word	0x00000008
.L_264:


//--------------------- .nv.info._ZN3cub18CUB_300001_SM_10006detail11EmptyKernelIvEEvv --------------------------
	.section	.nv.info._ZN3cub18CUB_300001_SM_10006detail11EmptyKernelIvEEvv,"",@"SHT_CUDA_INFO"
	.sectionflags	@""
	.align	4


	//----- nvinfo : EIATTR_CUDA_API_VERSION
	.align		4
        /*0000*/ 	.byte	0x04, 0x37
        /*0002*/ 	.short	(.L_266 - .L_265)
.L_265:
        /*0004*/ 	.word	0x00000082


	//----- nvinfo : EIATTR_SPARSE_MMA_MASK
	.align		4
.L_266:
        /*0008*/ 	.byte	0x03, 0x50
        /*000a*/ 	.short	0x0000


	//----- nvinfo : EIATTR_MAXREG_COUNT
	.align		4
        /*000c*/ 	.byte	0x03, 0x1b
        /*000e*/ 	.short	0x00ff


	//----- nvinfo : EIATTR_MERCURY_ISA_VERSION
	.align		4
        /*0010*/ 	.byte	0x03, 0x5f
        /*0012*/ 	.short	0x0101


	//----- nvinfo : EIATTR_VRC_CTA_INIT_COUNT
	.align		4
        /*0014*/ 	.byte	0x02, 0x4a
	.zero		1
	.zero		1


	//----- nvinfo : EIATTR_EXIT_INSTR_OFFSETS
	.align		4
        /*0018*/ 	.byte	0x04, 0x1c
        /*001a*/ 	.short	(.L_268 - .L_267)


	//   ....[0]....
.L_267:
        /*001c*/ 	.word	0x00000010


	//----- nvinfo : EIATTR_SW_WAR
	.align		4
.L_268:
        /*0020*/ 	.byte	0x04, 0x36
        /*0022*/ 	.short	(.L_270 - .L_269)
.L_269:
        /*0024*/ 	.word	0x00000008
.L_270:


//--------------------- .nv.info._Z38cluster_similarity_reduction_cubreduceILi256EEv7ClusterS0_iPfi --------------------------
	.section	.nv.info._Z38cluster_similarity_reduction_cubreduceILi256EEv7ClusterS0_iPfi,"",@"SHT_CUDA_INFO"
	.sectionflags	@""
	.align	4


	//----- nvinfo : EIATTR_CUDA_API_VERSION
	.align		4
        /*0000*/ 	.byte	0x04, 0x37
        /*0002*/ 	.short	(.L_272 - .L_271)
.L_271:
        /*0004*/ 	.word	0x00000082


	//----- nvinfo : EIATTR_KPARAM_INFO
	.align		4
.L_272:
        /*0008*/ 	.byte	0x04, 0x17
        /*000a*/ 	.short	(.L_274 - .L_273)
.L_273:
        /*000c*/ 	.word	0x00000000
        /*0010*/ 	.short	0x0004
        /*0012*/ 	.short	0x0040
        /*0014*/ 	.byte	0x00, 0xf0, 0x11, 0x00


	//----- nvinfo : EIATTR_KPARAM_INFO
	.align		4
.L_274:
        /*0018*/ 	.byte	0x04, 0x17
        /*001a*/ 	.short	(.L_276 - .L_275)
.L_275:
        /*001c*/ 	.word	0x00000000
        /*0020*/ 	.short	0x0003
        /*0022*/ 	.short	0x0038
        /*0024*/ 	.byte	0x00, 0xf5, 0x21, 0x00


	//----- nvinfo : EIATTR_KPARAM_INFO
	.align		4
.L_276:
        /*0028*/ 	.byte	0x04, 0x17
        /*002a*/ 	.short	(.L_278 - .L_277)
.L_277:
        /*002c*/ 	.word	0x00000000
        /*0030*/ 	.short	0x0002
        /*0032*/ 	.short	0x0030
        /*0034*/ 	.byte	0x00, 0xf0, 0x11, 0x00


	//----- nvinfo : EIATTR_KPARAM_INFO
	.align		4
.L_278:
        /*0038*/ 	.byte	0x04, 0x17
        /*003a*/ 	.short	(.L_280 - .L_279)
.L_279:
        /*003c*/ 	.word	0x00000000
        /*0040*/ 	.short	0x0001
        /*0042*/ 	.short	0x0018
        /*0044*/ 	.byte	0x00, 0xf0, 0x61, 0x00


	//----- nvinfo : EIATTR_KPARAM_INFO
	.align		4
.L_280:
        /*0048*/ 	.byte	0x04, 0x17
        /*004a*/ 	.short	(.L_282 - .L_281)
.L_281:
        /*004c*/ 	.word	0x00000000
        /*0050*/ 	.short	0x0000
        /*0052*/ 	.short	0x0000
        /*0054*/ 	.byte	0x00, 0xf0, 0x61, 0x00


	//----- nvinfo : EIATTR_SPARSE_MMA_MASK
	.align		4
.L_282:
        /*0058*/ 	.byte	0x03, 0x50
        /*005a*/ 	.short	0x0000


	//----- nvinfo : EIATTR_MAXREG_COUNT
	.align		4
        /*005c*/ 	.byte	0x03, 0x1b
        /*005e*/ 	.short	0x00ff


	//----- nvinfo : EIATTR_NUM_BARRIERS
	.align		4
        /*0060*/ 	.byte	0x02, 0x4c
        /*0062*/ 	.byte	0x01
	.zero		1


	//----- nvinfo : EIATTR_MERCURY_ISA_VERSION
	.align		4
        /*0064*/ 	.byte	0x03, 0x5f
        /*0066*/ 	.short	0x0101


	//----- nvinfo : EIATTR_COOP_GROUP_MASK_REGIDS
	.align		4
        /*0068*/ 	.byte	0x04, 0x29
        /*006a*/ 	.short	(.L_284 - .L_283)


	//   ....[0]....
.L_283:
        /*006c*/ 	.word	0xffffffff


	//   ....[1]....
        /*0070*/ 	.word	0xffffffff


	//   ....[2]....
        /*0074*/ 	.word	0xffffffff


	//   ....[3]....
        /*0078*/ 	.word	0xffffffff


	//   ....[4]....
        /*007c*/ 	.word	0xffffffff


	//----- nvinfo : EIATTR_COOP_GROUP_INSTR_OFFSETS
	.align		4
.L_284:
        /*0080*/ 	.byte	0x04, 0x28
        /*0082*/ 	.short	(.L_286 - .L_285)


	//   ....[0]....
.L_285:
        /*0084*/ 	.word	0x00001bb0


	//   ....[1]....
        /*0088*/ 	.word	0x00001bf0


	//   ....[2]....
        /*008c*/ 	.word	0x00001c10


	//   ....[3]....
        /*0090*/ 	.word	0x00001c40


	//   ....[4]....
        /*0094*/ 	.word	0x00001ca0


	//----- nvinfo : EIATTR_VRC_CTA_INIT_COUNT
	.align		4
.L_286:
        /*0098*/ 	.byte	0x02, 0x4a
	.zero		1
	.zero		1


	//----- nvinfo : EIATTR_EXIT_INSTR_OFFSETS
	.align		4
        /*009c*/ 	.byte	0x04, 0x1c
        /*009e*/ 	.short	(.L_288 - .L_287)


	//   ....[0]....
.L_287:
        /*00a0*/ 	.word	0x00001d00


	//   ....[1]....
        /*00a4*/ 	.word	0x00001e10


	//----- nvinfo : EIATTR_CRS_STACK_SIZE
	.align		4
.L_288:
        /*00a8*/ 	.byte	0x04, 0x1e
        /*00aa*/ 	.short	(.L_290 - .L_289)
.L_289:
        /*00ac*/ 	.word	0x00000000


	//----- nvinfo : EIATTR_CBANK_PARAM_SIZE
	.align		4
.L_290:
        /*00b0*/ 	.byte	0x03, 0x19
        /*00b2*/ 	.short	0x0044


	//----- nvinfo : EIATTR_PARAM_CBANK
	.align		4
        /*00b4*/ 	.byte	0x04, 0x0a
        /*00b6*/ 	.short	(.L_292 - .L_291)
	.align		4
.L_291:
        /*00b8*/ 	.word	index@(.nv.constant0._Z38cluster_similarity_reduction_cubreduceILi256EEv7ClusterS0_iPfi)
        /*00bc*/ 	.short	0x0380
        /*00be*/ 	.short	0x0044


	//----- nvinfo : EIATTR_SW_WAR
	.align		4
.L_292:
        /*00c0*/ 	.byte	0x04, 0x36
        /*00c2*/ 	.short	(.L_294 - .L_293)
.L_293:
        /*00c4*/ 	.word	0x00000008
.L_294:


//--------------------- .nv.info._Z28cluster_similarity_reduction7ClusterS_iPfi --------------------------
	.section	.nv.info._Z28cluster_similarity_reduction7ClusterS_iPfi,"",@"SHT_CUDA_INFO"
	.sectionflags	@""
	.align	4


	//----- nvinfo : EIATTR_CUDA_API_VERSION
	.align		4
        /*0000*/ 	.byte	0x04, 0x37
        /*0002*/ 	.short	(.L_296 - .L_295)
.L_295:
        /*0004*/ 	.word	0x00000082


	//----- nvinfo : EIATTR_KPARAM_INFO
	.align		4
.L_296:
        /*0008*/ 	.byte	0x04, 0x17
        /*000a*/ 	.short	(.L_298 - .L_297)
.L_297:
        /*000c*/ 	.word	0x00000000
        /*0010*/ 	.short	0x0004
        /*0012*/ 	.short	0x0040
        /*0014*/ 	.byte	0x00, 0xf0, 0x11, 0x00


	//----- nvinfo : EIATTR_KPARAM_INFO
	.align		4
.L_298:
        /*0018*/ 	.byte	0x04, 0x17
        /*001a*/ 	.short	(.L_300 - .L_299)
.L_299:
        /*001c*/ 	.word	0x00000000
        /*0020*/ 	.short	0x0003
        /*0022*/ 	.short	0x0038
        /*0024*/ 	.byte	0x00, 0xf5, 0x21, 0x00


	//----- nvinfo : EIATTR_KPARAM_INFO
	.align		4
.L_300:
        /*0028*/ 	.byte	0x04, 0x17
        /*002a*/ 	.short	(.L_302 - .L_301)
.L_301:
        /*002c*/ 	.word	0x00000000
        /*0030*/ 	.short	0x0002
        /*0032*/ 	.short	0x0030
        /*0034*/ 	.byte	0x00, 0xf0, 0x11, 0x00


	//----- nvinfo : EIATTR_KPARAM_INFO
	.align		4
.L_302:
        /*0038*/ 	.byte	0x04, 0x17
        /*003a*/ 	.short	(.L_304 - .L_303)
.L_303:
        /*003c*/ 	.word	0x00000000
        /*0040*/ 	.short	0x0001
        /*0042*/ 	.short	0x0018
        /*0044*/ 	.byte	0x00, 0xf0, 0x61, 0x00


	//----- nvinfo : EIATTR_KPARAM_INFO
	.align		4
.L_304:
        /*0048*/ 	.byte	0x04, 0x17
        /*004a*/ 	.short	(.L_306 - .L_305)
.L_305:
        /*004c*/ 	.word	0x00000000
        /*0050*/ 	.short	0x0000
        /*0052*/ 	.short	0x0000
        /*0054*/ 	.byte	0x00, 0xf0, 0x61, 0x00


	//----- nvinfo : EIATTR_SPARSE_MMA_MASK
	.align		4
.L_306:
        /*0058*/ 	.byte	0x03, 0x50
        /*005a*/ 	.short	0x0000


	//----- nvinfo : EIATTR_MAXREG_COUNT
	.align		4
        /*005c*/ 	.byte	0x03, 0x1b
        /*005e*/ 	.short	0x00ff


	//----- nvinfo : EIATTR_NUM_BARRIERS
	.align		4
        /*0060*/ 	.byte	0x02, 0x4c
        /*0062*/ 	.byte	0x01
	.zero		1


	//----- nvinfo : EIATTR_MERCURY_ISA_VERSION
	.align		4
        /*0064*/ 	.byte	0x03, 0x5f
        /*0066*/ 	.short	0x0101


	//----- nvinfo : EIATTR_VRC_CTA_INIT_COUNT
	.align		4
        /*0068*/ 	.byte	0x02, 0x4a
	.zero		1
	.zero		1


	//----- nvinfo : EIATTR_EXIT_INSTR_OFFSETS
	.align		4
        /*006c*/ 	.byte	0x04, 0x1c
        /*006e*/ 	.short	(.L_308 - .L_307)


	//   ....[0]....
.L_307:
        /*0070*/ 	.word	0x00002090


	//   ....[1]....
        /*0074*/ 	.word	0x00002110


	//----- nvinfo : EIATTR_CRS_STACK_SIZE
	.align		4
.L_308:
        /*0078*/ 	.byte	0x04, 0x1e
        /*007a*/ 	.short	(.L_310 - .L_309)
.L_309:
        /*007c*/ 	.word	0x00000000


	//----- nvinfo : EIATTR_CBANK_PARAM_SIZE
	.align		4
.L_310:
        /*0080*/ 	.byte	0x03, 0x19
        /*0082*/ 	.short	0x0044


	//----- nvinfo : EIATTR_PARAM_CBANK
	.align		4
        /*0084*/ 	.byte	0x04, 0x0a
        /*0086*/ 	.short	(.L_312 - .L_311)
	.align		4
.L_311:
        /*0088*/ 	.word	index@(.nv.constant0._Z28cluster_similarity_reduction7ClusterS_iPfi)
        /*008c*/ 	.short	0x0380
        /*008e*/ 	.short	0x0044


	//----- nvinfo : EIATTR_SW_WAR
	.align		4
.L_312:
        /*0090*/ 	.byte	0x04, 0x36
        /*0092*/ 	.short	(.L_314 - .L_313)
.L_313:
        /*0094*/ 	.word	0x00000008
.L_314:


//--------------------- .nv.callgraph             --------------------------
	.section	.nv.callgraph,"",@"SHT_CUDA_CALLGRAPH"
	.align	4
	.sectionentsize	8
	.align		4
        /*0000*/ 	.word	0x00000000
	.align		4
        /*0004*/ 	.word	0xffffffff
	.align		4
        /*0008*/ 	.word	0x00000000
	.align		4
        /*000c*/ 	.word	0xfffffffe
	.align		4
        /*0010*/ 	.word	0x00000000
	.align		4
        /*0014*/ 	.word	0xfffffffd
	.align		4
        /*0018*/ 	.word	0x00000000
	.align		4
        /*001c*/ 	.word	0xfffffffc


//--------------------- .nv.constant4             --------------------------
	.section	.nv.constant4,"a",@progbits
	.align	8
	.align		8
.nv.constant4:
        /*0000*/ 	.dword	_ZN34_INTERNAL_c557a2c3_4_k_cu_7595b3154cuda3std3__45__cpo5beginE
	.align		8
        /*0008*/ 	.dword	_ZN34_INTERNAL_c557a2c3_4_k_cu_7595b3154cuda3std3__45__cpo3endE
	.align		8
        /*0010*/ 	.dword	_ZN34_INTERNAL_c557a2c3_4_k_cu_7595b3154cuda3std3__45__cpo6cbeginE
	.align		8
        /*0018*/ 	.dword	_ZN34_INTERNAL_c557a2c3_4_k_cu_7595b3154cuda3std3__45__cpo4cendE
	.align		8
        /*0020*/ 	.dword	_ZN34_INTERNAL_c557a2c3_4_k_cu_7595b3154cuda3std3__45__cpo6rbeginE
	.align		8
        /*0028*/ 	.dword	_ZN34_INTERNAL_c557a2c3_4_k_cu_7595b3154cuda3std3__45__cpo4rendE
	.align		8
        /*0030*/ 	.dword	_ZN34_INTERNAL_c557a2c3_4_k_cu_7595b3154cuda3std3__45__cpo7crbeginE
	.align		8
        /*0038*/ 	.dword	_ZN34_INTERNAL_c557a2c3_4_k_cu_7595b3154cuda3std3__45__cpo5crendE
	.align		8
        /*0040*/ 	.dword	_ZN34_INTERNAL_c557a2c3_4_k_cu_7595b3154cuda3std3__436_GLOBAL__N__c557a2c3_4_k_cu_7595b3156ignoreE
	.align		8
        /*0048*/ 	.dword	_ZN34_INTERNAL_c557a2c3_4_k_cu_7595b3154cuda3std3__419piecewise_constructE
	.align		8
        /*0050*/ 	.dword	_ZN34_INTERNAL_c557a2c3_4_k_cu_7595b3154cuda3std3__48in_placeE
	.align		8
        /*0058*/ 	.dword	_ZN34_INTERNAL_c557a2c3_4_k_cu_7595b3154cuda3std3__420unreachable_sentinelE
	.align		8
        /*0060*/ 	.dword	_ZN34_INTERNAL_c557a2c3_4_k_cu_7595b3154cuda3std3__47nulloptE
	.align		8
        /*0068*/ 	.dword	_ZN34_INTERNAL_c557a2c3_4_k_cu_7595b3154cuda3std3__48unexpectE
	.align		8
        /*0070*/ 	.dword	_ZN34_INTERNAL_c557a2c3_4_k_cu_7595b3154cuda3std6ranges3__45__cpo4swapE
	.align		8
        /*0078*/ 	.dword	_ZN34_INTERNAL_c557a2c3_4_k_cu_7595b3154cuda3std6ranges3__45__cpo9iter_moveE
	.align		8
        /*0080*/ 	.dword	_ZN34_INTERNAL_c557a2c3_4_k_cu_7595b3154cuda3std6ranges3__45__cpo5beginE
	.align		8
        /*0088*/ 	.dword	_ZN34_INTERNAL_c557a2c3_4_k_cu_7595b3154cuda3std6ranges3__45__cpo3endE
	.align		8
        /*0090*/ 	.dword	_ZN34_INTERNAL_c557a2c3_4_k_cu_7595b3154cuda3std6ranges3__45__cpo6cbeginE
	.align		8
        /*0098*/ 	.dword	_ZN34_INTERNAL_c557a2c3_4_k_cu_7595b3154cuda3std6ranges3__45__cpo4cendE
	.align		8
        /*00a0*/ 	.dword	_ZN34_INTERNAL_c557a2c3_4_k_cu_7595b3154cuda3std6ranges3__45__cpo7advanceE
	.align		8
        /*00a8*/ 	.dword	_ZN34_INTERNAL_c557a2c3_4_k_cu_7595b3154cuda3std6ranges3__45__cpo9iter_swapE
	.align		8
        /*00b0*/ 	.dword	_ZN34_INTERNAL_c557a2c3_4_k_cu_7595b3154cuda3std6ranges3__45__cpo4nextE
	.align		8
        /*00b8*/ 	.dword	_ZN34_INTERNAL_c557a2c3_4_k_cu_7595b3154cuda3std6ranges3__45__cpo4prevE
	.align		8
        /*00c0*/ 	.dword	_ZN34_INTERNAL_c557a2c3_4_k_cu_7595b3154cuda3std6ranges3__45__cpo4dataE
	.align		8
        /*00c8*/ 	.dword	_ZN34_INTERNAL_c557a2c3_4_k_cu_7595b3154cuda3std6ranges3__45__cpo5cdataE
	.align		8
        /*00d0*/ 	.dword	_ZN34_INTERNAL_c557a2c3_4_k_cu_7595b3154cuda3std6ranges3__45__cpo4sizeE
	.align		8
        /*00d8*/ 	.dword	_ZN34_INTERNAL_c557a2c3_4_k_cu_7595b3154cuda3std6ranges3__45__cpo5ssizeE
	.align		8
        /*00e0*/ 	.dword	_ZN34_INTERNAL_c557a2c3_4_k_cu_7595b3154cuda3std6ranges3__45__cpo8distanceE
	.align		8
        /*00e8*/ 	.dword	_ZN34_INTERNAL_c557a2c3_4_k_cu_7595b3156thrust24THRUST_300001_SM_1000_NS8cuda_cub3parE
	.align		8
        /*00f0*/ 	.dword	_ZN34_INTERNAL_c557a2c3_4_k_cu_7595b3156thrust24THRUST_300001_SM_1000_NS8cuda_cub10par_nosyncE
	.align		8
        /*00f8*/ 	.dword	_ZN34_INTERNAL_c557a2c3_4_k_cu_7595b3156thrust24THRUST_300001_SM_1000_NS6system6detail10sequential3seqE
	.align		8
        /*0100*/ 	.dword	_ZN34_INTERNAL_c557a2c3_4_k_cu_7595b3156thrust24THRUST_300001_SM_1000_NS12placeholders2_1E
	.align		8
        /*0108*/ 	.dword	_ZN34_INTERNAL_c557a2c3_4_k_cu_7595b3156thrust24THRUST_300001_SM_1000_NS12placeholders2_2E
	.align		8
        /*0110*/ 	.dword	_ZN34_INTERNAL_c557a2c3_4_k_cu_7595b3156thrust24THRUST_300001_SM_1000_NS12placeholders2_3E
	.align		8
        /*0118*/ 	.dword	_ZN34_INTERNAL_c557a2c3_4_k_cu_7595b3156thrust24THRUST_300001_SM_1000_NS12placeholders2_4E
	.align		8
        /*0120*/ 	.dword	_ZN34_INTERNAL_c557a2c3_4_k_cu_7595b3156thrust24THRUST_300001_SM_1000_NS12placeholders2_5E
	.align		8
        /*0128*/ 	.dword	_ZN34_INTERNAL_c557a2c3_4_k_cu_7595b3156thrust24THRUST_300001_SM_1000_NS12placeholders2_6E
	.align		8
        /*0130*/ 	.dword	_ZN34_INTERNAL_c557a2c3_4_k_cu_7595b3156thrust24THRUST_300001_SM_1000_NS12placeholders2_7E
	.align		8
        /*0138*/ 	.dword	_ZN34_INTERNAL_c557a2c3_4_k_cu_7595b3156thrust24THRUST_300001_SM_1000_NS12placeholders2_8E
	.align		8
        /*0140*/ 	.dword	_ZN34_INTERNAL_c557a2c3_4_k_cu_7595b3156thrust24THRUST_300001_SM_1000_NS12placeholders2_9E
	.align		8
        /*0148*/ 	.dword	_ZN34_INTERNAL_c557a2c3_4_k_cu_7595b3156thrust24THRUST_300001_SM_1000_NS12placeholders3_10E
	.align		8
        /*0150*/ 	.dword	_ZN34_INTERNAL_c557a2c3_4_k_cu_7595b3156thrust24THRUST_300001_SM_1000_NS3seqE


//--------------------- .text._ZN3cub18CUB_300001_SM_10006detail6reduce28DeviceReduceSingleTileKernelINS2_10policy_hubIfyN4cuda3std3__44plusIfEEE10Policy1000EPfSC_iS9_ffNS7_10__identityEEEvT0_T1_T2_T3_T4_T6_ --------------------------
	.section	.text._ZN3cub18CUB_300001_SM_10006detail6reduce28DeviceReduceSingleTileKernelINS2_10policy_hubIfyN4cuda3std3__44plusIfEEE10Policy1000EPfSC_iS9_ffNS7_10__identityEEEvT0_T1_T2_T3_T4_T6_,"ax",@progbits
	.align	128
        .global         _ZN3cub18CUB_300001_SM_10006detail6reduce28DeviceReduceSingleTileKernelINS2_10policy_hubIfyN4cuda3std3__44plusIfEEE10Policy1000EPfSC_iS9_ffNS7_10__identityEEEvT0_T1_T2_T3_T4_T6_
        .type           _ZN3cub18CUB_300001_SM_10006detail6reduce28DeviceReduceSingleTileKernelINS2_10policy_hubIfyN4cuda3std3__44plusIfEEE10Policy1000EPfSC_iS9_ffNS7_10__identityEEEvT0_T1_T2_T3_T4_T6_,@function
        .size           _ZN3cub18CUB_300001_SM_10006detail6reduce28DeviceReduceSingleTileKernelINS2_10policy_hubIfyN4cuda3std3__44plusIfEEE10Policy1000EPfSC_iS9_ffNS7_10__identityEEEvT0_T1_T2_T3_T4_T6_,(.L_x_243 - _ZN3cub18CUB_300001_SM_10006detail6reduce28DeviceReduceSingleTileKernelINS2_10policy_hubIfyN4cuda3std3__44plusIfEEE10Policy1000EPfSC_iS9_ffNS7_10__identityEEEvT0_T1_T2_T3_T4_T6_)
        .other          _ZN3cub18CUB_300001_SM_10006detail6reduce28DeviceReduceSingleTileKernelINS2_10policy_hubIfyN4cuda3std3__44plusIfEEE10Policy1000EPfSC_iS9_ffNS7_10__identityEEEvT0_T1_T2_T3_T4_T6_,@"STO_CUDA_ENTRY STV_DEFAULT"
_ZN3cub18CUB_300001_SM_10006detail6reduce28DeviceReduceSingleTileKernelINS2_10policy_hubIfyN4cuda3std3__44plusIfEEE10Policy1000EPfSC_iS9_ffNS7_10__identityEEEvT0_T1_T2_T3_T4_T6_:
.text._ZN3cub18CUB_300001_SM_10006detail6reduce28DeviceReduceSingleTileKernelINS2_10policy_hubIfyN4cuda3std3__44plusIfEEE10Policy1000EPfSC_iS9_ffNS7_10__identityEEEvT0_T1_T2_T3_T4_T6_:
[----:B------:R-:W-:Y:S01]  /*0000*/  LDC R1, c[0x0][0x37c] ;  /* 0x0000df00ff017b82 */ /* 0x000fe20000000800 */
[----:B------:R-:W0:Y:S01]  /*0010*/  LDCU UR4, c[0x0][0x390] ;  /* 0x00007200ff0477ac */ /* 0x000e220008000800 */
[----:B------:R-:W1:Y:S01]  /*0020*/  LDCU.64 UR6, c[0x0][0x358] ;  /* 0x00006b00ff0677ac */ /* 0x000e620008000a00 */
[----:B0-----:R-:W-:-:S04]  /*0030*/  MOV R20, UR4 ;  /* 0x0000000400147c02 */ /* 0x001fc80008000f00 */
[----:B------:R-:W-:-:S13]  /*0040*/  ISETP.NE.AND P0, PT, R20, RZ, PT ;  /* 0x000000ff1400720c */ /* 0x000fda0003f05270 */
[----:B-1----:R-:W-:Y:S05]  /*0050*/  @P0 BRA `(.L_x_0) ;  /* 0x00000000001c0947 */ /* 0x002fea0003800000 */
[----:B------:R-:W0:Y:S02]  /*0060*/  S2R R0, SR_TID.X ;  /* 0x0000000000007919 */ /* 0x000e240000002100 */
[----:B0-----:R-:W-:-:S13]  /*0070*/  ISETP.NE.AND P0, PT, R0, RZ, PT ;  /* 0x000000ff0000720c */ /* 0x001fda0003f05270 */
[----:B------:R-:W-:Y:S05]  /*0080*/  @P0 EXIT ;  /* 0x000000000000094d */ /* 0x000fea0003800000 */
[----:B------:R-:W0:Y:S08]  /*0090*/  LDC R5, c[0x0][0x398] ;  /* 0x0000e600ff057b82 */ /* 0x000e300000000800 */
[----:B------:R-:W0:Y:S02]  /*00a0*/  LDC.64 R2, c[0x0][0x388] ;  /* 0x0000e200ff027b82 */ /* 0x000e240000000a00 */
[----:B0-----:R-:W-:Y:S01]  /*00b0*/  STG.E desc[UR6][R2.64], R5 ;  /* 0x0000000502007986 */ /* 0x001fe2000c101906 */
[----:B------:R-:W-:Y:S05]  /*00c0*/  EXIT ;  /* 0x000000000000794d */ /* 0x000fea0003800000 */
.L_x_0:
[----:B------:R-:W0:Y:S01]  /*00d0*/  LDCU UR4, c[0x0][0x380] ;  /* 0x00007000ff0477ac */ /* 0x000e220008000800 */
[----:B------:R-:W-:Y:S01]  /*00e0*/  BSSY.RECONVERGENT B0, `(.L_x_1) ;  /* 0x00003ca000007945 */ /* 0x000fe20003800200 */
[----:B0-----:R-:W-:-:S09]  /*00f0*/  ULOP3.LUT UP0, URZ, UR4, 0xf, URZ, 0xc0, !UPT ;  /* 0x0000000f04ff7892 */ /* 0x001fd2000f80c0ff */
[----:B------:R-:W-:Y:S05]  /*0100*/  BRA.U UP0, `(.L_x_2) ;  /* 0x0000001d00607547 */ /* 0x000fea000b800000 */
[----:B------:R-:W-:-:S13]  /*0110*/  ISETP.GT.AND P0, PT, R20, 0xfff, PT ;  /* 0x00000fff1400780c */ /* 0x000fda0003f04270 */
[----:B------:R-:W-:Y:S05]  /*0120*/  @P0 BRA `(.L_x_3) ;  /* 0x0000000c00a80947 */ /* 0x000fea0003800000 */
[----:B------:R-:W0:Y:S01]  /*0130*/  S2R R9, SR_TID.X ;  /* 0x0000000000097919 */ /* 0x000e220000002100 */
[----:B------:R-:W-:Y:S01]  /*0140*/  BSSY.RECONVERGENT B1, `(.L_x_4) ;  /* 0x0000009000017945 */ /* 0x000fe20003800200 */
[----:B------:R-:W-:Y:S01]  /*0150*/  HFMA2 R0, -RZ, RZ, 0, 0 ;  /* 0x00000000ff007431 */ /* 0x000fe200000001ff */
[----:B0-----:R-:W-:Y:S02]  /*0160*/  ISETP.GE.AND P0, PT, R9, R20, PT ;  /* 0x000000140900720c */ /* 0x001fe40003f06270 */
[----:B------:R-:W-:-:S11]  /*0170*/  MOV R11, R9 ;  /* 0x00000009000b7202 */ /* 0x000fd60000000f00 */
[----:B------:R-:W-:Y:S05]  /*0180*/  @P0 BRA `(.L_x_5) ;  /* 0x0000000000100947 */ /* 0x000fea0003800000 */
[----:B------:R-:W0:Y:S02]  /*0190*/  LDC.64 R2, c[0x0][0x380] ;  /* 0x0000e000ff027b82 */ /* 0x000e240000000a00 */
[----:B0-----:R-:W-:-:S05]  /*01a0*/  IMAD.WIDE.U32 R2, R9, 0x4, R2 ;  /* 0x0000000409027825 */ /* 0x001fca00078e0002 */
[----:B------:R0:W5:Y:S01]  /*01b0*/  LDG.E.CONSTANT R0, desc[UR6][R2.64] ;  /* 0x0000000602007981 */ /* 0x000162000c1e9900 */
[----:B------:R-:W-:-:S07]  /*01c0*/  IADD3 R11, PT, PT, R9, 0x100, RZ ;  /* 0x00000100090b7810 */ /* 0x000fce0007ffe0ff */
.L_x_5:
[----:B------:R-:W-:Y:S05]  /*01d0*/  BSYNC.RECONVERGENT B1 ;  /* 0x0000000000017941 */ /* 0x000fea0003800200 */
.L_x_4:
[----:B------:R-:W-:Y:S01]  /*01e0*/  ISETP.GE.AND P0, PT, R11, R20, PT ;  /* 0x000000140b00720c */ /* 0x000fe20003f06270 */
[----:B------:R-:W-:-:S12]  /*01f0*/  BSSY.RECONVERGENT B1, `(.L_x_6) ;  /* 0x0000074000017945 */ /* 0x000fd80003800200 */
[----:B------:R-:W-:Y:S05]  /*0200*/  @P0 BRA `(.L_x_7) ;  /* 0x0000000400c80947 */ /* 0x000fea0003800000 */
[----:B0-----:R-:W-:Y:S01]  /*0210*/  LOP3.LUT R3, RZ, R11, RZ, 0x33, !PT ;  /* 0x0000000bff037212 */ /* 0x001fe200078e33ff */
[----:B------:R-:W-:Y:S03]  /*0220*/  BSSY.RECONVERGENT B2, `(.L_x_8) ;  /* 0x0000015000027945 */ /* 0x000fe60003800200 */
[----:B------:R-:W-:-:S04]  /*0230*/  IADD3 R4, PT, PT, R3, R20, RZ ;  /* 0x0000001403047210 */ /* 0x000fc80007ffe0ff */
[C---:B------:R-:W-:Y:S02]  /*0240*/  LOP3.LUT R2, R4.reuse, 0x300, RZ, 0xc0, !PT ;  /* 0x0000030004027812 */ /* 0x040fe400078ec0ff */
[----:B------:R-:W-:Y:S02]  /*0250*/  ISETP.GE.U32.AND P1, PT, R4, 0x300, PT ;  /* 0x000003000400780c */ /* 0x000fe40003f26070 */
[----:B------:R-:W-:-:S13]  /*0260*/  ISETP.NE.AND P0, PT, R2, 0x300, PT ;  /* 0x000003000200780c */ /* 0x000fda0003f05270 */
[----:B------:R-:W-:Y:S05]  /*0270*/  @!P0 BRA `(.L_x_9) ;  /* 0x00000000003c8947 */ /* 0x000fea0003800000 */
[----:B------:R-:W0:Y:S01]  /*0280*/  LDC.64 R2, c[0x0][0x380] ;  /* 0x0000e000ff027b82 */ /* 0x000e220000000a00 */
[----:B------:R-:W-:-:S04]  /*0290*/  LEA.HI R4, R4, 0x1, RZ, 0x18 ;  /* 0x0000000104047811 */ /* 0x000fc800078fc0ff */
[----:B------:R-:W-:-:S04]  /*02a0*/  LOP3.LUT R4, R4, 0x3, RZ, 0xc0, !PT ;  /* 0x0000000304047812 */ /* 0x000fc800078ec0ff */
[----:B------:R-:W-:Y:S01]  /*02b0*/  IADD3 R4, PT, PT, -R4, RZ, RZ ;  /* 0x000000ff04047210 */ /* 0x000fe20007ffe1ff */
[----:B0-----:R-:W-:-:S05]  /*02c0*/  IMAD.WIDE.U32 R2, R11, 0x4, R2 ;  /* 0x000000040b027825 */ /* 0x001fca00078e0002 */
[----:B------:R-:W-:-:S07]  /*02d0*/  MOV R5, R3 ;  /* 0x0000000300057202 */ /* 0x000fce0000000f00 */
.L_x_10:
[----:B------:R-:W-:-:S06]  /*02e0*/  MOV R3, R5 ;  /* 0x0000000500037202 */ /* 0x000fcc0000000f00 */
[----:B------:R0:W2:Y:S01]  /*02f0*/  LDG.E.CONSTANT R3, desc[UR6][R2.64] ;  /* 0x0000000602037981 */ /* 0x0000a2000c1e9900 */
[----:B------:R-:W-:Y:S01]  /*0300*/  IADD3 R4, PT, PT, R4, 0x1, RZ ;  /* 0x0000000104047810 */ /* 0x000fe20007ffe0ff */
[----:B------:R-:W-:-:S03]  /*0310*/  VIADD R11, R11, 0x100 ;  /* 0x000001000b0b7836 */ /* 0x000fc60000000000 */
[----:B------:R-:W-:Y:S02]  /*0320*/  ISETP.NE.AND P0, PT, R4, RZ, PT ;  /* 0x000000ff0400720c */ /* 0x000fe40003f05270 */
[----:B0-----:R-:W-:-:S04]  /*0330*/  IADD3 R2, P2, PT, R2, 0x400, RZ ;  /* 0x0000040002027810 */ /* 0x001fc80007f5e0ff */
[----:B------:R-:W-:Y:S01]  /*0340*/  IADD3.X R5, PT, PT, RZ, R5, RZ, P2, !PT ;  /* 0x00000005ff057210 */ /* 0x000fe200017fe4ff */
[----:B--2--5:R-:W-:-:S06]  /*0350*/  FADD R0, R3, R0 ;  /* 0x0000000003007221 */ /* 0x024fcc0000000000 */
[----:B------:R-:W-:Y:S05]  /*0360*/  @P0 BRA `(.L_x_10) ;  /* 0xfffffffc00dc0947 */ /* 0x000fea000383ffff */
.L_x_9:
[----:B------:R-:W-:Y:S05]  /*0370*/  BSYNC.RECONVERGENT B2 ;  /* 0x0000000000027941 */ /* 0x000fea0003800200 */
.L_x_8:
[----:B------:R-:W-:Y:S05]  /*0380*/  @!P1 BRA `(.L_x_7) ;  /* 0x0000000400689947 */ /* 0x000fea0003800000 */
[----:B------:R-:W-:Y:S01]  /*0390*/  IADD3 R2, PT, PT, -R11, R20, RZ ;  /* 0x000000140b027210 */ /* 0x000fe20007ffe1ff */
[----:B------:R-:W-:Y:S01]  /*03a0*/  BSSY.RECONVERGENT B2, `(.L_x_11) ;  /* 0x0000031000027945 */ /* 0x000fe20003800200 */
[----:B------:R-:W-:Y:S02]  /*03b0*/  PLOP3.LUT P0, PT, PT, PT, PT, 0x80, 0x8 ;  /* 0x000000000008781c */ /* 0x000fe40003f0f070 */
[----:B------:R-:W-:-:S13]  /*03c0*/  ISETP.GT.AND P1, PT, R2, 0xc00, PT ;  /* 0x00000c000200780c */ /* 0x000fda0003f24270 */
[----:B------:R-:W-:Y:S05]  /*03d0*/  @!P1 BRA `(.L_x_12) ;  /* 0x0000000000b49947 */ /* 0x000fea0003800000 */
[----:B------:R-:W-:Y:S02]  /*03e0*/  PLOP3.LUT P0, PT, PT, PT, PT, 0x8, 0x80 ;  /* 0x000000000080781c */ /* 0x000fe40003f0e170 */
[----:B------:R-:W-:-:S11]  /*03f0*/  IADD3 R8, PT, PT, R20, -0xc00, RZ ;  /* 0xfffff40014087810 */ /* 0x000fd60007ffe0ff */
.L_x_13:
[----:B------:R-:W0:Y:S01]  /*0400*/  LDC.64 R6, c[0x0][0x380] ;  /* 0x0000e000ff067b82 */ /* 0x000e220000000a00 */
[C---:B------:R-:W-:Y:S01]  /*0410*/  IADD3 R5, PT, PT, R11.reuse, 0x400, RZ ;  /* 0x000004000b057810 */ /* 0x040fe20007ffe0ff */
[----:B0-----:R-:W-:-:S05]  /*0420*/  IMAD.WIDE R24, R11, 0x4, R6 ;  /* 0x000000040b187825 */ /* 0x001fca00078e0206 */
[----:B------:R-:W2:Y:S04]  /*0430*/  LDG.E.CONSTANT R13, desc[UR6][R24.64] ;  /* 0x00000006180d7981 */ /* 0x000ea8000c1e9900 */
[----:B------:R-:W3:Y:S01]  /*0440*/  LDG.E.CONSTANT R10, desc[UR6][R24.64+0x400] ;  /* 0x00040006180a7981 */ /* 0x000ee2000c1e9900 */
[----:B------:R-:W-:-:S03]  /*0450*/  IMAD.WIDE R4, R5, 0x4, R6 ;  /* 0x0000000405047825 */ /* 0x000fc600078e0206 */
[----:B------:R-:W4:Y:S04]  /*0460*/  LDG.E.CONSTANT R12, desc[UR6][R24.64+0x800] ;  /* 0x00080006180c7981 */ /* 0x000f28000c1e9900 */
[----:B------:R-:W4:Y:S04]  /*0470*/  LDG.E.CONSTANT R17, desc[UR6][R24.64+0xc00] ;  /* 0x000c000618117981 */ /* 0x000f28000c1e9900 */
[----:B------:R-:W4:Y:S01]  /*0480*/  LDG.E.CONSTANT R16, desc[UR6][R4.64] ;  /* 0x0000000604107981 */ /* 0x000f22000c1e9900 */
[----:B------:R-:W-:-:S03]  /*0490*/  IADD3 R3, PT, PT, R11, 0x800, RZ ;  /* 0x000008000b037810 */ /* 0x000fc60007ffe0ff */
[----:B------:R-:W4:Y:S04]  /*04a0*/  LDG.E.CONSTANT R15, desc[UR6][R4.64+0x400] ;  /* 0x00040006040f7981 */ /* 0x000f28000c1e9900 */
[----:B------:R-:W4:Y:S01]  /*04b0*/  LDG.E.CONSTANT R14, desc[UR6][R4.64+0x800] ;  /* 0x00080006040e7981 */ /* 0x000f22000c1e9900 */
[----:B------:R-:W-:-:S03]  /*04c0*/  IMAD.WIDE R2, R3, 0x4, R6 ;  /* 0x0000000403027825 */ /* 0x000fc600078e0206 */
[----:B------:R-:W4:Y:S04]  /*04d0*/  LDG.E.CONSTANT R22, desc[UR6][R4.64+0xc00] ;  /* 0x000c000604167981 */ /* 0x000f28000c1e9900 */
[----:B------:R-:W4:Y:S01]  /*04e0*/  LDG.E.CONSTANT R21, desc[UR6][R2.64] ;  /* 0x0000000602157981 */ /* 0x000f22000c1e9900 */
[----:B------:R-:W-:-:S03]  /*04f0*/  IADD3 R23, PT, PT, R11, 0xc00, RZ ;  /* 0x00000c000b177810 */ /* 0x000fc60007ffe0ff */
[----:B------:R-:W4:Y:S04]  /*0500*/  LDG.E.CONSTANT R19, desc[UR6][R2.64+0x400] ;  /* 0x0004000602137981 */ /* 0x000f28000c1e9900 */
[----:B------:R-:W4:Y:S01]  /*0510*/  LDG.E.CONSTANT R18, desc[UR6][R2.64+0x800] ;  /* 0x0008000602127981 */ /* 0x000f22000c1e9900 */
[----:B------:R-:W-:-:S03]  /*0520*/  IMAD.WIDE R6, R23, 0x4, R6 ;  /* 0x0000000417067825 */ /* 0x000fc600078e0206 */
[----:B------:R-:W4:Y:S04]  /*0530*/  LDG.E.CONSTANT R26, desc[UR6][R2.64+0xc00] ;  /* 0x000c0006021a7981 */ /* 0x000f28000c1e9900 */
[----:B------:R-:W4:Y:S04]  /*0540*/  LDG.E.CONSTANT R25, desc[UR6][R6.64] ;  /* 0x0000000606197981 */ /* 0x000f28000c1e9900 */
[----:B------:R-:W4:Y:S04]  /*0550*/  LDG.E.CONSTANT R23, desc[UR6][R6.64+0x400] ;  /* 0x0004000606177981 */ /* 0x000f28000c1e9900 */
[----:B------:R-:W4:Y:S04]  /*0560*/  LDG.E.CONSTANT R24, desc[UR6][R6.64+0x800] ;  /* 0x0008000606187981 */ /* 0x000f28000c1e9900 */
[----:B------:R-:W4:Y:S01]  /*0570*/  LDG.E.CONSTANT R27, desc[UR6][R6.64+0xc00] ;  /* 0x000c0006061b7981 */ /* 0x000f22000c1e9900 */
[----:B------:R-:W-:-:S04]  /*0580*/  IADD3 R11, PT, PT, R11, 0x1000, RZ ;  /* 0x000010000b0b7810 */ /* 0x000fc80007ffe0ff */
[----:B------:R-:W-:Y:S01]  /*0590*/  ISETP.GE.AND P1, PT, R11, R8, PT ;  /* 0x000000080b00720c */ /* 0x000fe20003f26270 */
[----:B--2--5:R-:W-:-:S04]  /*05a0*/  FADD R13, R13, R0 ;  /* 0x000000000d0d7221 */ /* 0x024fc80000000000 */
[----:B---3--:R-:W-:-:S04]  /*05b0*/  FADD R13, R13, R10 ;  /* 0x0000000a0d0d7221 */ /* 0x008fc80000000000 */
[----:B----4-:R-:W-:-:S04]  /*05c0*/  FADD R12, R13, R12 ;  /* 0x0000000c0d0c7221 */ /* 0x010fc80000000000 */
[----:B------:R-:W-:-:S04]  /*05d0*/  FADD R17, R12, R17 ;  /* 0x000000110c117221 */ /* 0x000fc80000000000 */
        /* <DEDUP_REMOVED lines=11> */
[----:B------:R-:W-:Y:S01]  /*0690*/  FADD R0, R24, R27 ;  /* 0x0000001b18007221 */ /* 0x000fe20000000000 */
[----:B------:R-:W-:Y:S06]  /*06a0*/  @!P1 BRA `(.L_x_13) ;  /* 0xfffffffc00549947 */ /* 0x000fec000383ffff */
.L_x_12:
[----:B------:R-:W-:Y:S05]  /*06b0*/  BSYNC.RECONVERGENT B2 ;  /* 0x0000000000027941 */ /* 0x000fea0003800200 */
.L_x_11:
[----:B------:R-:W-:Y:S01]  /*06c0*/  IADD3 R2, PT, PT, -R11, R20, RZ ;  /* 0x000000140b027210 */ /* 0x000fe20007ffe1ff */
[----:B------:R-:W-:Y:S03]  /*06d0*/  BSSY.RECONVERGENT B2, `(.L_x_14) ;  /* 0x0000019000027945 */ /* 0x000fe60003800200 */
[----:B------:R-:W-:-:S13]  /*06e0*/  ISETP.GT.AND P1, PT, R2, 0x400, PT ;  /* 0x000004000200780c */ /* 0x000fda0003f24270 */
[----:B------:R-:W-:Y:S05]  /*06f0*/  @!P1 BRA `(.L_x_15) ;  /* 0x0000000000589947 */ /* 0x000fea0003800000 */
[----:B------:R-:W0:Y:S01]  /*0700*/  LDC.64 R4, c[0x0][0x380] ;  /* 0x0000e000ff047b82 */ /* 0x000e220000000a00 */
[C---:B------:R-:W-:Y:S02]  /*0710*/  VIADD R15, R11.reuse, 0x400 ;  /* 0x000004000b0f7836 */ /* 0x040fe40000000000 */
[----:B0-----:R-:W-:-:S05]  /*0720*/  IMAD.WIDE R2, R11, 0x4, R4 ;  /* 0x000000040b027825 */ /* 0x001fca00078e0204 */
[----:B------:R-:W2:Y:S04]  /*0730*/  LDG.E.CONSTANT R7, desc[UR6][R2.64] ;  /* 0x0000000602077981 */ /* 0x000ea8000c1e9900 */
[----:B------:R-:W3:Y:S01]  /*0740*/  LDG.E.CONSTANT R6, desc[UR6][R2.64+0x400] ;  /* 0x0004000602067981 */ /* 0x000ee2000c1e9900 */
[----:B------:R-:W-:-:S03]  /*0750*/  IMAD.WIDE R4, R15, 0x4, R4 ;  /* 0x000000040f047825 */ /* 0x000fc600078e0204 */
[----:B------:R-:W4:Y:S04]  /*0760*/  LDG.E.CONSTANT R13, desc[UR6][R2.64+0x800] ;  /* 0x00080006020d7981 */ /* 0x000f28000c1e9900 */
[----:B------:R-:W4:Y:S04]  /*0770*/  LDG.E.CONSTANT R15, desc[UR6][R2.64+0xc00] ;  /* 0x000c0006020f7981 */ /* 0x000f28000c1e9900 */
[----:B------:R-:W4:Y:S04]  /*0780*/  LDG.E.CONSTANT R17, desc[UR6][R4.64] ;  /* 0x0000000604117981 */ /* 0x000f28000c1e9900 */
[----:B------:R-:W4:Y:S04]  /*0790*/  LDG.E.CONSTANT R19, desc[UR6][R4.64+0x400] ;  /* 0x0004000604137981 */ /* 0x000f28000c1e9900 */
[----:B------:R-:W4:Y:S04]  /*07a0*/  LDG.E.CONSTANT R21, desc[UR6][R4.64+0x800] ;  /* 0x0008000604157981 */ /* 0x000f28000c1e9900 */
[----:B------:R-:W4:Y:S01]  /*07b0*/  LDG.E.CONSTANT R23, desc[UR6][R4.64+0xc00] ;  /* 0x000c000604177981 */ /* 0x000f22000c1e9900 */
[----:B------:R-:W-:-:S02]  /*07c0*/  PLOP3.LUT P0, PT, PT, PT, PT, 0x8, 0x80 ;  /* 0x000000000080781c */ /* 0x000fc40003f0e170 */
[----:B------:R-:W-:Y:S01]  /*07d0*/  IADD3 R11, PT, PT, R11, 0x800, RZ ;  /* 0x000008000b0b7810 */ /* 0x000fe20007ffe0ff */
[----:B--2--5:R-:W-:-:S04]  /*07e0*/  FADD R7, R0, R7 ;  /* 0x0000000700077221 */ /* 0x024fc80000000000 */
[----:B---3--:R-:W-:-:S04]  /*07f0*/  FADD R6, R7, R6 ;  /* 0x0000000607067221 */ /* 0x008fc80000000000 */
[----:B----4-:R-:W-:-:S04]  /*0800*/  FADD R6, R6, R13 ;  /* 0x0000000d06067221 */ /* 0x010fc80000000000 */
[----:B------:R-:W-:-:S04]  /*0810*/  FADD R6, R6, R15 ;  /* 0x0000000f06067221 */ /* 0x000fc80000000000 */
[----:B------:R-:W-:-:S04]  /*0820*/  FADD R6, R6, R17 ;  /* 0x0000001106067221 */ /* 0x000fc80000000000 */
[----:B------:R-:W-:-:S04]  /*0830*/  FADD R6, R6, R19 ;  /* 0x0000001306067221 */ /* 0x000fc80000000000 */
[----:B------:R-:W-:-:S04]  /*0840*/  FADD R6, R6, R21 ;  /* 0x0000001506067221 */ /* 0x000fc80000000000 */
[----:B------:R-:W-:-:S07]  /*0850*/  FADD R0, R6, R23 ;  /* 0x0000001706007221 */ /* 0x000fce0000000000 */
.L_x_15:
[----:B------:R-:W-:Y:S05]  /*0860*/  BSYNC.RECONVERGENT B2 ;  /* 0x0000000000027941 */ /* 0x000fea0003800200 */
.L_x_14:
[----:B------:R-:W-:-:S13]  /*0870*/  ISETP.LT.OR P0, PT, R11, R20, P0 ;  /* 0x000000140b00720c */ /* 0x000fda0000701670 */
[----:B------:R-:W-:Y:S05]  /*0880*/  @!P0 BRA `(.L_x_7) ;  /* 0x0000000000288947 */ /* 0x000fea0003800000 */
[----:B------:R-:W0:Y:S02]  /*0890*/  LDC.64 R2, c[0x0][0x380] ;  /* 0x0000e000ff027b82 */ /* 0x000e240000000a00 */
[----:B0-----:R-:W-:-:S05]  /*08a0*/  IMAD.WIDE R2, R11, 0x4, R2 ;  /* 0x000000040b027825 */ /* 0x001fca00078e0202 */
[----:B------:R-:W2:Y:S04]  /*08b0*/  LDG.E.CONSTANT R5, desc[UR6][R2.64] ;  /* 0x0000000602057981 */ /* 0x000ea8000c1e9900 */
[----:B------:R-:W3:Y:S04]  /*08c0*/  LDG.E.CONSTANT R4, desc[UR6][R2.64+0x400] ;  /* 0x0004000602047981 */ /* 0x000ee8000c1e9900 */
[----:B------:R-:W4:Y:S04]  /*08d0*/  LDG.E.CONSTANT R7, desc[UR6][R2.64+0x800] ;  /* 0x0008000602077981 */ /* 0x000f28000c1e9900 */
[----:B------:R-:W4:Y:S01]  /*08e0*/  LDG.E.CONSTANT R11, desc[UR6][R2.64+0xc00] ;  /* 0x000c0006020b7981 */ /* 0x000f22000c1e9900 */
[----:B--2--5:R-:W-:-:S04]  /*08f0*/  FADD R5, R0, R5 ;  /* 0x0000000500057221 */ /* 0x024fc80000000000 */
[----:B---3--:R-:W-:-:S04]  /*0900*/  FADD R4, R5, R4 ;  /* 0x0000000405047221 */ /* 0x008fc80000000000 */
[----:B----4-:R-:W-:-:S04]  /*0910*/  FADD R4, R4, R7 ;  /* 0x0000000704047221 */ /* 0x010fc80000000000 */
[----:B------:R-:W-:-:S07]  /*0920*/  FADD R0, R4, R11 ;  /* 0x0000000b04007221 */ /* 0x000fce0000000000 */
.L_x_7:
[----:B------:R-:W-:Y:S05]  /*0930*/  BSYNC.RECONVERGENT B1 ;  /* 0x0000000000017941 */ /* 0x000fea0003800200 */
.L_x_6:
[----:B------:R-:W-:Y:S02]  /*0940*/  ISETP.GE.AND P0, PT, R20, 0x100, PT ;  /* 0x000001001400780c */ /* 0x000fe40003f06270 */
[----:B-----5:R-:W-:-:S11]  /*0950*/  MOV R7, R0 ;  /* 0x0000000000077202 */ /* 0x020fd60000000f00 */
[----:B------:R-:W-:Y:S05]  /*0960*/  @!P0 BRA `(.L_x_16) ;  /* 0x0000000000ac8947 */ /* 0x000fea0003800000 */
[----:B------:R-:W1:Y:S01]  /*0970*/  S2R R6, SR_LANEID ;  /* 0x0000000000067919 */ /* 0x000e620000000000 */
[----:B------:R-:W2:Y:S02]  /*0980*/  SHFL.DOWN PT, R0, R7, 0x1, 0x1f ;  /* 0x08201f0007007f89 */ /* 0x000ea400000e0000 */
[----:B--2---:R-:W-:Y:S01]  /*0990*/  FADD R0, R0, R7 ;  /* 0x0000000700007221 */ /* 0x004fe20000000000 */
[C---:B-1----:R-:W-:Y:S02]  /*09a0*/  ISETP.GT.AND P0, PT, R6.reuse, 0x1e, PT ;  /* 0x0000001e0600780c */ /* 0x042fe40003f04270 */
[C---:B------:R-:W-:Y:S02]  /*09b0*/  ISETP.NE.AND P1, PT, R6.reuse, RZ, PT ;  /* 0x000000ff0600720c */ /* 0x040fe40003f25270 */
[----:B------:R-:W-:Y:S02]  /*09c0*/  FSEL R0, R7, R0, P0 ;  /* 0x0000000007007208 */ /* 0x000fe40000000000 */
[----:B------:R-:W-:-:S03]  /*09d0*/  ISETP.GT.AND P0, PT, R6, 0x1d, PT ;  /* 0x0000001d0600780c */ /* 0x000fc60003f04270 */
[----:B0-----:R-:W0:Y:S06]  /*09e0*/  SHFL.DOWN PT, R3, R0, 0x2, 0x1f ;  /* 0x08401f0000037f89 */ /* 0x001e2c00000e0000 */
[----:B------:R-:W1:Y:S01]  /*09f0*/  @!P1 S2R R5, SR_CgaCtaId ;  /* 0x0000000000059919 */ /* 0x000e620000008800 */
[----:B------:R-:W-:Y:S02]  /*0a00*/  @!P1 MOV R4, 0x400 ;  /* 0x0000040000049802 */ /* 0x000fe40000000f00 */
[----:B------:R-:W-:-:S04]  /*0a10*/  @!P1 SHF.R.U32.HI R2, RZ, 0x3, R9 ;  /* 0x00000003ff029819 */ /* 0x000fc80000011609 */
[----:B------:R-:W-:Y:S01]  /*0a20*/  @!P1 LOP3.LUT R2, R2, 0x7c, RZ, 0xc0, !PT ;  /* 0x0000007c02029812 */ /* 0x000fe200078ec0ff */
[----:B0-----:R-:W-:Y:S01]  /*0a30*/  @!P0 FADD R0, R0, R3 ;  /* 0x0000000300008221 */ /* 0x001fe20000000000 */
[----:B------:R-:W-:-:S04]  /*0a40*/  ISETP.GT.AND P0, PT, R6, 0x1b, PT ;  /* 0x0000001b0600780c */ /* 0x000fc80003f04270 */
[----:B------:R-:W0:Y:S01]  /*0a50*/  SHFL.DOWN PT, R3, R0, 0x4, 0x1f ;  /* 0x08801f0000037f89 */ /* 0x000e2200000e0000 */
[----:B-1----:R-:W-:-:S04]  /*0a60*/  @!P1 LEA R5, R5, R4, 0x18 ;  /* 0x0000000405059211 */ /* 0x002fc800078ec0ff */
[----:B------:R-:W-:-:S04]  /*0a70*/  @!P1 IADD3 R2, PT, PT, R2, R5, RZ ;  /* 0x0000000502029210 */ /* 0x000fc80007ffe0ff */
[----:B0-----:R-:W-:Y:S01]  /*0a80*/  @!P0 FADD R0, R0, R3 ;  /* 0x0000000300008221 */ /* 0x001fe20000000000 */
[----:B------:R-:W-:-:S04]  /*0a90*/  ISETP.GT.AND P0, PT, R6, 0x17, PT ;  /* 0x000000170600780c */ /* 0x000fc80003f04270 */
[----:B------:R-:W0:Y:S09]  /*0aa0*/  SHFL.DOWN PT, R3, R0, 0x8, 0x1f ;  /* 0x09001f0000037f89 */ /* 0x000e3200000e0000 */
[----:B0-----:R-:W-:Y:S01]  /*0ab0*/  @!P0 FADD R0, R0, R3 ;  /* 0x0000000300008221 */ /* 0x001fe20000000000 */
[----:B------:R-:W-:-:S04]  /*0ac0*/  ISETP.NE.AND P0, PT, R9, RZ, PT ;  /* 0x000000ff0900720c */ /* 0x000fc80003f05270 */
[----:B------:R-:W0:Y:S02]  /*0ad0*/  SHFL.DOWN PT, R3, R0, 0x10, 0x1f ;  /* 0x0a001f0000037f89 */ /* 0x000e2400000e0000 */
[----:B0-----:R-:W-:-:S05]  /*0ae0*/  FADD R3, R0, R3 ;  /* 0x0000000300037221 */ /* 0x001fca0000000000 */
[----:B------:R0:W-:Y:S01]  /*0af0*/  @!P1 STS [R2+0x8], R3 ;  /* 0x0000080302009388 */ /* 0x0001e20000000800 */
[----:B------:R-:W-:Y:S01]  /*0b00*/  BAR.SYNC.DEFER_BLOCKING 0x0 ;  /* 0x0000000000007b1d */ /* 0x000fe20000010000 */
[----:B------:R-:W-:-:S04]  /*0b10*/  ISETP.GT.AND P1, PT, R6, 0xf, PT ;  /* 0x0000000f0600780c */ /* 0x000fc80003f24270 */
[----:B------:R-:W-:Y:S01]  /*0b20*/  FSEL R0, R0, R3, P1 ;  /* 0x0000000300007208 */ /* 0x000fe20000800000 */
[----:B------:R-:W-:Y:S08]  /*0b30*/  @P0 BRA `(.L_x_17) ;  /* 0x0000003000900947 */ /* 0x000ff00003800000 */
[----:B------:R-:W1:Y:S01]  /*0b40*/  S2UR UR5, SR_CgaCtaId ;  /* 0x00000000000579c3 */ /* 0x000e620000008800 */
[----:B------:R-:W-:Y:S02]  /*0b50*/  UMOV UR4, 0x400 ;  /* 0x0000040000047882 */ /* 0x000fe40000000000 */
[----:B-1----:R-:W-:-:S09]  /*0b60*/  ULEA UR4, UR5, UR4, 0x18 ;  /* 0x0000000405047291 */ /* 0x002fd2000f8ec0ff */
[----:B0-----:R-:W0:Y:S04]  /*0b70*/  LDS R3, [UR4+0xc] ;  /* 0x00000c04ff037984 */ /* 0x001e280008000800 */
[----:B------:R-:W1:Y:S04]  /*0b80*/  LDS.128 R4, [UR4+0x10] ;  /* 0x00001004ff047984 */ /* 0x000e680008000c00 */
[----:B------:R-:W2:Y:S01]  /*0b90*/  LDS.64 R8, [UR4+0x20] ;  /* 0x00002004ff087984 */ /* 0x000ea20008000a00 */
[----:B0-----:R-:W-:-:S04]  /*0ba0*/  FADD R3, R0, R3 ;  /* 0x0000000300037221 */ /* 0x001fc80000000000 */
[----:B-1----:R-:W-:-:S04]  /*0bb0*/  FADD R4, R3, R4 ;  /* 0x0000000403047221 */ /* 0x002fc80000000000 */
[----:B------:R-:W-:-:S04]  /*0bc0*/  FADD R5, R4, R5 ;  /* 0x0000000504057221 */ /* 0x000fc80000000000 */
[----:B------:R-:W-:-:S04]  /*0bd0*/  FADD R6, R5, R6 ;  /* 0x0000000605067221 */ /* 0x000fc80000000000 */
[----:B------:R-:W-:-:S04]  /*0be0*/  FADD R7, R6, R7 ;  /* 0x0000000706077221 */ /* 0x000fc80000000000 */
[----:B--2---:R-:W-:-:S04]  /*0bf0*/  FADD R8, R7, R8 ;  /* 0x0000000807087221 */ /* 0x004fc80000000000 */
[----:B------:R-:W-:Y:S01]  /*0c00*/  FADD R0, R8, R9 ;  /* 0x0000000908007221 */ /* 0x000fe20000000000 */
[----:B------:R-:W-:Y:S06]  /*0c10*/  BRA `(.L_x_17) ;  /* 0x0000003000587947 */ /* 0x000fec0003800000 */
.L_x_16:
[----:B------:R-:W1:Y:S01]  /*0c20*/  S2R R4, SR_LANEID ;  /* 0x0000000000047919 */ /* 0x000e620000000000 */
[----:B------:R-:W-:-:S04]  /*0c30*/  LOP3.LUT R0, R9, 0x3e0, RZ, 0xc0, !PT ;  /* 0x000003e009007812 */ /* 0x000fc800078ec0ff */
[----:B0-----:R-:W-:Y:S02]  /*0c40*/  IADD3 R3, PT, PT, R0, 0x20, RZ ;  /* 0x0000002000037810 */ /* 0x001fe40007ffe0ff */
[----:B------:R-:W-:Y:S02]  /*0c50*/  LOP3.LUT R5, RZ, R0, RZ, 0x33, !PT ;  /* 0x00000000ff057212 */ /* 0x000fe400078e33ff */
[-C--:B------:R-:W-:Y:S02]  /*0c60*/  ISETP.GT.AND P0, PT, R3, R20.reuse, PT ;  /* 0x000000140300720c */ /* 0x080fe40003f04270 */
[----:B------:R-:W-:-:S04]  /*0c70*/  IADD3 R5, PT, PT, R5, R20, RZ ;  /* 0x0000001405057210 */ /* 0x000fc80007ffe0ff */
[----:B------:R-:W-:-:S05]  /*0c80*/  SEL R5, R5, 0x1f, P0 ;  /* 0x0000001f05057807 */ /* 0x000fca0000000000 */
[----:B------:R-:W0:Y:S01]  /*0c90*/  SHFL.DOWN PT, R0, R7, 0x1, R5 ;  /* 0x0820000007007989 */ /* 0x000e2200000e0005 */
[C---:B-1----:R-:W-:Y:S02]  /*0ca0*/  ISETP.GE.AND P0, PT, R4.reuse, R5, PT ;  /* 0x000000050400720c */ /* 0x042fe40003f06270 */
[C---:B------:R-:W-:Y:S02]  /*0cb0*/  IADD3 R2, PT, PT, R4.reuse, 0x2, RZ ;  /* 0x0000000204027810 */ /* 0x040fe40007ffe0ff */
[----:B------:R-:W-:-:S09]  /*0cc0*/  ISETP.NE.AND P1, PT, R4, RZ, PT ;  /* 0x000000ff0400720c */ /* 0x000fd20003f25270 */
[----:B0-----:R-:W-:Y:S01]  /*0cd0*/  @!P0 FADD R7, R0, R7 ;  /* 0x0000000700078221 */ /* 0x001fe20000000000 */
[-C--:B------:R-:W-:Y:S02]  /*0ce0*/  ISETP.GT.AND P0, PT, R2, R5.reuse, PT ;  /* 0x000000050200720c */ /* 0x080fe40003f04270 */
[----:B------:R-:W-:Y:S01]  /*0cf0*/  IADD3 R2, PT, PT, R4, 0x4, RZ ;  /* 0x0000000404027810 */ /* 0x000fe20007ffe0ff */
[----:B------:R-:W0:Y:S01]  /*0d00*/  @!P1 S2R R6, SR_CgaCtaId ;  /* 0x0000000000069919 */ /* 0x000e220000008800 */
[----:B------:R-:W-:Y:S01]  /*0d10*/  @!P1 MOV R3, 0x400 ;  /* 0x0000040000039802 */ /* 0x000fe20000000f00 */
[----:B------:R-:W1:Y:S08]  /*0d20*/  SHFL.DOWN PT, R0, R7, 0x2, R5 ;  /* 0x0840000007007989 */ /* 0x000e7000000e0005 */
[----:B-1----:R-:W-:Y:S01]  /*0d30*/  @!P0 FADD R7, R7, R0 ;  /* 0x0000000007078221 */ /* 0x002fe20000000000 */
[----:B------:R-:W-:-:S02]  /*0d40*/  ISETP.GT.AND P0, PT, R2, R5, PT ;  /* 0x000000050200720c */ /* 0x000fc40003f04270 */
[----:B------:R-:W-:Y:S02]  /*0d50*/  IADD3 R2, PT, PT, R4, 0x8, RZ ;  /* 0x0000000804027810 */ /* 0x000fe40007ffe0ff */
[----:B------:R-:W1:Y:S01]  /*0d60*/  SHFL.DOWN PT, R0, R7, 0x4, R5 ;  /* 0x0880000007007989 */ /* 0x000e6200000e0005 */
[----:B0-----:R-:W-:-:S08]  /*0d70*/  @!P1 LEA R3, R6, R3, 0x18 ;  /* 0x0000000306039211 */ /* 0x001fd000078ec0ff */
[----:B-1----:R-:W-:Y:S01]  /*0d80*/  @!P0 FADD R7, R7, R0 ;  /* 0x0000000007078221 */ /* 0x002fe20000000000 */
[----:B------:R-:W-:Y:S01]  /*0d90*/  ISETP.GT.AND P0, PT, R2, R5, PT ;  /* 0x000000050200720c */ /* 0x000fe20003f04270 */
[----:B------:R-:W-:-:S03]  /*0da0*/  VIADD R2, R4, 0x10 ;  /* 0x0000001004027836 */ /* 0x000fc60000000000 */
[----:B------:R-:W0:Y:S09]  /*0db0*/  SHFL.DOWN PT, R0, R7, 0x8, R5 ;  /* 0x0900000007007989 */ /* 0x000e3200000e0005 */
[----:B0-----:R-:W-:Y:S01]  /*0dc0*/  @!P0 FADD R7, R7, R0 ;  /* 0x0000000007078221 */ /* 0x001fe20000000000 */
[----:B------:R-:W-:-:S02]  /*0dd0*/  ISETP.GT.AND P0, PT, R2, R5, PT ;  /* 0x000000050200720c */ /* 0x000fc40003f04270 */
[----:B------:R-:W-:Y:S02]  /*0de0*/  @!P1 SHF.R.U32.HI R2, RZ, 0x3, R9 ;  /* 0x00000003ff029819 */ /* 0x000fe40000011609 */
[----:B------:R-:W0:Y:S02]  /*0df0*/  SHFL.DOWN PT, R0, R7, 0x10, R5 ;  /* 0x0a00000007007989 */ /* 0x000e2400000e0005 */
[----:B------:R-:W-:-:S04]  /*0e00*/  @!P1 LOP3.LUT R2, R2, 0x7c, RZ, 0xc0, !PT ;  /* 0x0000007c02029812 */ /* 0x000fc800078ec0ff */
[----:B------:R-:W-:-:S03]  /*0e10*/  @!P1 IADD3 R3, PT, PT, R2, R3, RZ ;  /* 0x0000000302039210 */ /* 0x000fc60007ffe0ff */
[----:B0-----:R-:W-:Y:S01]  /*0e20*/  @!P0 FADD R7, R7, R0 ;  /* 0x0000000007078221 */ /* 0x001fe20000000000 */
[----:B------:R-:W-:-:S04]  /*0e30*/  ISETP.NE.AND P0, PT, R9, RZ, PT ;  /* 0x000000ff0900720c */ /* 0x000fc80003f05270 */
[----:B------:R-:W-:-:S05]  /*0e40*/  MOV R0, R7 ;  /* 0x0000000700007202 */ /* 0x000fca0000000f00 */
[----:B------:R4:W-:Y:S01]  /*0e50*/  @!P1 STS [R3+0x8], R0 ;  /* 0x0000080003009388 */ /* 0x0009e20000000800 */
[----:B------:R-:W-:Y:S06]  /*0e60*/  BAR.SYNC.DEFER_BLOCKING 0x0 ;  /* 0x0000000000007b1d */ /* 0x000fec0000010000 */
[----:B------:R-:W-:Y:S05]  /*0e70*/  @P0 BRA `(.L_x_17) ;  /* 0x0000002c00c00947 */ /* 0x000fea0003800000 */
[----:B------:R-:W0:Y:S01]  /*0e80*/  S2UR UR5, SR_CgaCtaId ;  /* 0x00000000000579c3 */ /* 0x000e220000008800 */
[----:B------:R-:W-:Y:S01]  /*0e90*/  UMOV UR4, 0x400 ;  /* 0x0000040000047882 */ /* 0x000fe20000000000 */
[C---:B------:R-:W-:Y:S02]  /*0ea0*/  ISETP.GT.AND P2, PT, R20.reuse, 0x20, PT ;  /* 0x000000201400780c */ /* 0x040fe40003f44270 */
[C---:B------:R-:W-:Y:S02]  /*0eb0*/  ISETP.GT.AND P4, PT, R20.reuse, 0x40, PT ;  /* 0x000000401400780c */ /* 0x040fe40003f84270 */
[C---:B------:R-:W-:Y:S02]  /*0ec0*/  ISETP.GT.AND P3, PT, R20.reuse, 0x60, PT ;  /* 0x000000601400780c */ /* 0x040fe40003f64270 */
[----:B------:R-:W-:Y:S01]  /*0ed0*/  ISETP.GT.AND P1, PT, R20, 0x80, PT ;  /* 0x000000801400780c */ /* 0x000fe20003f24270 */
[----:B0-----:R-:W-:-:S09]  /*0ee0*/  ULEA UR4, UR5, UR4, 0x18 ;  /* 0x0000000405047291 */ /* 0x001fd2000f8ec0ff */
[----:B----4-:R-:W0:Y:S04]  /*0ef0*/  LDS R3, [UR4+0xc] ;  /* 0x00000c04ff037984 */ /* 0x010e280008000800 */
[----:B------:R-:W1:Y:S04]  /*0f00*/  LDS.128 R4, [UR4+0x10] ;  /* 0x00001004ff047984 */ /* 0x000e680008000c00 */
[----:B------:R-:W2:Y:S01]  /*0f10*/  LDS.64 R8, [UR4+0x20] ;  /* 0x00002004ff087984 */ /* 0x000ea20008000a00 */
[----:B0-----:R-:W-:Y:S01]  /*0f20*/  @P2 FADD R0, R0, R3 ;  /* 0x0000000300002221 */ /* 0x001fe20000000000 */
[----:B------:R-:W-:-:S03]  /*0f30*/  ISETP.GT.AND P2, PT, R20, 0xa0, PT ;  /* 0x000000a01400780c */ /* 0x000fc60003f44270 */
[----:B-1----:R-:W-:Y:S01]  /*0f40*/  @P4 FADD R0, R0, R4 ;  /* 0x0000000400004221 */ /* 0x002fe20000000000 */
[----:B------:R-:W-:-:S03]  /*0f50*/  ISETP.GT.AND P4, PT, R20, 0xc0, PT ;  /* 0x000000c01400780c */ /* 0x000fc60003f84270 */
[----:B------:R-:W-:Y:S01]  /*0f60*/  @P3 FADD R0, R0, R5 ;  /* 0x0000000500003221 */ /* 0x000fe20000000000 */
[----:B------:R-:W-:-:S03]  /*0f70*/  ISETP.GT.AND P3, PT, R20, 0xe0, PT ;  /* 0x000000e01400780c */ /* 0x000fc60003f64270 */
[----:B------:R-:W-:-:S04]  /*0f80*/  @P1 FADD R0, R0, R6 ;  /* 0x0000000600001221 */ /* 0x000fc80000000000 */
[----:B------:R-:W-:-:S04]  /*0f90*/  @P2 FADD R0, R0, R7 ;  /* 0x0000000700002221 */ /* 0x000fc80000000000 */
[----:B--2---:R-:W-:-:S04]  /*0fa0*/  @P4 FADD R0, R0, R8 ;  /* 0x0000000800004221 */ /* 0x004fc80000000000 */
[----:B------:R-:W-:Y:S01]  /*0fb0*/  @P3 FADD R0, R0, R9 ;  /* 0x0000000900003221 */ /* 0x000fe20000000000 */
[----:B------:R-:W-:Y:S06]  /*0fc0*/  BRA `(.L_x_17) ;  /* 0x0000002c006c7947 */ /* 0x000fec0003800000 */
.L_x_3:
[----:B------:R-:W0:Y:S01]  /*0fd0*/  S2R R0, SR_TID.X ;  /* 0x0000000000007919 */ /* 0x000e220000002100 */
[----:B------:R-:W1:Y:S01]  /*0fe0*/  LDC.64 R2, c[0x0][0x380] ;  /* 0x0000e000ff027b82 */ /* 0x000e620000000a00 */
[----:B0-----:R-:W-:-:S05]  /*0ff0*/  SHF.L.U32 R5, R0, 0x2, RZ ;  /* 0x0000000200057819 */ /* 0x001fca00000006ff */
[----:B-1----:R-:W-:-:S05]  /*1000*/  IMAD.WIDE.U32 R2, R5, 0x4, R2 ;  /* 0x0000000405027825 */ /* 0x002fca00078e0002 */
[----:B------:R-:W2:Y:S04]  /*1010*/  LDG.E.128.CONSTANT R4, desc[UR6][R2.64] ;  /* 0x0000000602047981 */ /* 0x000ea8000c1e9d00 */
[----:B------:R-:W3:Y:S04]  /*1020*/  LDG.E.128.CONSTANT R8, desc[UR6][R2.64+0x1000] ;  /* 0x0010000602087981 */ /* 0x000ee8000c1e9d00 */
[----:B------:R-:W4:Y:S04]  /*1030*/  LDG.E.128.CONSTANT R12, desc[UR6][R2.64+0x2000] ;  /* 0x00200006020c7981 */ /* 0x000f28000c1e9d00 */
[----:B------:R-:W5:Y:S01]  /*1040*/  LDG.E.128.CONSTANT R16, desc[UR6][R2.64+0x3000] ;  /* 0x0030000602107981 */ /* 0x000f62000c1e9d00 */
[----:B------:R-:W-:Y:S01]  /*1050*/  ISETP.GE.U32.AND P0, PT, R20, 0x2000, PT ;  /* 0x000020001400780c */ /* 0x000fe20003f06070 */
[----:B------:R-:W-:-:S02]  /*1060*/  HFMA2 R23, -RZ, RZ, 0, 0.00048828125 ;  /* 0x00001000ff177431 */ /* 0x000fc400000001ff */
[----:B--2---:R-:W-:Y:S01]  /*1070*/  FADD R4, R4, R5 ;  /* 0x0000000504047221 */ /* 0x004fe20000000000 */
[----:B------:R-:W-:Y:S01]  /*1080*/  FADD R7, R6, R7 ;  /* 0x0000000706077221 */ /* 0x000fe20000000000 */
[----:B---3--:R-:W-:Y:S01]  /*1090*/  FADD R8, R8, R9 ;  /* 0x0000000908087221 */ /* 0x008fe20000000000 */
[----:B------:R-:W-:Y:S02]  /*10a0*/  FADD R11, R10, R11 ;  /* 0x0000000b0a0b7221 */ /* 0x000fe40000000000 */
[----:B------:R-:W-:Y:S01]  /*10b0*/  FADD R4, R4, R7 ;  /* 0x0000000704047221 */ /* 0x000fe20000000000 */
[----:B----4-:R-:W-:Y:S01]  /*10c0*/  FADD R12, R12, R13 ;  /* 0x0000000d0c0c7221 */ /* 0x010fe20000000000 */
[----:B------:R-:W-:Y:S01]  /*10d0*/  FADD R15, R14, R15 ;  /* 0x0000000f0e0f7221 */ /* 0x000fe20000000000 */
[----:B------:R-:W-:Y:S01]  /*10e0*/  FADD R11, R8, R11 ;  /* 0x0000000b080b7221 */ /* 0x000fe20000000000 */
[----:B-----5:R-:W-:Y:S01]  /*10f0*/  FADD R16, R16, R17 ;  /* 0x0000001110107221 */ /* 0x020fe20000000000 */
[----:B------:R-:W-:Y:S01]  /*1100*/  FADD R19, R18, R19 ;  /* 0x0000001312137221 */ /* 0x000fe20000000000 */
[----:B------:R-:W-:Y:S01]  /*1110*/  FADD R12, R12, R15 ;  /* 0x0000000f0c0c7221 */ /* 0x000fe20000000000 */
[----:B------:R-:W-:-:S02]  /*1120*/  FADD R4, R4, R11 ;  /* 0x0000000b04047221 */ /* 0x000fc40000000000 */
[----:B------:R-:W-:-:S04]  /*1130*/  FADD R19, R16, R19 ;  /* 0x0000001310137221 */ /* 0x000fc80000000000 */
[----:B------:R-:W-:-:S04]  /*1140*/  FADD R19, R12, R19 ;  /* 0x000000130c137221 */ /* 0x000fc80000000000 */
[----:B------:R-:W-:Y:S01]  /*1150*/  FADD R21, R4, R19 ;  /* 0x0000001304157221 */ /* 0x000fe20000000000 */
[----:B------:R-:W-:Y:S06]  /*1160*/  @!P0 BRA `(.L_x_18) ;  /* 0x00000000007c8947 */ /* 0x000fec0003800000 */
[----:B------:R-:W0:Y:S01]  /*1170*/  LDC R24, c[0x0][0x390] ;  /* 0x0000e400ff187b82 */ /* 0x000e220000000800 */
[----:B------:R-:W-:Y:S02]  /*1180*/  IADD3 R22, PT, PT, R20, -0x1000, RZ ;  /* 0xfffff00014167810 */ /* 0x000fe40007ffe0ff */
[----:B------:R-:W-:-:S07]  /*1190*/  MOV R23, 0x1000 ;  /* 0x0000100000177802 */ /* 0x000fce0000000f00 */
.L_x_20:
[----:B------:R-:W-:-:S05]  /*11a0*/  IMAD.WIDE R26, R23, 0x4, R2 ;  /* 0x00000004171a7825 */ /* 0x000fca00078e0202 */
[----:B------:R-:W2:Y:S04]  /*11b0*/  LDG.E.128.CONSTANT R16, desc[UR6][R26.64+0x2000] ;  /* 0x002000061a107981 */ /* 0x000ea8000c1e9d00 */
[----:B------:R-:W3:Y:S04]  /*11c0*/  LDG.E.128.CONSTANT R4, desc[UR6][R26.64+0x3000] ;  /* 0x003000061a047981 */ /* 0x000ee8000c1e9d00 */
[----:B------:R-:W4:Y:S04]  /*11d0*/  LDG.E.128.CONSTANT R8, desc[UR6][R26.64] ;  /* 0x000000061a087981 */ /* 0x000f28000c1e9d00 */
[----:B------:R-:W5:Y:S01]  /*11e0*/  LDG.E.128.CONSTANT R12, desc[UR6][R26.64+0x1000] ;  /* 0x001000061a0c7981 */ /* 0x000f62000c1e9d00 */
[----:B0-----:R-:W-:Y:S01]  /*11f0*/  MOV R20, R24 ;  /* 0x0000001800147202 */ /* 0x001fe20000000f00 */
[----:B--2---:R-:W-:Y:S01]  /*1200*/  FADD R17, R17, R18 ;  /* 0x0000001211117221 */ /* 0x004fe20000000000 */
[----:B---3--:R-:W-:-:S02]  /*1210*/  FADD R18, R19, R4 ;  /* 0x0000000413127221 */ /* 0x008fc40000000000 */
[----:B------:R-:W-:Y:S01]  /*1220*/  IADD3 R4, PT, PT, -R23, R20, RZ ;  /* 0x0000001417047210 */ /* 0x000fe20007ffe1ff */
[----:B------:R-:W-:Y:S01]  /*1230*/  FADD R5, R5, R6 ;  /* 0x0000000605057221 */ /* 0x000fe20000000000 */
[----:B----4-:R-:W-:Y:S01]  /*1240*/  FADD R9, R9, R10 ;  /* 0x0000000a09097221 */ /* 0x010fe20000000000 */
[----:B------:R-:W-:Y:S01]  /*1250*/  FADD R8, R8, R21 ;  /* 0x0000001508087221 */ /* 0x000fe20000000000 */
[----:B------:R-:W-:Y:S01]  /*1260*/  ISETP.GE.AND P0, PT, R4, 0x1000, PT ;  /* 0x000010000400780c */ /* 0x000fe20003f06270 */
[----:B-----5:R-:W-:Y:S01]  /*1270*/  FADD R13, R13, R14 ;  /* 0x0000000e0d0d7221 */ /* 0x020fe20000000000 */
[----:B------:R-:W-:Y:S01]  /*1280*/  FADD R10, R11, R12 ;  /* 0x0000000c0b0a7221 */ /* 0x000fe20000000000 */
[----:B------:R-:W-:Y:S01]  /*1290*/  FADD R14, R15, R16 ;  /* 0x000000100f0e7221 */ /* 0x000fe20000000000 */
[----:B------:R-:W-:Y:S01]  /*12a0*/  FADD R8, R8, R9 ;  /* 0x0000000908087221 */ /* 0x000fe20000000000 */
[----:B------:R-:W-:Y:S01]  /*12b0*/  FADD R5, R18, R5 ;  /* 0x0000000512057221 */ /* 0x000fe20000000000 */
[----:B------:R-:W-:Y:S01]  /*12c0*/  FADD R13, R10, R13 ;  /* 0x0000000d0a0d7221 */ /* 0x000fe20000000000 */
[----:B------:R-:W-:-:S03]  /*12d0*/  FADD R14, R14, R17 ;  /* 0x000000110e0e7221 */ /* 0x000fc60000000000 */
[----:B------:R-:W-:Y:S01]  /*12e0*/  FADD R8, R8, R13 ;  /* 0x0000000d08087221 */ /* 0x000fe20000000000 */
[----:B------:R-:W-:-:S04]  /*12f0*/  FADD R5, R14, R5 ;  /* 0x000000050e057221 */ /* 0x000fc80000000000 */
[----:B------:R-:W-:-:S04]  /*1300*/  FADD R5, R8, R5 ;  /* 0x0000000508057221 */ /* 0x000fc80000000000 */
[----:B------:R-:W-:Y:S01]  /*1310*/  FADD R21, R7, R5 ;  /* 0x0000000507157221 */ /* 0x000fe20000000000 */
[----:B------:R-:W-:Y:S06]  /*1320*/  @!P0 BRA `(.L_x_19) ;  /* 0x0000000800308947 */ /* 0x000fec0003800000 */
[----:B------:R-:W-:-:S04]  /*1330*/  IADD3 R23, PT, PT, R23, 0x1000, RZ ;  /* 0x0000100017177810 */ /* 0x000fc80007ffe0ff */
[----:B------:R-:W-:-:S13]  /*1340*/  ISETP.GT.AND P0, PT, R23, R22, PT ;  /* 0x000000161700720c */ /* 0x000fda0003f04270 */
[----:B------:R-:W-:Y:S05]  /*1350*/  @!P0 BRA `(.L_x_20) ;  /* 0xfffffffc00908947 */ /* 0x000fea000383ffff */
.L_x_18:
[----:B------:R-:W-:-:S13]  /*1360*/  ISETP.GE.AND P0, PT, R23, R20, PT ;  /* 0x000000141700720c */ /* 0x000fda0003f06270 */
[----:B------:R-:W-:Y:S05]  /*1370*/  @P0 BRA `(.L_x_19) ;  /* 0x00000008001c0947 */ /* 0x000fea0003800000 */
[----:B------:R-:W-:Y:S01]  /*1380*/  IMAD.IADD R9, R20, 0x1, -R23 ;  /* 0x0000000114097824 */ /* 0x000fe200078e0a17 */
[----:B------:R-:W-:Y:S04]  /*1390*/  BSSY.RECONVERGENT B1, `(.L_x_19) ;  /* 0x0000085000017945 */ /* 0x000fe80003800200 */
[----:B------:R-:W-:-:S13]  /*13a0*/  ISETP.GE.AND P0, PT, R0, R9, PT ;  /* 0x000000090000720c */ /* 0x000fda0003f06270 */
[----:B------:R-:W-:Y:S05]  /*13b0*/  @P0 BRA `(.L_x_21) ;  /* 0x0000000800080947 */ /* 0x000fea0003800000 */
[-C--:B------:R-:W-:Y:S01]  /*13c0*/  LOP3.LUT R2, RZ, R0.reuse, RZ, 0x33, !PT ;  /* 0x00000000ff027212 */ /* 0x080fe200078e33ff */
[----:B------:R-:W-:Y:S01]  /*13d0*/  BSSY.RECONVERGENT B2, `(.L_x_22) ;  /* 0x0000015000027945 */ /* 0x000fe20003800200 */
[----:B------:R-:W-:Y:S02]  /*13e0*/  MOV R8, R0 ;  /* 0x0000000000087202 */ /* 0x000fe40000000f00 */
[----:B------:R-:W-:-:S04]  /*13f0*/  IADD3 R2, PT, PT, -R23, R20, R2 ;  /* 0x0000001417027210 */ /* 0x000fc80007ffe102 */
[C---:B------:R-:W-:Y:S02]  /*1400*/  LOP3.LUT R3, R2.reuse, 0x300, RZ, 0xc0, !PT ;  /* 0x0000030002037812 */ /* 0x040fe400078ec0ff */
[----:B------:R-:W-:Y:S02]  /*1410*/  ISETP.GE.U32.AND P1, PT, R2, 0x300, PT ;  /* 0x000003000200780c */ /* 0x000fe40003f26070 */
[----:B------:R-:W-:-:S13]  /*1420*/  ISETP.NE.AND P0, PT, R3, 0x300, PT ;  /* 0x000003000300780c */ /* 0x000fda0003f05270 */
[----:B------:R-:W-:Y:S05]  /*1430*/  @!P0 BRA `(.L_x_23) ;  /* 0x0000000000388947 */ /* 0x000fea0003800000 */
[----:B------:R-:W0:Y:S01]  /*1440*/  LDC.64 R4, c[0x0][0x380] ;  /* 0x0000e000ff047b82 */ /* 0x000e220000000a00 */
[----:B------:R-:W-:Y:S02]  /*1450*/  LEA.HI R2, R2, 0x1, RZ, 0x18 ;  /* 0x0000000102027811 */ /* 0x000fe400078fc0ff */
[----:B------:R-:W-:Y:S02]  /*1460*/  IADD3 R7, PT, PT, R0, R23, RZ ;  /* 0x0000001700077210 */ /* 0x000fe40007ffe0ff */
[----:B------:R-:W-:Y:S02]  /*1470*/  LOP3.LUT R2, R2, 0x3, RZ, 0xc0, !PT ;  /* 0x0000000302027812 */ /* 0x000fe400078ec0ff */
[----:B------:R-:W-:Y:S02]  /*1480*/  MOV R8, R0 ;  /* 0x0000000000087202 */ /* 0x000fe40000000f00 */
[----:B------:R-:W-:-:S07]  /*1490*/  IADD3 R6, PT, PT, -R2, RZ, RZ ;  /* 0x000000ff02067210 */ /* 0x000fce0007ffe1ff */
.L_x_24:
[----:B0-----:R-:W-:-:S06]  /*14a0*/  IMAD.WIDE.U32 R2, R7, 0x4, R4 ;  /* 0x0000000407027825 */ /* 0x001fcc00078e0004 */
[----:B------:R-:W2:Y:S01]  /*14b0*/  LDG.E.CONSTANT R2, desc[UR6][R2.64] ;  /* 0x0000000602027981 */ /* 0x000ea2000c1e9900 */
[----:B------:R-:W-:Y:S02]  /*14c0*/  IADD3 R6, PT, PT, R6, 0x1, RZ ;  /* 0x0000000106067810 */ /* 0x000fe40007ffe0ff */
[----:B------:R-:W-:Y:S02]  /*14d0*/  IADD3 R8, PT, PT, R8, 0x100, RZ ;  /* 0x0000010008087810 */ /* 0x000fe40007ffe0ff */
[----:B------:R-:W-:Y:S02]  /*14e0*/  ISETP.NE.AND P0, PT, R6, RZ, PT ;  /* 0x000000ff0600720c */ /* 0x000fe40003f05270 */
[----:B------:R-:W-:Y:S01]  /*14f0*/  IADD3 R7, PT, PT, R7, 0x100, RZ ;  /* 0x0000010007077810 */ /* 0x000fe20007ffe0ff */
[----:B--2---:R-:W-:-:S10]  /*1500*/  FADD R21, R2, R21 ;  /* 0x0000001502157221 */ /* 0x004fd40000000000 */
[----:B------:R-:W-:Y:S05]  /*1510*/  @P0 BRA `(.L_x_24) ;  /* 0xfffffffc00e00947 */ /* 0x000fea000383ffff */
.L_x_23:
[----:B------:R-:W-:Y:S05]  /*1520*/  BSYNC.RECONVERGENT B2 ;  /* 0x0000000000027941 */ /* 0x000fea0003800200 */
.L_x_22:
[----:B------:R-:W-:Y:S05]  /*1530*/  @!P1 BRA `(.L_x_21) ;  /* 0x0000000400a89947 */ /* 0x000fea0003800000 */
[----:B------:R-:W0:Y:S01]  /*1540*/  LDCU.64 UR4, c[0x0][0x380] ;  /* 0x00007000ff0477ac */ /* 0x000e220008000a00 */
[----:B------:R-:W-:Y:S01]  /*1550*/  IADD3 R5, PT, PT, R9, -R8, RZ ;  /* 0x8000000809057210 */ /* 0x000fe20007ffe0ff */
[----:B------:R-:W-:Y:S01]  /*1560*/  BSSY.RECONVERGENT B2, `(.L_x_25) ;  /* 0x000003b000027945 */ /* 0x000fe20003800200 */
[CC--:B------:R-:W-:Y:S02]  /*1570*/  IADD3 R3, P0, PT, R8.reuse, R23.reuse, RZ ;  /* 0x0000001708037210 */ /* 0x0c0fe40007f1e0ff */
[----:B------:R-:W-:Y:S02]  /*1580*/  ISETP.GT.AND P1, PT, R5, 0xc00, PT ;  /* 0x00000c000500780c */ /* 0x000fe40003f24270 */
[----:B------:R-:W-:Y:S02]  /*1590*/  IADD3.X R4, PT, PT, RZ, RZ, RZ, P0, !PT ;  /* 0x000000ffff047210 */ /* 0x000fe400007fe4ff */
[----:B------:R-:W-:Y:S02]  /*15a0*/  IADD3 R11, PT, PT, R8, R23, RZ ;  /* 0x00000017080b7210 */ /* 0x000fe40007ffe0ff */
[----:B0-----:R-:W-:-:S04]  /*15b0*/  LEA R2, P0, R3, UR4, 0x2 ;  /* 0x0000000403027c11 */ /* 0x001fc8000f8010ff */
[----:B------:R-:W-:Y:S02]  /*15c0*/  LEA.HI.X R3, R3, UR5, R4, 0x2, P0 ;  /* 0x0000000503037c11 */ /* 0x000fe400080f1404 */
[----:B------:R-:W-:-:S05]  /*15d0*/  IADD3 R2, P0, PT, R2, 0x800, RZ ;  /* 0x0000080002027810 */ /* 0x000fca0007f1e0ff */
[----:B------:R-:W-:Y:S01]  /*15e0*/  IMAD.X R3, RZ, RZ, R3, P0 ;  /* 0x000000ffff037224 */ /* 0x000fe200000e0603 */
[----:B------:R-:W-:Y:S01]  /*15f0*/  PLOP3.LUT P0, PT, PT, PT, PT, 0x80, 0x8 ;  /* 0x000000000008781c */ /* 0x000fe20003f0f070 */
[----:B------:R-:W-:-:S12]  /*1600*/  @!P1 BRA `(.L_x_26) ;  /* 0x0000000000c09947 */ /* 0x000fd80003800000 */
[----:B------:R-:W-:Y:S02]  /*1610*/  PLOP3.LUT P0, PT, PT, PT, PT, 0x8, 0x80 ;  /* 0x000000000080781c */ /* 0x000fe40003f0e170 */
[----:B------:R-:W-:-:S11]  /*1620*/  IADD3 R13, PT, PT, R9, -0xc00, RZ ;  /* 0xfffff400090d7810 */ /* 0x000fd60007ffe0ff */
.L_x_27:
[----:B------:R-:W0:Y:S01]  /*1630*/  LDC.64 R4, c[0x0][0x380] ;  /* 0x0000e000ff047b82 */ /* 0x000e220000000a00 */
[----:B------:R-:W2:Y:S01]  /*1640*/  LDG.E.CONSTANT R10, desc[UR6][R2.64+-0x400] ;  /* 0xfffc0006020a7981 */ /* 0x000ea2000c1e9900 */
[----:B------:R-:W-:-:S03]  /*1650*/  IADD3 R25, PT, PT, R11, 0x400, RZ ;  /* 0x000004000b197810 */ /* 0x000fc60007ffe0ff */
[----:B------:R-:W3:Y:S04]  /*1660*/  LDG.E.CONSTANT R19, desc[UR6][R2.64] ;  /* 0x0000000602137981 */ /* 0x000ee8000c1e9900 */
[----:B------:R-:W4:Y:S01]  /*1670*/  LDG.E.CONSTANT R18, desc[UR6][R2.64+0x400] ;  /* 0x0004000602127981 */ /* 0x000f22000c1e9900 */
[----:B------:R-:W-:-:S03]  /*1680*/  IADD3 R7, PT, PT, R11, 0x800, RZ ;  /* 0x000008000b077810 */ /* 0x000fc60007ffe0ff */
[----:B------:R-:W5:Y:S04]  /*1690*/  LDG.E.CONSTANT R16, desc[UR6][R2.64+0xc00] ;  /* 0x000c000602107981 */ /* 0x000f68000c1e9900 */
[----:B------:R-:W5:Y:S04]  /*16a0*/  LDG.E.CONSTANT R15, desc[UR6][R2.64+0x1000] ;  /* 0x00100006020f7981 */ /* 0x000f68000c1e9900 */
[----:B------:R-:W5:Y:S01]  /*16b0*/  LDG.E.CONSTANT R14, desc[UR6][R2.64+0x1400] ;  /* 0x00140006020e7981 */ /* 0x000f62000c1e9900 */
[----:B0-----:R-:W-:-:S03]  /*16c0*/  IMAD.WIDE.U32 R22, R11, 0x4, R4 ;  /* 0x000000040b167825 */ /* 0x001fc600078e0004 */
[----:B------:R-:W5:Y:S04]  /*16d0*/  LDG.E.CONSTANT R20, desc[UR6][R2.64+0x2000] ;  /* 0x0020000602147981 */ /* 0x000f68000c1e9900 */
[----:B------:R0:W2:Y:S01]  /*16e0*/  LDG.E.CONSTANT R12, desc[UR6][R22.64] ;  /* 0x00000006160c7981 */ /* 0x0000a2000c1e9900 */
[----:B------:R-:W-:-:S03]  /*16f0*/  IMAD.WIDE.U32 R24, R25, 0x4, R4 ;  /* 0x0000000419187825 */ /* 0x000fc600078e0004 */
[----:B------:R-:W5:Y:S04]  /*1700*/  LDG.E.CONSTANT R26, desc[UR6][R2.64+0x3000] ;  /* 0x00300006021a7981 */ /* 0x000f68000c1e9900 */
[----:B------:R-:W5:Y:S01]  /*1710*/  LDG.E.CONSTANT R17, desc[UR6][R24.64] ;  /* 0x0000000618117981 */ /* 0x000f62000c1e9900 */
[--C-:B------:R-:W-:Y:S01]  /*1720*/  IMAD.WIDE.U32 R6, R7, 0x4, R4.reuse ;  /* 0x0000000407067825 */ /* 0x100fe200078e0004 */
[----:B0-----:R-:W-:Y:S02]  /*1730*/  IADD3 R23, PT, PT, R11, 0xc00, RZ ;  /* 0x00000c000b177810 */ /* 0x001fe40007ffe0ff */
[----:B------:R-:W5:Y:S04]  /*1740*/  LDG.E.CONSTANT R22, desc[UR6][R2.64+0x1c00] ;  /* 0x001c000602167981 */ /* 0x000f68000c1e9900 */
[----:B------:R-:W5:Y:S01]  /*1750*/  LDG.E.CONSTANT R6, desc[UR6][R6.64] ;  /* 0x0000000606067981 */ /* 0x000f62000c1e9900 */
[----:B------:R-:W-:-:S03]  /*1760*/  IMAD.WIDE.U32 R4, R23, 0x4, R4 ;  /* 0x0000000417047825 */ /* 0x000fc600078e0004 */
[----:B------:R-:W5:Y:S04]  /*1770*/  LDG.E.CONSTANT R23, desc[UR6][R2.64+0x2400] ;  /* 0x0024000602177981 */ /* 0x000f68000c1e9900 */
[----:B------:R-:W5:Y:S04]  /*1780*/  LDG.E.CONSTANT R4, desc[UR6][R4.64] ;  /* 0x0000000604047981 */ /* 0x000f68000c1e9900 */
[----:B------:R-:W5:Y:S04]  /*1790*/  LDG.E.CONSTANT R24, desc[UR6][R2.64+0x2c00] ;  /* 0x002c000602187981 */ /* 0x000f68000c1e9900 */
[----:B------:R0:W5:Y:S01]  /*17a0*/  LDG.E.CONSTANT R25, desc[UR6][R2.64+0x3400] ;  /* 0x0034000602197981 */ /* 0x000162000c1e9900 */
[----:B------:R-:W-:-:S04]  /*17b0*/  IADD3 R8, PT, PT, R8, 0x1000, RZ ;  /* 0x0000100008087810 */ /* 0x000fc80007ffe0ff */
[----:B------:R-:W-:Y:S02]  /*17c0*/  ISETP.GE.AND P1, PT, R8, R13, PT ;  /* 0x0000000d0800720c */ /* 0x000fe40003f26270 */
[----:B0-----:R-:W-:Y:S02]  /*17d0*/  IADD3 R2, P2, PT, R2, 0x4000, RZ ;  /* 0x0000400002027810 */ /* 0x001fe40007f5e0ff */
[----:B------:R-:W-:Y:S02]  /*17e0*/  IADD3 R11, PT, PT, R11, 0x1000, RZ ;  /* 0x000010000b0b7810 */ /* 0x000fe40007ffe0ff */
[----:B------:R-:W-:Y:S01]  /*17f0*/  IADD3.X R3, PT, PT, RZ, R3, RZ, P2, !PT ;  /* 0x00000003ff037210 */ /* 0x000fe200017fe4ff */
[----:B--2---:R-:W-:-:S04]  /*1800*/  FADD R21, R12, R21 ;  /* 0x000000150c157221 */ /* 0x004fc80000000000 */
[----:B------:R-:W-:-:S04]  /*1810*/  FADD R10, R21, R10 ;  /* 0x0000000a150a7221 */ /* 0x000fc80000000000 */
[----:B---3--:R-:W-:-:S04]  /*1820*/  FADD R19, R10, R19 ;  /* 0x000000130a137221 */ /* 0x008fc80000000000 */
[----:B----4-:R-:W-:-:S04]  /*1830*/  FADD R18, R19, R18 ;  /* 0x0000001213127221 */ /* 0x010fc80000000000 */
[----:B-----5:R-:W-:-:S04]  /*1840*/  FADD R17, R18, R17 ;  /* 0x0000001112117221 */ /* 0x020fc80000000000 */
        /* <DEDUP_REMOVED lines=12> */
.L_x_26:
[----:B------:R-:W-:Y:S05]  /*1910*/  BSYNC.RECONVERGENT B2 ;  /* 0x0000000000027941 */ /* 0x000fea0003800200 */
.L_x_25:
[----:B------:R-:W-:Y:S01]  /*1920*/  IADD3 R4, PT, PT, R9, -R8, RZ ;  /* 0x8000000809047210 */ /* 0x000fe20007ffe0ff */
[----:B------:R-:W-:Y:S03]  /*1930*/  BSSY.RECONVERGENT B2, `(.L_x_28) ;  /* 0x000001e000027945 */ /* 0x000fe60003800200 */
[----:B------:R-:W-:-:S13]  /*1940*/  ISETP.GT.AND P1, PT, R4, 0x400, PT ;  /* 0x000004000400780c */ /* 0x000fda0003f24270 */
[----:B------:R-:W-:Y:S05]  /*1950*/  @!P1 BRA `(.L_x_29) ;  /* 0x00000000006c9947 */ /* 0x000fea0003800000 */
[----:B------:R-:W0:Y:S01]  /*1960*/  LDC.64 R6, c[0x0][0x380] ;  /* 0x0000e000ff067b82 */ /* 0x000e220000000a00 */
[----:B------:R-:W2:Y:S01]  /*1970*/  LDG.E.CONSTANT R10, desc[UR6][R2.64+-0x400] ;  /* 0xfffc0006020a7981 */ /* 0x000ea2000c1e9900 */
[----:B------:R-:W-:-:S03]  /*1980*/  VIADD R15, R11, 0x400 ;  /* 0x000004000b0f7836 */ /* 0x000fc60000000000 */
[----:B------:R-:W3:Y:S04]  /*1990*/  LDG.E.CONSTANT R13, desc[UR6][R2.64] ;  /* 0x00000006020d7981 */ /* 0x000ee8000c1e9900 */
[----:B------:R-:W4:Y:S04]  /*19a0*/  LDG.E.CONSTANT R17, desc[UR6][R2.64+0xc00] ;  /* 0x000c000602117981 */ /* 0x000f28000c1e9900 */
[----:B------:R-:W5:Y:S04]  /*19b0*/  LDG.E.CONSTANT R19, desc[UR6][R2.64+0x1000] ;  /* 0x0010000602137981 */ /* 0x000f68000c1e9900 */
[----:B------:R1:W5:Y:S01]  /*19c0*/  LDG.E.CONSTANT R23, desc[UR6][R2.64+0x1400] ;  /* 0x0014000602177981 */ /* 0x000362000c1e9900 */
[----:B0-----:R-:W-:-:S06]  /*19d0*/  IMAD.WIDE.U32 R4, R11, 0x4, R6 ;  /* 0x000000040b047825 */ /* 0x001fcc00078e0006 */
[----:B------:R-:W2:Y:S01]  /*19e0*/  LDG.E.CONSTANT R4, desc[UR6][R4.64] ;  /* 0x0000000604047981 */ /* 0x000ea2000c1e9900 */
[----:B------:R-:W-:-:S03]  /*19f0*/  IMAD.WIDE.U32 R6, R15, 0x4, R6 ;  /* 0x000000040f067825 */ /* 0x000fc600078e0006 */
[----:B------:R-:W4:Y:S04]  /*1a00*/  LDG.E.CONSTANT R15, desc[UR6][R2.64+0x400] ;  /* 0x00040006020f7981 */ /* 0x000f28000c1e9900 */
[----:B------:R-:W5:Y:S01]  /*1a10*/  LDG.E.CONSTANT R7, desc[UR6][R6.64] ;  /* 0x0000000606077981 */ /* 0x000f62000c1e9900 */
[----:B------:R-:W-:Y:S02]  /*1a20*/  PLOP3.LUT P0, PT, PT, PT, PT, 0x8, 0x80 ;  /* 0x000000000080781c */ /* 0x000fe40003f0e170 */
[----:B------:R-:W-:Y:S02]  /*1a30*/  IADD3 R8, PT, PT, R8, 0x800, RZ ;  /* 0x0000080008087810 */ /* 0x000fe40007ffe0ff */
[----:B------:R-:W-:Y:S01]  /*1a40*/  IADD3 R11, PT, PT, R11, 0x800, RZ ;  /* 0x000008000b0b7810 */ /* 0x000fe20007ffe0ff */
[----:B--2---:R-:W-:-:S04]  /*1a50*/  FADD R21, R21, R4 ;  /* 0x0000000415157221 */ /* 0x004fc80000000000 */
[----:B------:R-:W-:-:S04]  /*1a60*/  FADD R10, R21, R10 ;  /* 0x0000000a150a7221 */ /* 0x000fc80000000000 */
[----:B---3--:R-:W-:-:S04]  /*1a70*/  FADD R10, R10, R13 ;  /* 0x0000000d0a0a7221 */ /* 0x008fc80000000000 */
[----:B----4-:R-:W-:-:S04]  /*1a80*/  FADD R10, R10, R15 ;  /* 0x0000000f0a0a7221 */ /* 0x010fc80000000000 */
[----:B-----5:R-:W-:Y:S01]  /*1a90*/  FADD R10, R10, R7 ;  /* 0x000000070a0a7221 */ /* 0x020fe20000000000 */
[----:B------:R-:W-:-:S03]  /*1aa0*/  IADD3 R4, P1, PT, R2, 0x2000, RZ ;  /* 0x0000200002047810 */ /* 0x000fc60007f3e0ff */
[----:B------:R-:W-:Y:S01]  /*1ab0*/  FADD R10, R10, R17 ;  /* 0x000000110a0a7221 */ /* 0x000fe20000000000 */
[----:B------:R-:W-:-:S03]  /*1ac0*/  IADD3.X R5, PT, PT, RZ, R3, RZ, P1, !PT ;  /* 0x00000003ff057210 */ /* 0x000fc60000ffe4ff */
[----:B------:R-:W-:Y:S01]  /*1ad0*/  FADD R10, R10, R19 ;  /* 0x000000130a0a7221 */ /* 0x000fe20000000000 */
[----:B-1----:R-:W-:Y:S02]  /*1ae0*/  MOV R2, R4 ;  /* 0x0000000400027202 */ /* 0x002fe40000000f00 */
[----:B------:R-:W-:Y:S01]  /*1af0*/  MOV R3, R5 ;  /* 0x0000000500037202 */ /* 0x000fe20000000f00 */
[----:B------:R-:W-:-:S07]  /*1b00*/  FADD R21, R10, R23 ;  /* 0x000000170a157221 */ /* 0x000fce0000000000 */
.L_x_29:
[----:B------:R-:W-:Y:S05]  /*1b10*/  BSYNC.RECONVERGENT B2 ;  /* 0x0000000000027941 */ /* 0x000fea0003800200 */
.L_x_28:
[----:B------:R-:W-:-:S13]  /*1b20*/  ISETP.LT.OR P0, PT, R8, R9, P0 ;  /* 0x000000090800720c */ /* 0x000fda0000701670 */
[----:B------:R-:W-:Y:S05]  /*1b30*/  @!P0 BRA `(.L_x_21) ;  /* 0x0000000000288947 */ /* 0x000fea0003800000 */
[----:B------:R-:W0:Y:S01]  /*1b40*/  LDC.64 R4, c[0x0][0x380] ;  /* 0x0000e000ff047b82 */ /* 0x000e220000000a00 */
[----:B------:R-:W2:Y:S04]  /*1b50*/  LDG.E.CONSTANT R6, desc[UR6][R2.64+-0x400] ;  /* 0xfffc000602067981 */ /* 0x000ea8000c1e9900 */
[----:B------:R-:W3:Y:S04]  /*1b60*/  LDG.E.CONSTANT R7, desc[UR6][R2.64] ;  /* 0x0000000602077981 */ /* 0x000ee8000c1e9900 */
[----:B------:R-:W4:Y:S01]  /*1b70*/  LDG.E.CONSTANT R9, desc[UR6][R2.64+0x400] ;  /* 0x0004000602097981 */ /* 0x000f22000c1e9900 */
[----:B0-----:R-:W-:-:S06]  /*1b80*/  IMAD.WIDE.U32 R4, R11, 0x4, R4 ;  /* 0x000000040b047825 */ /* 0x001fcc00078e0004 */
[----:B------:R-:W5:Y:S02]  /*1b90*/  LDG.E.CONSTANT R4, desc[UR6][R4.64] ;  /* 0x0000000604047981 */ /* 0x000f64000c1e9900 */
[----:B-----5:R-:W-:-:S04]  /*1ba0*/  FADD R21, R21, R4 ;  /* 0x0000000415157221 */ /* 0x020fc80000000000 */
[----:B--2---:R-:W-:-:S04]  /*1bb0*/  FADD R6, R21, R6 ;  /* 0x0000000615067221 */ /* 0x004fc80000000000 */
[----:B---3--:R-:W-:-:S04]  /*1bc0*/  FADD R6, R6, R7 ;  /* 0x0000000706067221 */ /* 0x008fc80000000000 */
[----:B----4-:R-:W-:-:S07]  /*1bd0*/  FADD R21, R6, R9 ;  /* 0x0000000906157221 */ /* 0x010fce0000000000 */
.L_x_21:
[----:B------:R-:W-:Y:S05]  /*1be0*/  BSYNC.RECONVERGENT B1 ;  /* 0x0000000000017941 */ /* 0x000fea0003800200 */
.L_x_19:
[----:B------:R-:W0:Y:S01]  /*1bf0*/  S2R R6, SR_LANEID ;  /* 0x0000000000067919 */ /* 0x000e220000000000 */
[----:B------:R-:W1:Y:S01]  /*1c00*/  SHFL.DOWN PT, R2, R21, 0x1, 0x1f ;  /* 0x08201f0015027f89 */ /* 0x000e6200000e0000 */
[C---:B0-----:R-:W-:Y:S02]  /*1c10*/  ISETP.GT.AND P0, PT, R6.reuse, 0x1e, PT ;  /* 0x0000001e0600780c */ /* 0x041fe40003f04270 */
[----:B------:R-:W-:-:S11]  /*1c20*/  ISETP.NE.AND P1, PT, R6, RZ, PT ;  /* 0x000000ff0600720c */ /* 0x000fd60003f25270 */
[----:B-1----:R-:W-:Y:S01]  /*1c30*/  @!P0 FADD R21, R2, R21 ;  /* 0x0000001502158221 */ /* 0x002fe20000000000 */
[----:B------:R-:W-:Y:S01]  /*1c40*/  ISETP.GT.AND P0, PT, R6, 0x1d, PT ;  /* 0x0000001d0600780c */ /* 0x000fe20003f04270 */
[----:B------:R-:W0:Y:S01]  /*1c50*/  @!P1 S2R R5, SR_CgaCtaId ;  /* 0x0000000000059919 */ /* 0x000e220000008800 */
[----:B------:R-:W-:Y:S02]  /*1c60*/  @!P1 MOV R4, 0x400 ;  /* 0x0000040000049802 */ /* 0x000fe40000000f00 */
[----:B------:R-:W-:Y:S01]  /*1c70*/  @!P1 SHF.R.U32.HI R3, RZ, 0x3, R0 ;  /* 0x00000003ff039819 */ /* 0x000fe20000011600 */
[----:B------:R-:W1:Y:S03]  /*1c80*/  SHFL.DOWN PT, R2, R21, 0x2, 0x1f ;  /* 0x08401f0015027f89 */ /* 0x000e6600000e0000 */
[----:B------:R-:W-:-:S05]  /*1c90*/  @!P1 LOP3.LUT R3, R3, 0x7c, RZ, 0xc0, !PT ;  /* 0x0000007c03039812 */ /* 0x000fca00078ec0ff */
[----:B-1----:R-:W-:Y:S01]  /*1ca0*/  @!P0 FADD R21, R21, R2 ;  /* 0x0000000215158221 */ /* 0x002fe20000000000 */
[----:B------:R-:W-:Y:S02]  /*1cb0*/  ISETP.GT.AND P0, PT, R6, 0x1b, PT ;  /* 0x0000001b0600780c */ /* 0x000fe40003f04270 */
[----:B0-----:R-:W-:Y:S02]  /*1cc0*/  @!P1 LEA R4, R5, R4, 0x18 ;  /* 0x0000000405049211 */ /* 0x001fe400078ec0ff */
[----:B------:R-:W0:Y:S02]  /*1cd0*/  SHFL.DOWN PT, R2, R21, 0x4, 0x1f ;  /* 0x08801f0015027f89 */ /* 0x000e2400000e0000 */
[----:B------:R-:W-:-:S07]  /*1ce0*/  @!P1 IADD3 R3, PT, PT, R3, R4, RZ ;  /* 0x0000000403039210 */ /* 0x000fce0007ffe0ff */
        /* <DEDUP_REMOVED lines=12> */
[----:B------:R-:W0:Y:S01]  /*1db0*/  S2UR UR5, SR_CgaCtaId ;  /* 0x00000000000579c3 */ /* 0x000e220000008800 */
[----:B------:R-:W-:Y:S02]  /*1dc0*/  UMOV UR4, 0x400 ;  /* 0x0000040000047882 */ /* 0x000fe40000000000 */
[----:B0-----:R-:W-:-:S09]  /*1dd0*/  ULEA UR4, UR5, UR4, 0x18 ;  /* 0x0000000405047291 */ /* 0x001fd2000f8ec0ff */
[----:B---3--:R-:W0:Y:S04]  /*1de0*/  LDS R3, [UR4+0xc] ;  /* 0x00000c04ff037984 */ /* 0x008e280008000800 */
        /* <DEDUP_REMOVED lines=10> */
.L_x_2:
        /* <DEDUP_REMOVED lines=12> */
.L_x_32:
[----:B------:R-:W-:Y:S05]  /*1f50*/  BSYNC.RECONVERGENT B1 ;  /* 0x0000000000017941 */ /* 0x000fea0003800200 */
.L_x_31:
[----:B------:R-:W-:Y:S01]  /*1f60*/  ISETP.GE.AND P0, PT, R11, R20, PT ;  /* 0x000000140b00720c */ /* 0x000fe20003f06270 */
[----:B------:R-:W-:-:S12]  /*1f70*/  BSSY.RECONVERGENT B1, `(.L_x_33) ;  /* 0x0000074000017945 */ /* 0x000fd80003800200 */
[----:B------:R-:W-:Y:S05]  /*1f80*/  @P0 BRA `(.L_x_34) ;  /* 0x0000000400c80947 */ /* 0x000fea0003800000 */
[----:B0-----:R-:W-:Y:S01]  /*1f90*/  LOP3.LUT R3, RZ, R11, RZ, 0x33, !PT ;  /* 0x0000000bff037212 */ /* 0x001fe200078e33ff */
[----:B------:R-:W-:Y:S04]  /*1fa0*/  BSSY.RECONVERGENT B2, `(.L_x_35) ;  /* 0x0000015000027945 */ /* 0x000fe80003800200 */
[----:B------:R-:W-:-:S05]  /*1fb0*/  IMAD.IADD R4, R3, 0x1, R20 ;  /* 0x0000000103047824 */ /* 0x000fca00078e0214 */
        /* <DEDUP_REMOVED lines=10> */
.L_x_37:
[----:B------:R-:W-:-:S06]  /*2060*/  MOV R3, R5 ;  /* 0x0000000500037202 */ /* 0x000fcc0000000f00 */
[----:B------:R0:W2:Y:S01]  /*2070*/  LDG.E.CONSTANT R3, desc[UR6][R2.64] ;  /* 0x0000000602037981 */ /* 0x0000a2000c1e9900 */
[----:B------:R-:W-:Y:S02]  /*2080*/  IADD3 R4, PT, PT, R4, 0x1, RZ ;  /* 0x0000000104047810 */ /* 0x000fe40007ffe0ff */
[----:B------:R-:W-:Y:S02]  /*2090*/  IADD3 R11, PT, PT, R11, 0x100, RZ ;  /* 0x000001000b0b7810 */ /* 0x000fe40007ffe0ff */
[----:B------:R-:W-:Y:S02]  /*20a0*/  ISETP.NE.AND P0, PT, R4, RZ, PT ;  /* 0x000000ff0400720c */ /* 0x000fe40003f05270 */
[----:B0-----:R-:W-:-:S04]  /*20b0*/  IADD3 R2, P2, PT, R2, 0x400, RZ ;  /* 0x0000040002027810 */ /* 0x001fc80007f5e0ff */
[----:B------:R-:W-:Y:S01]  /*20c0*/  IADD3.X R5, PT, PT, RZ, R5, RZ, P2, !PT ;  /* 0x00000005ff057210 */ /* 0x000fe200017fe4ff */
[----:B--2--5:R-:W-:-:S06]  /*20d0*/  FADD R0, R3, R0 ;  /* 0x0000000003007221 */ /* 0x024fcc0000000000 */
[----:B------:R-:W-:Y:S05]  /*20e0*/  @P0 BRA `(.L_x_37) ;  /* 0xfffffffc00dc0947 */ /* 0x000fea000383ffff */
.L_x_36:
[----:B------:R-:W-:Y:S05]  /*20f0*/  BSYNC.RECONVERGENT B2 ;  /* 0x0000000000027941 */ /* 0x000fea0003800200 */
.L_x_35:
        /* <DEDUP_REMOVED lines=8> */
.L_x_40:
        /* <DEDUP_REMOVED lines=9> */
[----:B------:R-:W-:-:S03]  /*2210*/  VIADD R3, R11, 0x800 ;  /* 0x000008000b037836 */ /* 0x000fc60000000000 */
[----:B------:R-:W4:Y:S01]  /*2220*/  LDG.E.CONSTANT R15, desc[UR6][R4.64+0x400] ;  /* 0x00040006040f7981 */ /* 0x000f22000c1e9900 */
        /* <DEDUP_REMOVED lines=32> */
.L_x_39:
[----:B------:R-:W-:Y:S05]  /*2430*/  BSYNC.RECONVERGENT B2 ;  /* 0x0000000000027941 */ /* 0x000fea0003800200 */
.L_x_38:
[----:B------:R-:W-:Y:S01]  /*2440*/  IADD3 R2, PT, PT, -R11, R20, RZ ;  /* 0x000000140b027210 */ /* 0x000fe20007ffe1ff */
[----:B------:R-:W-:Y:S03]  /*2450*/  BSSY.RECONVERGENT B2, `(.L_x_41) ;  /* 0x0000019000027945 */ /* 0x000fe60003800200 */
[----:B------:R-:W-:-:S13]  /*2460*/  ISETP.GT.AND P1, PT, R2, 0x400, PT ;  /* 0x000004000200780c */ /* 0x000fda0003f24270 */
[----:B------:R-:W-:Y:S05]  /*2470*/  @!P1 BRA `(.L_x_42) ;  /* 0x0000000000589947 */ /* 0x000fea0003800000 */
        /* <DEDUP_REMOVED lines=22> */
.L_x_42:
[----:B------:R-:W-:Y:S05]  /*25e0*/  BSYNC.RECONVERGENT B2 ;  /* 0x0000000000027941 */ /* 0x000fea0003800200 */
.L_x_41:
        /* <DEDUP_REMOVED lines=12> */
.L_x_34:
[----:B------:R-:W-:Y:S05]  /*26b0*/  BSYNC.RECONVERGENT B1 ;  /* 0x0000000000017941 */ /* 0x000fea0003800200 */
.L_x_33:
        /* <DEDUP_REMOVED lines=35> */
[----:B--2---:R-:W0:Y:S04]  /*28f0*/  LDS R3, [UR4+0xc] ;  /* 0x00000c04ff037984 */ /* 0x004e280008000800 */
        /* <DEDUP_REMOVED lines=10> */
.L_x_43:
[----:B0-----:R-:W0:Y:S01]  /*29a0*/  S2R R2, SR_LANEID ;  /* 0x0000000000027919 */ /* 0x001e220000000000 */
[----:B------:R-:W-:-:S04]  /*29b0*/  LOP3.LUT R0, R9, 0x3e0, RZ, 0xc0, !PT ;  /* 0x000003e009007812 */ /* 0x000fc800078ec0ff */
[----:B------:R-:W-:Y:S02]  /*29c0*/  IADD3 R3, PT, PT, R0, 0x20, RZ ;  /* 0x0000002000037810 */ /* 0x000fe40007ffe0ff */
[----:B------:R-:W-:Y:S02]  /*29d0*/  LOP3.LUT R7, RZ, R0, RZ, 0x33, !PT ;  /* 0x00000000ff077212 */ /* 0x000fe400078e33ff */
[-C--:B------:R-:W-:Y:S02]  /*29e0*/  ISETP.GT.AND P0, PT, R3, R20.reuse, PT ;  /* 0x000000140300720c */ /* 0x080fe40003f04270 */
[----:B------:R-:W-:-:S04]  /*29f0*/  IADD3 R7, PT, PT, R7, R20, RZ ;  /* 0x0000001407077210 */ /* 0x000fc80007ffe0ff */
[----:B------:R-:W-:-:S05]  /*2a00*/  SEL R4, R7, 0x1f, P0 ;  /* 0x0000001f07047807 */ /* 0x000fca0000000000 */
[----:B------:R-:W1:Y:S01]  /*2a10*/  SHFL.DOWN PT, R0, R5, 0x1, R4 ;  /* 0x0820000005007989 */ /* 0x000e6200000e0004 */
[C---:B0-----:R-:W-:Y:S01]  /*2a20*/  ISETP.GE.AND P0, PT, R2.reuse, R4, PT ;  /* 0x000000040200720c */ /* 0x041fe20003f06270 */
[C---:B------:R-:W-:Y:S01]  /*2a30*/  VIADD R3, R2.reuse, 0x2 ;  /* 0x0000000202037836 */ /* 0x040fe20000000000 */
[----:B------:R-:W-:-:S11]  /*2a40*/  ISETP.NE.AND P1, PT, R2, RZ, PT ;  /* 0x000000ff0200720c */ /* 0x000fd60003f25270 */
[----:B-1----:R-:W-:Y:S01]  /*2a50*/  @!P0 FADD R5, R0, R5 ;  /* 0x0000000500058221 */ /* 0x002fe20000000000 */
[-C--:B------:R-:W-:Y:S01]  /*2a60*/  ISETP.GT.AND P0, PT, R3, R4.reuse, PT ;  /* 0x000000040300720c */ /* 0x080fe20003f04270 */
[----:B------:R-:W0:Y:S01]  /*2a70*/  @!P1 S2R R6, SR_CgaCtaId ;  /* 0x0000000000069919 */ /* 0x000e220000008800 */
[----:B------:R-:W-:Y:S02]  /*2a80*/  IADD3 R3, PT, PT, R2, 0x4, RZ ;  /* 0x0000000402037810 */ /* 0x000fe40007ffe0ff */
[----:B------:R-:W1:Y:S09]  /*2a90*/  SHFL.DOWN PT, R0, R5, 0x2, R4 ;  /* 0x0840000005007989 */ /* 0x000e7200000e0004 */
[----:B-1----:R-:W-:Y:S01]  /*2aa0*/  @!P0 FADD R5, R5, R0 ;  /* 0x0000000005058221 */ /* 0x002fe20000000000 */
[----:B------:R-:W-:-:S02]  /*2ab0*/  ISETP.GT.AND P0, PT, R3, R4, PT ;  /* 0x000000040300720c */ /* 0x000fc40003f04270 */
[----:B------:R-:W-:Y:S02]  /*2ac0*/  IADD3 R3, PT, PT, R2, 0x8, RZ ;  /* 0x0000000802037810 */ /* 0x000fe40007ffe0ff */
[----:B------:R-:W1:Y:S09]  /*2ad0*/  SHFL.DOWN PT, R0, R5, 0x4, R4 ;  /* 0x0880000005007989 */ /* 0x000e7200000e0004 */
[----:B-1----:R-:W-:Y:S01]  /*2ae0*/  @!P0 FADD R5, R5, R0 ;  /* 0x0000000005058221 */ /* 0x002fe20000000000 */
[----:B------:R-:W-:-:S02]  /*2af0*/  ISETP.GT.AND P0, PT, R3, R4, PT ;  /* 0x000000040300720c */ /* 0x000fc40003f04270 */
[----:B------:R-:W-:Y:S02]  /*2b00*/  IADD3 R3, PT, PT, R2, 0x10, RZ ;  /* 0x0000001002037810 */ /* 0x000fe40007ffe0ff */
[----:B------:R-:W1:Y:S01]  /*2b10*/  SHFL.DOWN PT, R0, R5, 0x8, R4 ;  /* 0x0900000005007989 */ /* 0x000e6200000e0004 */
[----:B------:R-:W-:-:S04]  /*2b20*/  @!P1 SHF.R.U32.HI R2, RZ, 0x3, R9 ;  /* 0x00000003ff029819 */ /* 0x000fc80000011609 */
[----:B------:R-:W-:-:S04]  /*2b30*/  @!P1 LOP3.LUT R2, R2, 0x7c, RZ, 0xc0, !PT ;  /* 0x0000007c02029812 */ /* 0x000fc800078ec0ff */
[----:B-1----:R-:W-:Y:S01]  /*2b40*/  @!P0 FADD R5, R5, R0 ;  /* 0x0000000005058221 */ /* 0x002fe20000000000 */
[----:B------:R-:W-:Y:S02]  /*2b50*/  ISETP.GT.AND P0, PT, R3, R4, PT ;  /* 0x000000040300720c */ /* 0x000fe40003f04270 */
[----:B------:R-:W-:Y:S02]  /*2b60*/  @!P1 MOV R3, 0x400 ;  /* 0x0000040000039802 */ /* 0x000fe40000000f00 */
[----:B------:R-:W1:Y:S02]  /*2b70*/  SHFL.DOWN PT, R0, R5, 0x10, R4 ;  /* 0x0a00000005007989 */ /* 0x000e6400000e0004 */
[----:B0-----:R-:W-:-:S04]  /*2b80*/  @!P1 LEA R3, R6, R3, 0x18 ;  /* 0x0000000306039211 */ /* 0x001fc800078ec0ff */
[----:B------:R-:W-:-:S03]  /*2b90*/  @!P1 IADD3 R3, PT, PT, R2, R3, RZ ;  /* 0x0000000302039210 */ /* 0x000fc60007ffe0ff */
[----:B-1----:R-:W-:Y:S01]  /*2ba0*/  @!P0 FADD R5, R5, R0 ;  /* 0x0000000005058221 */ /* 0x002fe20000000000 */
        /* <DEDUP_REMOVED lines=12> */
[----:B-1----:R-:W0:Y:S04]  /*2c70*/  LDS R3, [UR4+0xc] ;  /* 0x00000c04ff037984 */ /* 0x002e280008000800 */
        /* <DEDUP_REMOVED lines=13> */
.L_x_30:
[----:B------:R-:W0:Y:S01]  /*2d50*/  S2R R8, SR_TID.X ;  /* 0x0000000000087919 */ /* 0x000e220000002100 */
[----:B------:R-:W0:Y:S02]  /*2d60*/  LDC.64 R2, c[0x0][0x380] ;  /* 0x0000e000ff027b82 */ /* 0x000e240000000a00 */
[----:B0-----:R-:W-:-:S05]  /*2d70*/  IMAD.WIDE.U32 R2, R8, 0x4, R2 ;  /* 0x0000000408027825 */ /* 0x001fca00078e0002 */
[----:B------:R-:W2:Y:S04]  /*2d80*/  LDG.E.CONSTANT R19, desc[UR6][R2.64] ;  /* 0x0000000602137981 */ /* 0x000ea8000c1e9900 */
[----:B------:R-:W2:Y:S04]  /*2d90*/  LDG.E.CONSTANT R0, desc[UR6][R2.64+0x400] ;  /* 0x0004000602007981 */ /* 0x000ea8000c1e9900 */
[----:B------:R-:W3:Y:S04]  /*2da0*/  LDG.E.CONSTANT R4, desc[UR6][R2.64+0x800] ;  /* 0x0008000602047981 */ /* 0x000ee8000c1e9900 */
[----:B------:R-:W3:Y:S04]  /*2db0*/  LDG.E.CONSTANT R5, desc[UR6][R2.64+0xc00] ;  /* 0x000c000602057981 */ /* 0x000ee8000c1e9900 */
[----:B------:R-:W4:Y:S04]  /*2dc0*/  LDG.E.CONSTANT R6, desc[UR6][R2.64+0x1000] ;  /* 0x0010000602067981 */ /* 0x000f28000c1e9900 */
[----:B------:R-:W4:Y:S04]  /*2dd0*/  LDG.E.CONSTANT R7, desc[UR6][R2.64+0x1400] ;  /* 0x0014000602077981 */ /* 0x000f28000c1e9900 */
[----:B------:R-:W5:Y:S04]  /*2de0*/  LDG.E.CONSTANT R9, desc[UR6][R2.64+0x1800] ;  /* 0x0018000602097981 */ /* 0x000f68000c1e9900 */
        /* <DEDUP_REMOVED lines=8> */
[----:B------:R-:W5:Y:S01]  /*2e70*/  LDG.E.CONSTANT R18, desc[UR6][R2.64+0x3c00] ;  /* 0x003c000602127981 */ /* 0x000f62000c1e9900 */
[----:B------:R-:W-:Y:S01]  /*2e80*/  ISETP.GE.U32.AND P0, PT, R20, 0x2000, PT ;  /* 0x000020001400780c */ /* 0x000fe20003f06070 */
[----:B--2---:R-:W-:Y:S01]  /*2e90*/  FADD R0, R19, R0 ;  /* 0x0000000013007221 */ /* 0x004fe20000000000 */
[----:B---3--:R-:W-:-:S04]  /*2ea0*/  FADD R5, R4, R5 ;  /* 0x0000000504057221 */ /* 0x008fc80000000000 */
[----:B------:R-:W-:Y:S01]  /*2eb0*/  FADD R0, R0, R5 ;  /* 0x0000000500007221 */ /* 0x000fe20000000000 */
[----:B----4-:R-:W-:Y:S01]  /*2ec0*/  FADD R6, R6, R7 ;  /* 0x0000000706067221 */ /* 0x010fe20000000000 */
[----:B-----5:R-:W-:-:S04]  /*2ed0*/  FADD R9, R9, R10 ;  /* 0x0000000a09097221 */ /* 0x020fc80000000000 */
[----:B------:R-:W-:Y:S01]  /*2ee0*/  FADD R9, R6, R9 ;  /* 0x0000000906097221 */ /* 0x000fe20000000000 */
[----:B------:R-:W-:-:S03]  /*2ef0*/  FADD R11, R11, R12 ;  /* 0x0000000c0b0b7221 */ /* 0x000fc60000000000 */
[----:B------:R-:W-:Y:S01]  /*2f00*/  FADD R0, R0, R9 ;  /* 0x0000000900007221 */ /* 0x000fe20000000000 */
[----:B------:R-:W-:-:S04]  /*2f10*/  FADD R14, R13, R14 ;  /* 0x0000000e0d0e7221 */ /* 0x000fc80000000000 */
[----:B------:R-:W-:Y:S01]  /*2f20*/  FADD R11, R11, R14 ;  /* 0x0000000e0b0b7221 */ /* 0x000fe20000000000 */
[----:B------:R-:W-:Y:S01]  /*2f30*/  FADD R15, R15, R16 ;  /* 0x000000100f0f7221 */ /* 0x000fe20000000000 */
[----:B------:R-:W-:-:S04]  /*2f40*/  FADD R18, R17, R18 ;  /* 0x0000001211127221 */ /* 0x000fc80000000000 */
[----:B------:R-:W-:-:S04]  /*2f50*/  FADD R18, R15, R18 ;  /* 0x000000120f127221 */ /* 0x000fc80000000000 */
[----:B------:R-:W-:Y:S01]  /*2f60*/  FADD R5, R11, R18 ;  /* 0x000000120b057221 */ /* 0x000fe20000000000 */
[----:B------:R-:W-:-:S03]  /*2f70*/  HFMA2 R11, -RZ, RZ, 0, 0.00048828125 ;  /* 0x00001000ff0b7431 */ /* 0x000fc600000001ff */
[----:B------:R-:W-:Y:S01]  /*2f80*/  FADD R0, R0, R5 ;  /* 0x0000000500007221 */ /* 0x000fe20000000000 */
[----:B------:R-:W-:Y:S06]  /*2f90*/  @!P0 BRA `(.L_x_44) ;  /* 0x0000000000ac8947 */ /* 0x000fec0003800000 */
[----:B------:R-:W0:Y:S01]  /*2fa0*/  LDC R7, c[0x0][0x390] ;  /* 0x0000e400ff077b82 */ /* 0x000e220000000800 */
[----:B------:R-:W-:Y:S02]  /*2fb0*/  IADD3 R6, PT, PT, R20, -0x1000, RZ ;  /* 0xfffff00014067810 */ /* 0x000fe40007ffe0ff */
[----:B------:R-:W-:-:S07]  /*2fc0*/  MOV R11, 0x1000 ;  /* 0x00001000000b7802 */ /* 0x000fce0000000f00 */
.L_x_46:
[----:B------:R-:W-:-:S05]  /*2fd0*/  IMAD.WIDE R4, R11, 0x4, R2 ;  /* 0x000000040b047825 */ /* 0x000fca00078e0202 */
[----:B------:R-:W2:Y:S04]  /*2fe0*/  LDG.E.CONSTANT R20, desc[UR6][R4.64+0x400] ;  /* 0x0004000604147981 */ /* 0x000ea8000c1e9900 */
[----:B------:R-:W2:Y:S04]  /*2ff0*/  LDG.E.CONSTANT R21, desc[UR6][R4.64+0x800] ;  /* 0x0008000604157981 */ /* 0x000ea8000c1e9900 */
        /* <DEDUP_REMOVED lines=13> */
[----:B------:R1:W5:Y:S01]  /*30d0*/  LDG.E.CONSTANT R18, desc[UR6][R4.64+0x3c00] ;  /* 0x003c000604127981 */ /* 0x000362000c1e9900 */
[----:B--2---:R-:W-:Y:S01]  /*30e0*/  FADD R21, R20, R21 ;  /* 0x0000001514157221 */ /* 0x004fe20000000000 */
[----:B0-----:R-:W-:-:S05]  /*30f0*/  MOV R20, R7 ;  /* 0x0000000700147202 */ /* 0x001fca0000000f00 */
[----:B-1----:R-:W-:Y:S02]  /*3100*/  IMAD.IADD R4, R20, 0x1, -R11 ;  /* 0x0000000114047824 */ /* 0x002fe400078e0a0b */
[----:B---3--:R-:W-:-:S03]  /*3110*/  FADD R0, R19, R0 ;  /* 0x0000000013007221 */ /* 0x008fc60000000000 */
[----:B------:R-:W-:Y:S01]  /*3120*/  ISETP.GE.AND P0, PT, R4, 0x1000, PT ;  /* 0x000010000400780c */ /* 0x000fe20003f06270 */
[----:B----4-:R-:W-:Y:S01]  /*3130*/  FADD R22, R22, R23 ;  /* 0x0000001716167221 */ /* 0x010fe20000000000 */
[----:B------:R-:W-:Y:S01]  /*3140*/  FADD R0, R0, R21 ;  /* 0x0000001500007221 */ /* 0x000fe20000000000 */
[----:B-----5:R-:W-:-:S04]  /*3150*/  FADD R25, R24, R25 ;  /* 0x0000001918197221 */ /* 0x020fc80000000000 */
[----:B------:R-:W-:Y:S01]  /*3160*/  FADD R25, R22, R25 ;  /* 0x0000001916197221 */ /* 0x000fe20000000000 */
[----:B------:R-:W-:Y:S01]  /*3170*/  FADD R16, R16, R17 ;  /* 0x0000001110107221 */ /* 0x000fe20000000000 */
[----:B------:R-:W-:-:S04]  /*3180*/  FADD R15, R15, R10 ;  /* 0x0000000a0f0f7221 */ /* 0x000fc80000000000 */
[----:B------:R-:W-:Y:S01]  /*3190*/  FADD R15, R16, R15 ;  /* 0x0000000f100f7221 */ /* 0x000fe20000000000 */
[----:B------:R-:W-:Y:S01]  /*31a0*/  FADD R9, R14, R9 ;  /* 0x000000090e097221 */ /* 0x000fe20000000000 */
[----:B------:R-:W-:-:S04]  /*31b0*/  FADD R12, R13, R12 ;  /* 0x0000000c0d0c7221 */ /* 0x000fc80000000000 */
[----:B------:R-:W-:Y:S01]  /*31c0*/  FADD R12, R9, R12 ;  /* 0x0000000c090c7221 */ /* 0x000fe20000000000 */
[----:B------:R-:W-:-:S03]  /*31d0*/  FADD R0, R0, R25 ;  /* 0x0000001900007221 */ /* 0x000fc60000000000 */
[----:B------:R-:W-:-:S04]  /*31e0*/  FADD R15, R15, R12 ;  /* 0x0000000c0f0f7221 */ /* 0x000fc80000000000 */
[----:B------:R-:W-:-:S04]  /*31f0*/  FADD R15, R0, R15 ;  /* 0x0000000f000f7221 */ /* 0x000fc80000000000 */
[----:B------:R-:W-:Y:S01]  /*3200*/  FADD R0, R18, R15 ;  /* 0x0000000f12007221 */ /* 0x000fe20000000000 */
[----:B------:R-:W-:Y:S06]  /*3210*/  @!P0 BRA `(.L_x_45) ;  /* 0x0000000800308947 */ /* 0x000fec0003800000 */
[----:B------:R-:W-:-:S04]  /*3220*/  IADD3 R11, PT, PT, R11, 0x1000, RZ ;  /* 0x000010000b0b7810 */ /* 0x000fc80007ffe0ff */
[----:B------:R-:W-:-:S13]  /*3230*/  ISETP.GT.AND P0, PT, R11, R6, PT ;  /* 0x000000060b00720c */ /* 0x000fda0003f04270 */
[----:B------:R-:W-:Y:S05]  /*3240*/  @!P0 BRA `(.L_x_46) ;  /* 0xfffffffc00608947 */ /* 0x000fea000383ffff */
.L_x_44:
[----:B------:R-:W-:-:S13]  /*3250*/  ISETP.GE.AND P0, PT, R11, R20, PT ;  /* 0x000000140b00720c */ /* 0x000fda0003f06270 */
[----:B------:R-:W-:Y:S05]  /*3260*/  @P0 BRA `(.L_x_45) ;  /* 0x00000008001c0947 */ /* 0x000fea0003800000 */
[----:B------:R-:W-:Y:S01]  /*3270*/  IADD3 R9, PT, PT, -R11, R20, RZ ;  /* 0x000000140b097210 */ /* 0x000fe20007ffe1ff */
[----:B------:R-:W-:Y:S03]  /*3280*/  BSSY.RECONVERGENT B1, `(.L_x_45) ;  /* 0x0000085000017945 */ /* 0x000fe60003800200 */
        /* <DEDUP_REMOVED lines=16> */
.L_x_50:
        /* <DEDUP_REMOVED lines=8> */
.L_x_49:
[----:B------:R-:W-:Y:S05]  /*3410*/  BSYNC.RECONVERGENT B2 ;  /* 0x0000000000027941 */ /* 0x000fea0003800200 */
.L_x_48:
[----:B------:R-:W-:Y:S05]  /*3420*/  @!P1 BRA `(.L_x_47) ;  /* 0x0000000400a89947 */ /* 0x000fea0003800000 */
[----:B------:R-:W0:Y:S01]  /*3430*/  LDCU.64 UR4, c[0x0][0x380] ;  /* 0x00007000ff0477ac */ /* 0x000e220008000a00 */
[----:B------:R-:W-:Y:S01]  /*3440*/  IADD3 R5, PT, PT, R9, -R10, RZ ;  /* 0x8000000a09057210 */ /* 0x000fe20007ffe0ff */
[----:B------:R-:W-:Y:S01]  /*3450*/  BSSY.RECONVERGENT B2, `(.L_x_51) ;  /* 0x000003b000027945 */ /* 0x000fe20003800200 */
[CC--:B------:R-:W-:Y:S02]  /*3460*/  IADD3 R3, P0, PT, R10.reuse, R11.reuse, RZ ;  /* 0x0000000b0a037210 */ /* 0x0c0fe40007f1e0ff */
[----:B------:R-:W-:Y:S02]  /*3470*/  ISETP.GT.AND P1, PT, R5, 0xc00, PT ;  /* 0x00000c000500780c */ /* 0x000fe40003f24270 */
[----:B------:R-:W-:Y:S01]  /*3480*/  IADD3 R11, PT, PT, R10, R11, RZ ;  /* 0x0000000b0a0b7210 */ /* 0x000fe20007ffe0ff */
[----:B------:R-:W-:Y:S01]  /*3490*/  IMAD.X R4, RZ, RZ, RZ, P0 ;  /* 0x000000ffff047224 */ /* 0x000fe200000e06ff */
[----:B0-----:R-:W-:-:S04]  /*34a0*/  LEA R2, P0, R3, UR4, 0x2 ;  /* 0x0000000403027c11 */ /* 0x001fc8000f8010ff */
[----:B------:R-:W-:Y:S02]  /*34b0*/  LEA.HI.X R3, R3, UR5, R4, 0x2, P0 ;  /* 0x0000000503037c11 */ /* 0x000fe400080f1404 */
[----:B------:R-:W-:-:S04]  /*34c0*/  IADD3 R2, P0, PT, R2, 0x800, RZ ;  /* 0x0000080002027810 */ /* 0x000fc80007f1e0ff */
[----:B------:R-:W-:Y:S02]  /*34d0*/  IADD3.X R3, PT, PT, RZ, R3, RZ, P0, !PT ;  /* 0x00000003ff037210 */ /* 0x000fe400007fe4ff */
[----:B------:R-:W-:Y:S01]  /*34e0*/  PLOP3.LUT P0, PT, PT, PT, PT, 0x80, 0x8 ;  /* 0x000000000008781c */ /* 0x000fe20003f0f070 */
[----:B------:R-:W-:-:S12]  /*34f0*/  @!P1 BRA `(.L_x_52) ;  /* 0x0000000000c09947 */ /* 0x000fd80003800000 */
[----:B------:R-:W-:Y:S02]  /*3500*/  PLOP3.LUT P0, PT, PT, PT, PT, 0x8, 0x80 ;  /* 0x000000000080781c */ /* 0x000fe40003f0e170 */
[----:B------:R-:W-:-:S11]  /*3510*/  IADD3 R13, PT, PT, R9, -0xc00, RZ ;  /* 0xfffff400090d7810 */ /* 0x000fd60007ffe0ff */
.L_x_53:
[----:B------:R-:W0:Y:S01]  /*3520*/  LDC.64 R4, c[0x0][0x380] ;  /* 0x0000e000ff047b82 */ /* 0x000e220000000a00 */
[----:B------:R-:W2:Y:S01]  /*3530*/  LDG.E.CONSTANT R12, desc[UR6][R2.64+-0x400] ;  /* 0xfffc0006020c7981 */ /* 0x000ea2000c1e9900 */
[----:B------:R-:W-:-:S03]  /*3540*/  IADD3 R25, PT, PT, R11, 0x400, RZ ;  /* 0x000004000b197810 */ /* 0x000fc60007ffe0ff */
[----:B------:R-:W3:Y:S04]  /*3550*/  LDG.E.CONSTANT R20, desc[UR6][R2.64] ;  /* 0x0000000602147981 */ /* 0x000ee8000c1e9900 */
[----:B------:R-:W4:Y:S01]  /*3560*/  LDG.E.CONSTANT R19, desc[UR6][R2.64+0x400] ;  /* 0x0004000602137981 */ /* 0x000f22000c1e9900 */
[----:B------:R-:W-:-:S03]  /*3570*/  IADD3 R7, PT, PT, R11, 0x800, RZ ;  /* 0x000008000b077810 */ /* 0x000fc60007ffe0ff */
[----:B------:R-:W5:Y:S04]  /*3580*/  LDG.E.CONSTANT R17, desc[UR6][R2.64+0xc00] ;  /* 0x000c000602117981 */ /* 0x000f68000c1e9900 */
[----:B------:R-:W5:Y:S01]  /*3590*/  LDG.E.CONSTANT R16, desc[UR6][R2.64+0x1000] ;  /* 0x0010000602107981 */ /* 0x000f62000c1e9900 */
[----:B------:R-:W-:-:S03]  /*35a0*/  IADD3 R23, PT, PT, R11, 0xc00, RZ ;  /* 0x00000c000b177810 */ /* 0x000fc60007ffe0ff */
[----:B------:R-:W5:Y:S01]  /*35b0*/  LDG.E.CONSTANT R22, desc[UR6][R2.64+0x1c00] ;  /* 0x001c000602167981 */ /* 0x000f62000c1e9900 */
[----:B0-----:R-:W-:-:S03]  /*35c0*/  IMAD.WIDE.U32 R14, R11, 0x4, R4 ;  /* 0x000000040b0e7825 */ /* 0x001fc600078e0004 */
[----:B------:R-:W5:Y:S04]  /*35d0*/  LDG.E.CONSTANT R21, desc[UR6][R2.64+0x2000] ;  /* 0x0020000602157981 */ /* 0x000f68000c1e9900 */
[----:B------:R-:W5:Y:S04]  /*35e0*/  LDG.E.CONSTANT R26, desc[UR6][R2.64+0x3000] ;  /* 0x00300006021a7981 */ /* 0x000f68000c1e9900 */
[----:B------:R-:W2:Y:S01]  /*35f0*/  LDG.E.CONSTANT R15, desc[UR6][R14.64] ;  /* 0x000000060e0f7981 */ /* 0x000ea2000c1e9900 */
[----:B------:R-:W-:-:S05]  /*3600*/  IMAD.WIDE.U32 R24, R25, 0x4, R4 ;  /* 0x0000000419187825 */ /* 0x000fca00078e0004 */
[----:B------:R-:W5:Y:S01]  /*3610*/  LDG.E.CONSTANT R18, desc[UR6][R24.64] ;  /* 0x0000000618127981 */ /* 0x000f62000c1e9900 */
[----:B------:R-:W-:-:S03]  /*3620*/  IMAD.WIDE.U32 R6, R7, 0x4, R4 ;  /* 0x0000000407067825 */ /* 0x000fc600078e0004 */
        /* <DEDUP_REMOVED lines=8> */
[----:B------:R-:W-:Y:S01]  /*36b0*/  ISETP.GE.AND P1, PT, R10, R13, PT ;  /* 0x0000000d0a00720c */ /* 0x000fe20003f26270 */
[----:B------:R-:W-:Y:S01]  /*36c0*/  VIADD R11, R11, 0x1000 ;  /* 0x000010000b0b7836 */ /* 0x000fe20000000000 */
[----:B0-----:R-:W-:-:S04]  /*36d0*/  IADD3 R2, P2, PT, R2, 0x4000, RZ ;  /* 0x0000400002027810 */ /* 0x001fc80007f5e0ff */
        /* <DEDUP_REMOVED lines=18> */
.L_x_52:
[----:B------:R-:W-:Y:S05]  /*3800*/  BSYNC.RECONVERGENT B2 ;  /* 0x0000000000027941 */ /* 0x000fea0003800200 */
.L_x_51:
[----:B------:R-:W-:Y:S01]  /*3810*/  IADD3 R4, PT, PT, R9, -R10, RZ ;  /* 0x8000000a09047210 */ /* 0x000fe20007ffe0ff */
[----:B------:R-:W-:Y:S03]  /*3820*/  BSSY.RECONVERGENT B2, `(.L_x_54) ;  /* 0x000001e000027945 */ /* 0x000fe60003800200 */
[----:B------:R-:W-:-:S13]  /*3830*/  ISETP.GT.AND P1, PT, R4, 0x400, PT ;  /* 0x000004000400780c */ /* 0x000fda0003f24270 */
[----:B------:R-:W-:Y:S05]  /*3840*/  @!P1 BRA `(.L_x_55) ;  /* 0x00000000006c9947 */ /* 0x000fea0003800000 */
[----:B------:R-:W0:Y:S01]  /*3850*/  LDC.64 R6, c[0x0][0x380] ;  /* 0x0000e000ff067b82 */ /* 0x000e220000000a00 */
[----:B------:R-:W2:Y:S01]  /*3860*/  LDG.E.CONSTANT R13, desc[UR6][R2.64+-0x400] ;  /* 0xfffc0006020d7981 */ /* 0x000ea2000c1e9900 */
[----:B------:R-:W-:-:S03]  /*3870*/  IADD3 R17, PT, PT, R11, 0x400, RZ ;  /* 0x000004000b117810 */ /* 0x000fc60007ffe0ff */
[----:B------:R-:W3:Y:S04]  /*3880*/  LDG.E.CONSTANT R15, desc[UR6][R2.64] ;  /* 0x00000006020f7981 */ /* 0x000ee8000c1e9900 */
[----:B------:R-:W4:Y:S04]  /*3890*/  LDG.E.CONSTANT R19, desc[UR6][R2.64+0xc00] ;  /* 0x000c000602137981 */ /* 0x000f28000c1e9900 */
[----:B------:R-:W5:Y:S04]  /*38a0*/  LDG.E.CONSTANT R21, desc[UR6][R2.64+0x1000] ;  /* 0x0010000602157981 */ /* 0x000f68000c1e9900 */
[----:B------:R-:W5:Y:S01]  /*38b0*/  LDG.E.CONSTANT R23, desc[UR6][R2.64+0x1400] ;  /* 0x0014000602177981 */ /* 0x000f62000c1e9900 */
[----:B0-----:R-:W-:-:S06]  /*38c0*/  IMAD.WIDE.U32 R4, R11, 0x4, R6 ;  /* 0x000000040b047825 */ /* 0x001fcc00078e0006 */
[----:B------:R0:W2:Y:S01]  /*38d0*/  LDG.E.CONSTANT R5, desc[UR6][R4.64] ;  /* 0x0000000604057981 */ /* 0x0000a2000c1e9900 */
[----:B------:R-:W-:-:S03]  /*38e0*/  IMAD.WIDE.U32 R6, R17, 0x4, R6 ;  /* 0x0000000411067825 */ /* 0x000fc600078e0006 */
[----:B------:R1:W4:Y:S04]  /*38f0*/  LDG.E.CONSTANT R17, desc[UR6][R2.64+0x400] ;  /* 0x0004000602117981 */ /* 0x000328000c1e9900 */
[----:B------:R-:W5:Y:S01]  /*3900*/  LDG.E.CONSTANT R7, desc[UR6][R6.64] ;  /* 0x0000000606077981 */ /* 0x000f62000c1e9900 */
[----:B0-----:R-:W-:Y:S02]  /*3910*/  IADD3 R4, P1, PT, R2, 0x2000, RZ ;  /* 0x0000200002047810 */ /* 0x001fe40007f3e0ff */
[----:B------:R-:W-:Y:S02]  /*3920*/  PLOP3.LUT P0, PT, PT, PT, PT, 0x8, 0x80 ;  /* 0x000000000080781c */ /* 0x000fe40003f0e170 */
[----:B------:R-:W-:Y:S02]  /*3930*/  IADD3 R10, PT, PT, R10, 0x800, RZ ;  /* 0x000008000a0a7810 */ /* 0x000fe40007ffe0ff */
[----:B------:R-:W-:-:S02]  /*3940*/  IADD3 R11, PT, PT, R11, 0x800, RZ ;  /* 0x000008000b0b7810 */ /* 0x000fc40007ffe0ff */
[----:B-1----:R-:W-:Y:S01]  /*3950*/  MOV R2, R4 ;  /* 0x0000000400027202 */ /* 0x002fe20000000f00 */
[----:B--2---:R-:W-:-:S04]  /*3960*/  FADD R0, R0, R5 ;  /* 0x0000000500007221 */ /* 0x004fc80000000000 */
[----:B------:R-:W-:-:S04]  /*3970*/  FADD R0, R0, R13 ;  /* 0x0000000d00007221 */ /* 0x000fc80000000000 */
[----:B---3--:R-:W-:-:S04]  /*3980*/  FADD R0, R0, R15 ;  /* 0x0000000f00007221 */ /* 0x008fc80000000000 */
[----:B----4-:R-:W-:-:S04]  /*3990*/  FADD R0, R0, R17 ;  /* 0x0000001100007221 */ /* 0x010fc80000000000 */
[----:B-----5:R-:W-:-:S04]  /*39a0*/  FADD R0, R0, R7 ;  /* 0x0000000700007221 */ /* 0x020fc80000000000 */
[----:B------:R-:W-:Y:S01]  /*39b0*/  FADD R0, R0, R19 ;  /* 0x0000001300007221 */ /* 0x000fe20000000000 */
[----:B------:R-:W-:-:S03]  /*39c0*/  IADD3.X R5, PT, PT, RZ, R3, RZ, P1, !PT ;  /* 0x00000003ff057210 */ /* 0x000fc60000ffe4ff */
[----:B------:R-:W-:Y:S01]  /*39d0*/  FADD R0, R0, R21 ;  /* 0x0000001500007221 */ /* 0x000fe20000000000 */
[----:B------:R-:W-:-:S03]  /*39e0*/  MOV R3, R5 ;  /* 0x0000000500037202 */ /* 0x000fc60000000f00 */
[----:B------:R-:W-:-:S07]  /*39f0*/  FADD R0, R0, R23 ;  /* 0x0000001700007221 */ /* 0x000fce0000000000 */
.L_x_55:
[----:B------:R-:W-:Y:S05]  /*3a00*/  BSYNC.RECONVERGENT B2 ;  /* 0x0000000000027941 */ /* 0x000fea0003800200 */
.L_x_54:
[----:B------:R-:W-:-:S13]  /*3a10*/  ISETP.LT.OR P0, PT, R10, R9, P0 ;  /* 0x000000090a00720c */ /* 0x000fda0000701670 */
[----:B------:R-:W-:Y:S05]  /*3a20*/  @!P0 BRA `(.L_x_47) ;  /* 0x0000000000288947 */ /* 0x000fea0003800000 */
[----:B------:R-:W0:Y:S01]  /*3a30*/  LDC.64 R4, c[0x0][0x380] ;  /* 0x0000e000ff047b82 */ /* 0x000e220000000a00 */
[----:B------:R-:W2:Y:S04]  /*3a40*/  LDG.E.CONSTANT R7, desc[UR6][R2.64+-0x400] ;  /* 0xfffc000602077981 */ /* 0x000ea8000c1e9900 */
[----:B------:R-:W3:Y:S01]  /*3a50*/  LDG.E.CONSTANT R9, desc[UR6][R2.64] ;  /* 0x0000000602097981 */ /* 0x000ee2000c1e9900 */
[----:B0-----:R-:W-:-:S03]  /*3a60*/  IMAD.WIDE.U32 R4, R11, 0x4, R4 ;  /* 0x000000040b047825 */ /* 0x001fc600078e0004 */
[----:B------:R-:W4:Y:S04]  /*3a70*/  LDG.E.CONSTANT R11, desc[UR6][R2.64+0x400] ;  /* 0x00040006020b7981 */ /* 0x000f28000c1e9900 */
[----:B------:R-:W5:Y:S02]  /*3a80*/  LDG.E.CONSTANT R5, desc[UR6][R4.64] ;  /* 0x0000000604057981 */ /* 0x000f64000c1e9900 */
[----:B-----5:R-:W-:-:S04]  /*3a90*/  FADD R0, R0, R5 ;  /* 0x0000000500007221 */ /* 0x020fc80000000000 */
[----:B--2---:R-:W-:-:S04]  /*3aa0*/  FADD R0, R0, R7 ;  /* 0x0000000700007221 */ /* 0x004fc80000000000 */
[----:B---3--:R-:W-:-:S04]  /*3ab0*/  FADD R0, R0, R9 ;  /* 0x0000000900007221 */ /* 0x008fc80000000000 */
[----:B----4-:R-:W-:-:S07]  /*3ac0*/  FADD R0, R0, R11 ;  /* 0x0000000b00007221 */ /* 0x010fce0000000000 */
.L_x_47:
[----:B------:R-:W-:Y:S05]  /*3ad0*/  BSYNC.RECONVERGENT B1 ;  /* 0x0000000000017941 */ /* 0x000fea0003800200 */
.L_x_45:
[----:B------:R-:W0:Y:S01]  /*3ae0*/  S2R R6, SR_LANEID ;  /* 0x0000000000067919 */ /* 0x000e220000000000 */
[----:B------:R-:W-:-:S05]  /*3af0*/  MOV R3, R0 ;  /* 0x0000000000037202 */ /* 0x000fca0000000f00 */
        /* <DEDUP_REMOVED lines=30> */
[----:B------:R-:W1:Y:S04]  /*3ce0*/  LDS R3, [UR4+0xc] ;  /* 0x00000c04ff037984 */ /* 0x000e680008000800 */
[----:B0-----:R-:W0:Y:S04]  /*3cf0*/  LDS.128 R4, [UR4+0x10] ;  /* 0x00001004ff047984 */ /* 0x001e280008000c00 */
[----:B------:R-:W2:Y:S01]  /*3d00*/  LDS.64 R8, [UR4+0x20] ;  /* 0x00002004ff087984 */ /* 0x000ea20008000a00 */
[----:B-1----:R-:W-:-:S04]  /*3d10*/  FADD R3, R0, R3 ;  /* 0x0000000300037221 */ /* 0x002fc80000000000 */
[----:B0-----:R-:W-:-:S04]  /*3d20*/  FADD R4, R3, R4 ;  /* 0x0000000403047221 */ /* 0x001fc80000000000 */
[----:B------:R-:W-:-:S04]  /*3d30*/  FADD R5, R4, R5 ;  /* 0x0000000504057221 */ /* 0x000fc80000000000 */
[----:B------:R-:W-:-:S04]  /*3d40*/  FADD R6, R5, R6 ;  /* 0x0000000605067221 */ /* 0x000fc80000000000 */
[----:B------:R-:W-:-:S04]  /*3d50*/  FADD R7, R6, R7 ;  /* 0x0000000706077221 */ /* 0x000fc80000000000 */
[----:B--2---:R-:W-:-:S04]  /*3d60*/  FADD R8, R7, R8 ;  /* 0x0000000807087221 */ /* 0x004fc80000000000 */
[----:B------:R-:W-:-:S07]  /*3d70*/  FADD R0, R8, R9 ;  /* 0x0000000908007221 */ /* 0x000fce0000000000 */
.L_x_17:
[----:B------:R-:W-:Y:S05]  /*3d80*/  BSYNC.RECONVERGENT B0 ;  /* 0x0000000000007941 */ /* 0x000fea0003800200 */
.L_x_1:
[----:B------:R-:W-:Y:S05]  /*3d90*/  @P0 EXIT ;  /* 0x000000000000094d */ /* 0x000fea0003800000 */
[----:B01234-:R-:W0:Y:S01]  /*3da0*/  LDC.64 R2, c[0x0][0x388] ;  /* 0x0000e200ff027b82 */ /* 0x01fe220000000a00 */
[----:B------:R-:W1:Y:S02]  /*3db0*/  LDCU UR4, c[0x0][0x398] ;  /* 0x00007300ff0477ac */ /* 0x000e640008000800 */
[----:B-1----:R-:W-:-:S05]  /*3dc0*/  FADD R5, R0, UR4 ;  /* 0x0000000400057e21 */ /* 0x002fca0008000000 */
[----:B0-----:R-:W-:Y:S01]  /*3dd0*/  STG.E desc[UR6][R2.64], R5 ;  /* 0x0000000502007986 */ /* 0x001fe2000c101906 */
[----:B------:R-:W-:Y:S05]  /*3de0*/  EXIT ;  /* 0x000000000000794d */ /* 0x000fea0003800000 */
.L_x_56:
[----:B------:R-:W-:-:S00]  /*3df0*/  BRA `(.L_x_56) ;  /* 0xfffffffc00fc7947 */ /* 0x000fc0000383ffff */
[----:B------:R-:W-:-:S00]  /*3e00*/  NOP ;  /* 0x0000000000007918 */ /* 0x000fc00000000000 */
[----:B------:R-:W-:-:S00]  /*3e10*/  NOP ;  /* 0x0000000000007918 */ /* 0x000fc00000000000 */
[----:B------:R-:W-:-:S00]  /*3e20*/  NOP ;  /* 0x0000000000007918 */ /* 0x000fc00000000000 */
[----:B------:R-:W-:-:S00]  /*3e30*/  NOP ;  /* 0x0000000000007918 */ /* 0x000fc00000000000 */
[----:B------:R-:W-:-:S00]  /*3e40*/  NOP ;  /* 0x0000000000007918 */ /* 0x000fc00000000000 */
[----:B------:R-:W-:-:S00]  /*3e50*/  NOP ;  /* 0x0000000000007918 */ /* 0x000fc00000000000 */
[----:B------:R-:W-:-:S00]  /*3e60*/  NOP ;  /* 0x0000000000007918 */ /* 0x000fc00000000000 */
[----:B------:R-:W-:-:S00]  /*3e70*/  NOP ;  /* 0x0000000000007918 */ /* 0x000fc00000000000 */
.L_x_243:


//--------------------- .text._ZN3cub18CUB_300001_SM_10006detail6reduce18DeviceReduceKernelINS2_10policy_hubIfyN4cuda3std3__44plusIfEEE10Policy1000EN6thrust24THRUST_300001_SM_1000_NS18transform_iteratorI41ConvertLinearIndexToTriangularMatrixIndexNSD_17counting_iteratorIiNSD_11use_defaultESH_SH_EESH_SH_EEyS9_f12ComputeDeltaEEvT0_PT3_T1_NS0_13GridEvenShareISO_EET2_T4_ --------------------------
	.section	.text._ZN3cub18CUB_300001_SM_10006detail6reduce18DeviceReduceKernelINS2_10policy_hubIfyN4cuda3std3__44plusIfEEE10Policy1000EN6thrust24THRUST_300001_SM_1000_NS18transform_iteratorI41ConvertLinearIndexToTriangularMatrixIndexNSD_17counting_iteratorIiNSD_11use_defaultESH_SH_EESH_SH_EEyS9_f12ComputeDeltaEEvT0_PT3_T1_NS0_13GridEvenShareISO_EET2_T4_,"ax",@progbits
	.align	128
        .global         _ZN3cub18CUB_300001_SM_10006detail6reduce18DeviceReduceKernelINS2_10policy_hubIfyN4cuda3std3__44plusIfEEE10Policy1000EN6thrust24THRUST_300001_SM_1000_NS18transform_iteratorI41ConvertLinearIndexToTriangularMatrixIndexNSD_17counting_iteratorIiNSD_11use_defaultESH_SH_EESH_SH_EEyS9_f12ComputeDeltaEEvT0_PT3_T1_NS0_13GridEvenShareISO_EET2_T4_
        .type           _ZN3cub18CUB_300001_SM_10006detail6reduce18DeviceReduceKernelINS2_10policy_hubIfyN4cuda3std3__44plusIfEEE10Policy1000EN6thrust24THRUST_300001_SM_1000_NS18transform_iteratorI41ConvertLinearIndexToTriangularMatrixIndexNSD_17counting_iteratorIiNSD_11use_defaultESH_SH_EESH_SH_EEyS9_f12ComputeDeltaEEvT0_PT3_T1_NS0_13GridEvenShareISO_EET2_T4_,@function
        .size           _ZN3cub18CUB_300001_SM_10006detail6reduce18DeviceReduceKernelINS2_10policy_hubIfyN4cuda3std3__44plusIfEEE10Policy1000EN6thrust24THRUST_300001_SM_1000_NS18transform_iteratorI41ConvertLinearIndexToTriangularMatrixIndexNSD_17counting_iteratorIiNSD_11use_defaultESH_SH_EESH_SH_EEyS9_f12ComputeDeltaEEvT0_PT3_T1_NS0_13GridEvenShareISO_EET2_T4_,(.L_x_244 - _ZN3cub18CUB_300001_SM_10006detail6reduce18DeviceReduceKernelINS2_10policy_hubIfyN4cuda3std3__44plusIfEEE10Policy1000EN6thrust24THRUST_300001_SM_1000_NS18transform_iteratorI41ConvertLinearIndexToTriangularMatrixIndexNSD_17counting_iteratorIiNSD_11use_defaultESH_SH_EESH_SH_EEyS9_f12ComputeDeltaEEvT0_PT3_T1_NS0_13GridEvenShareISO_EET2_T4_)
        .other          _ZN3cub18CUB_300001_SM_10006detail6reduce18DeviceReduceKernelINS2_10policy_hubIfyN4cuda3std3__44plusIfEEE10Policy1000EN6thrust24THRUST_300001_SM_1000_NS18transform_iteratorI41ConvertLinearIndexToTriangularMatrixIndexNSD_17counting_iteratorIiNSD_11use_defaultESH_SH_EESH_SH_EEyS9_f12ComputeDeltaEEvT0_PT3_T1_NS0_13GridEvenShareISO_EET2_T4_,@"STO_CUDA_ENTRY STV_DEFAULT"
_ZN3cub18CUB_300001_SM_10006detail6reduce18DeviceReduceKernelINS2_10policy_hubIfyN4cuda3std3__44plusIfEEE10Policy1000EN6thrust24THRUST_300001_SM_1000_NS18transform_iteratorI41ConvertLinearIndexToTriangularMatrixIndexNSD_17counting_iteratorIiNSD_11use_defaultESH_SH_EESH_SH_EEyS9_f12ComputeDeltaEEvT0_PT3_T1_NS0_13GridEvenShareISO_EET2_T4_:
.text._ZN3cub18CUB_300001_SM_10006detail6reduce18DeviceReduceKernelINS2_10policy_hubIfyN4cuda3std3__44plusIfEEE10Policy1000EN6thrust24THRUST_300001_SM_1000_NS18transform_iteratorI41ConvertLinearIndexToTriangularMatrixIndexNSD_17counting_iteratorIiNSD_11use_defaultESH_SH_EESH_SH_EEyS9_f12ComputeDeltaEEvT0_PT3_T1_NS0_13GridEvenShareISO_EET2_T4_:
[----:B------:R-:W-:Y:S01]  /*0000*/  LDC R1, c[0x0][0x37c] ;  /* 0x0000df00ff017b82 */ /* 0x000fe20000000800 */
[----:B------:R-:W0:Y:S07]  /*0010*/  S2R R0, SR_CTAID.X ;  /* 0x0000000000007919 */ /* 0x000e2e0000002500 */
[----:B------:R-:W0:Y:S01]  /*0020*/  LDC R3, c[0x0][0x3b8] ;  /* 0x0000ee00ff037b82 */ /* 0x000e220000000800 */
[----:B------:R-:W1:Y:S01]  /*0030*/  LDCU.64 UR6, c[0x0][0x358] ;  /* 0x00006b00ff0677ac */ /* 0x000e620008000a00 */
[----:B------:R-:W2:Y:S01]  /*0040*/  S2R R6, SR_TID.X ;  /* 0x0000000000067919 */ /* 0x000ea20000002100 */
[----:B0-----:R-:W-:-:S05]  /*0050*/  IMAD R2, R0, -0x1000, R3 ;  /* 0xfffff00000027824 */ /* 0x001fca00078e0203 */
[----:B------:R-:W-:-:S13]  /*0060*/  ISETP.GE.AND P0, PT, R2, 0x100, PT ;  /* 0x000001000200780c */ /* 0x000fda0003f06270 */
[----:B-12---:R-:W-:Y:S05]  /*0070*/  @!P0 BRA `(.L_x_57) ;  /* 0x0000000000ac8947 */ /* 0x006fea0003800000 */
[----:B------:R-:W0:Y:S01]  /*0080*/  S2R R10, SR_LANEID ;  /* 0x00000000000a7919 */ /* 0x000e220000000000 */
[----:B------:R-:W-:-:S04]  /*0090*/  IMAD.MOV.U32 R2, RZ, RZ, RZ ;  /* 0x000000ffff027224 */ /* 0x000fc800078e00ff */
[----:B------:R-:W-:Y:S01]  /*00a0*/  FADD R2, RZ, R2 ;  /* 0x00000002ff027221 */ /* 0x000fe20000000000 */
[C---:B0-----:R-:W-:Y:S02]  /*00b0*/  ISETP.GT.AND P0, PT, R10.reuse, 0x1e, PT ;  /* 0x0000001e0a00780c */ /* 0x041fe40003f04270 */
[----:B------:R-:W-:Y:S02]  /*00c0*/  ISETP.NE.AND P1, PT, R10, RZ, PT ;  /* 0x000000ff0a00720c */ /* 0x000fe40003f25270 */
[----:B------:R-:W-:Y:S02]  /*00d0*/  FSEL R8, R2, RZ, !P0 ;  /* 0x000000ff02087208 */ /* 0x000fe40004000000 */
[----:B------:R-:W-:-:S03]  /*00e0*/  ISETP.GT.AND P0, PT, R10, 0x1d, PT ;  /* 0x0000001d0a00780c */ /* 0x000fc60003f04270 */
[----:B------:R-:W0:Y:S06]  /*00f0*/  SHFL.DOWN PT, R3, R8, 0x2, 0x1f ;  /* 0x08401f0008037f89 */ /* 0x000e2c00000e0000 */
[----:B------:R-:W1:Y:S01]  /*0100*/  @!P1 S2R R5, SR_CgaCtaId ;  /* 0x0000000000059919 */ /* 0x000e620000008800 */
[----:B------:R-:W-:Y:S02]  /*0110*/  @!P1 MOV R4, 0x400 ;  /* 0x0000040000049802 */ /* 0x000fe40000000f00 */
[----:B------:R-:W-:-:S04]  /*0120*/  @!P1 SHF.R.U32.HI R2, RZ, 0x3, R6 ;  /* 0x00000003ff029819 */ /* 0x000fc80000011606 */
[----:B------:R-:W-:Y:S01]  /*0130*/  @!P1 LOP3.LUT R2, R2, 0x7c, RZ, 0xc0, !PT ;  /* 0x0000007c02029812 */ /* 0x000fe200078ec0ff */
[----:B0-----:R-:W-:Y:S01]  /*0140*/  @!P0 FADD R8, R8, R3 ;  /* 0x0000000308088221 */ /* 0x001fe20000000000 */
[----:B------:R-:W-:-:S04]  /*0150*/  ISETP.GT.AND P0, PT, R10, 0x1b, PT ;  /* 0x0000001b0a00780c */ /* 0x000fc80003f04270 */
[----:B------:R-:W0:Y:S01]  /*0160*/  SHFL.DOWN PT, R3, R8, 0x4, 0x1f ;  /* 0x08801f0008037f89 */ /* 0x000e2200000e0000 */
[----:B-1----:R-:W-:-:S05]  /*0170*/  @!P1 LEA R5, R5, R4, 0x18 ;  /* 0x0000000405059211 */ /* 0x002fca00078ec0ff */
[----:B------:R-:W-:-:S03]  /*0180*/  @!P1 IMAD.IADD R2, R2, 0x1, R5 ;  /* 0x0000000102029824 */ /* 0x000fc600078e0205 */
        /* <DEDUP_REMOVED lines=8> */
[----:B------:R-:W-:Y:S06]  /*0210*/  BAR.SYNC.DEFER_BLOCKING 0x0 ;  /* 0x0000000000007b1d */ /* 0x000fec0000010000 */
[----:B------:R-:W-:Y:S05]  /*0220*/  @P0 EXIT ;  /* 0x000000000000094d */ /* 0x000fea0003800000 */
[----:B------:R-:W1:Y:S01]  /*0230*/  S2UR UR5, SR_CgaCtaId ;  /* 0x00000000000579c3 */ /* 0x000e620000008800 */
[----:B------:R-:W-:Y:S01]  /*0240*/  UMOV UR4, 0x400 ;  /* 0x0000040000047882 */ /* 0x000fe20000000000 */
[----:B------:R-:W-:-:S04]  /*0250*/  ISETP.GT.AND P0, PT, R10, 0xf, PT ;  /* 0x0000000f0a00780c */ /* 0x000fc80003f04270 */
[----:B------:R-:W-:Y:S01]  /*0260*/  FSEL R8, R8, R9, P0 ;  /* 0x0000000908087208 */ /* 0x000fe20000000000 */
[----:B-1----:R-:W-:-:S09]  /*0270*/  ULEA UR4, UR5, UR4, 0x18 ;  /* 0x0000000405047291 */ /* 0x002fd2000f8ec0ff */
[----:B------:R-:W1:Y:S04]  /*0280*/  LDS R11, [UR4+0xc] ;  /* 0x00000c04ff0b7984 */ /* 0x000e680008000800 */
[----:B------:R-:W2:Y:S04]  /*0290*/  LDS.128 R4, [UR4+0x10] ;  /* 0x00001004ff047984 */ /* 0x000ea80008000c00 */
[----:B0-----:R-:W0:Y:S01]  /*02a0*/  LDS.64 R2, [UR4+0x20] ;  /* 0x00002004ff027984 */ /* 0x001e220008000a00 */
[----:B-1----:R-:W-:-:S04]  /*02b0*/  FADD R11, R8, R11 ;  /* 0x0000000b080b7221 */ /* 0x002fc80000000000 */
[----:B--2---:R-:W-:-:S04]  /*02c0*/  FADD R4, R11, R4 ;  /* 0x000000040b047221 */ /* 0x004fc80000000000 */
[----:B------:R-:W-:-:S04]  /*02d0*/  FADD R5, R4, R5 ;  /* 0x0000000504057221 */ /* 0x000fc80000000000 */
[----:B------:R-:W-:-:S04]  /*02e0*/  FADD R6, R5, R6 ;  /* 0x0000000605067221 */ /* 0x000fc80000000000 */
[----:B------:R-:W-:-:S04]  /*02f0*/  FADD R7, R6, R7 ;  /* 0x0000000706077221 */ /* 0x000fc80000000000 */
[----:B0-----:R-:W-:-:S04]  /*0300*/  FADD R2, R7, R2 ;  /* 0x0000000207027221 */ /* 0x001fc80000000000 */
[----:B------:R-:W-:Y:S01]  /*0310*/  FADD R5, R2, R3 ;  /* 0x0000000302057221 */ /* 0x000fe20000000000 */
[----:B------:R-:W-:Y:S06]  /*0320*/  BRA `(.L_x_58) ;  /* 0x0000000000f07947 */ /* 0x000fec0003800000 */
.L_x_57:
[----:B------:R-:W0:Y:S01]  /*0330*/  S2R R10, SR_LANEID ;  /* 0x00000000000a7919 */ /* 0x000e220000000000 */
[C---:B------:R-:W-:Y:S01]  /*0340*/  LOP3.LUT R3, R6.reuse, 0x3e0, RZ, 0xc0, !PT ;  /* 0x000003e006037812 */ /* 0x040fe200078ec0ff */
[----:B------:R-:W-:Y:S01]  /*0350*/  IMAD.MOV.U32 R4, RZ, RZ, RZ ;  /* 0x000000ffff047224 */ /* 0x000fe200078e00ff */
[----:B------:R-:W-:-:S03]  /*0360*/  ISETP.NE.AND P2, PT, R6, RZ, PT ;  /* 0x000000ff0600720c */ /* 0x000fc60003f45270 */
[----:B------:R-:W-:Y:S01]  /*0370*/  VIADD R5, R3, 0x20 ;  /* 0x0000002003057836 */ /* 0x000fe20000000000 */
[----:B------:R-:W-:Y:S01]  /*0380*/  LOP3.LUT R3, RZ, R3, RZ, 0x33, !PT ;  /* 0x00000003ff037212 */ /* 0x000fe200078e33ff */
[----:B------:R-:W-:-:S03]  /*0390*/  FADD R4, RZ, R4 ;  /* 0x00000004ff047221 */ /* 0x000fc60000000000 */
[----:B------:R-:W-:Y:S01]  /*03a0*/  ISETP.GT.AND P0, PT, R5, R2, PT ;  /* 0x000000020500720c */ /* 0x000fe20003f04270 */
[----:B------:R-:W-:-:S05]  /*03b0*/  IMAD.IADD R3, R2, 0x1, R3 ;  /* 0x0000000102037824 */ /* 0x000fca00078e0203 */
[----:B------:R-:W-:-:S04]  /*03c0*/  SEL R3, R3, 0x1f, P0 ;  /* 0x0000001f03037807 */ /* 0x000fc80000000000 */
[C---:B0-----:R-:W-:Y:S02]  /*03d0*/  ISETP.GE.AND P0, PT, R10.reuse, R3, PT ;  /* 0x000000030a00720c */ /* 0x041fe40003f06270 */
[----:B------:R-:W-:Y:S02]  /*03e0*/  ISETP.NE.AND P1, PT, R10, RZ, PT ;  /* 0x000000ff0a00720c */ /* 0x000fe40003f25270 */
[----:B------:R-:W-:Y:S01]  /*03f0*/  FSEL R8, R4, RZ, !P0 ;  /* 0x000000ff04087208 */ /* 0x000fe20004000000 */
[----:B------:R-:W-:-:S04]  /*0400*/  VIADD R4, R10, 0x2 ;  /* 0x000000020a047836 */ /* 0x000fc80000000000 */
[----:B------:R-:W0:Y:S01]  /*0410*/  SHFL.DOWN PT, R5, R8, 0x2, R3 ;  /* 0x0840000008057989 */ /* 0x000e2200000e0003 */
[----:B------:R-:W-:Y:S01]  /*0420*/  ISETP.GT.AND P0, PT, R4, R3, PT ;  /* 0x000000030400720c */ /* 0x000fe20003f04270 */
[----:B------:R-:W-:-:S04]  /*0430*/  VIADD R4, R10, 0x4 ;  /* 0x000000040a047836 */ /* 0x000fc80000000000 */
[----:B------:R-:W1:Y:S01]  /*0440*/  @!P1 S2R R12, SR_CgaCtaId ;  /* 0x00000000000c9919 */ /* 0x000e620000008800 */
[----:B------:R-:W-:-:S07]  /*0450*/  @!P1 MOV R7, 0x400 ;  /* 0x0000040000079802 */ /* 0x000fce0000000f00 */
[----:B0-----:R-:W-:Y:S01]  /*0460*/  @!P0 FADD R8, R8, R5 ;  /* 0x0000000508088221 */ /* 0x001fe20000000000 */
[----:B------:R-:W-:Y:S01]  /*0470*/  ISETP.GT.AND P0, PT, R4, R3, PT ;  /* 0x000000030400720c */ /* 0x000fe20003f04270 */
[----:B------:R-:W-:-:S03]  /*0480*/  VIADD R4, R10, 0x8 ;  /* 0x000000080a047836 */ /* 0x000fc60000000000 */
[----:B------:R-:W0:Y:S01]  /*0490*/  SHFL.DOWN PT, R5, R8, 0x4, R3 ;  /* 0x0880000008057989 */ /* 0x000e2200000e0003 */
[----:B-1----:R-:W-:-:S08]  /*04a0*/  @!P1 LEA R7, R12, R7, 0x18 ;  /* 0x000000070c079211 */ /* 0x002fd000078ec0ff */
[----:B0-----:R-:W-:Y:S01]  /*04b0*/  @!P0 FADD R8, R8, R5 ;  /* 0x0000000508088221 */ /* 0x001fe20000000000 */
[----:B------:R-:W-:Y:S01]  /*04c0*/  ISETP.GT.AND P0, PT, R4, R3, PT ;  /* 0x000000030400720c */ /* 0x000fe20003f04270 */
[----:B------:R-:W-:-:S03]  /*04d0*/  VIADD R4, R10, 0x10 ;  /* 0x000000100a047836 */ /* 0x000fc60000000000 */
[----:B------:R-:W0:Y:S09]  /*04e0*/  SHFL.DOWN PT, R5, R8, 0x8, R3 ;  /* 0x0900000008057989 */ /* 0x000e3200000e0003 */
[----:B0-----:R-:W-:Y:S01]  /*04f0*/  @!P0 FADD R8, R8, R5 ;  /* 0x0000000508088221 */ /* 0x001fe20000000000 */
[----:B------:R-:W-:-:S02]  /*0500*/  ISETP.GT.AND P0, PT, R4, R3, PT ;  /* 0x000000030400720c */ /* 0x000fc40003f04270 */
[----:B------:R-:W-:Y:S02]  /*0510*/  @!P1 SHF.R.U32.HI R4, RZ, 0x3, R6 ;  /* 0x00000003ff049819 */ /* 0x000fe40000011606 */
[----:B------:R-:W0:Y:S02]  /*0520*/  SHFL.DOWN PT, R5, R8, 0x10, R3 ;  /* 0x0a00000008057989 */ /* 0x000e2400000e0003 */
[----:B------:R-:W-:-:S05]  /*0530*/  @!P1 LOP3.LUT R4, R4, 0x7c, RZ, 0xc0, !PT ;  /* 0x0000007c04049812 */ /* 0x000fca00078ec0ff */
[----:B------:R-:W-:Y:S02]  /*0540*/  @!P1 IMAD.IADD R7, R4, 0x1, R7 ;  /* 0x0000000104079824 */ /* 0x000fe400078e0207 */
[----:B0-----:R-:W-:-:S05]  /*0550*/  @!P0 FADD R8, R8, R5 ;  /* 0x0000000508088221 */ /* 0x001fca0000000000 */
[----:B------:R0:W-:Y:S01]  /*0560*/  @!P1 STS [R7+0x8], R8 ;  /* 0x0000080807009388 */ /* 0x0001e20000000800 */
[----:B------:R-:W-:Y:S06]  /*0570*/  BAR.SYNC.DEFER_BLOCKING 0x0 ;  /* 0x0000000000007b1d */ /* 0x000fec0000010000 */
[----:B------:R-:W-:Y:S05]  /*0580*/  @P2 EXIT ;  /* 0x000000000000294d */ /* 0x000fea0003800000 */
[----:B------:R-:W1:Y:S01]  /*0590*/  S2UR UR5, SR_CgaCtaId ;  /* 0x00000000000579c3 */ /* 0x000e620000008800 */
[----:B------:R-:W-:Y:S01]  /*05a0*/  UMOV UR4, 0x400 ;  /* 0x0000040000047882 */ /* 0x000fe20000000000 */
[C---:B------:R-:W-:Y:S02]  /*05b0*/  ISETP.GT.AND P3, PT, R2.reuse, 0x40, PT ;  /* 0x000000400200780c */ /* 0x040fe40003f64270 */
[C---:B------:R-:W-:Y:S02]  /*05c0*/  ISETP.GT.AND P0, PT, R2.reuse, 0x20, PT ;  /* 0x000000200200780c */ /* 0x040fe40003f04270 */
[C---:B------:R-:W-:Y:S02]  /*05d0*/  ISETP.GT.AND P2, PT, R2.reuse, 0x60, PT ;  /* 0x000000600200780c */ /* 0x040fe40003f44270 */
[----:B------:R-:W-:Y:S01]  /*05e0*/  ISETP.GT.AND P1, PT, R2, 0xa0, PT ;  /* 0x000000a00200780c */ /* 0x000fe20003f24270 */
[----:B-1----:R-:W-:-:S09]  /*05f0*/  ULEA UR4, UR5, UR4, 0x18 ;  /* 0x0000000405047291 */ /* 0x002fd2000f8ec0ff */
[----:B------:R-:W1:Y:S04]  /*0600*/  LDS R3, [UR4+0xc] ;  /* 0x00000c04ff037984 */ /* 0x000e680008000800 */
[----:B0-----:R-:W0:Y:S04]  /*0610*/  LDS.128 R4, [UR4+0x10] ;  /* 0x00001004ff047984 */ /* 0x001e280008000c00 */
[----:B------:R-:W2:Y:S01]  /*0620*/  LDS.64 R10, [UR4+0x20] ;  /* 0x00002004ff0a7984 */ /* 0x000ea20008000a00 */
[----:B-1----:R-:W-:-:S05]  /*0630*/  FADD R3, R8, R3 ;  /* 0x0000000308037221 */ /* 0x002fca0000000000 */
[----:B------:R-:W-:Y:S02]  /*0640*/  FSEL R3, R3, R8, P0 ;  /* 0x0000000803037208 */ /* 0x000fe40000000000 */
[----:B------:R-:W-:-:S03]  /*0650*/  ISETP.GT.AND P0, PT, R2, 0x80, PT ;  /* 0x000000800200780c */ /* 0x000fc60003f04270 */
[----:B0-----:R-:W-:Y:S01]  /*0660*/  @P3 FADD R3, R3, R4 ;  /* 0x0000000403033221 */ /* 0x001fe20000000000 */
[----:B------:R-:W-:-:S03]  /*0670*/  ISETP.GT.AND P3, PT, R2, 0xc0, PT ;  /* 0x000000c00200780c */ /* 0x000fc60003f64270 */
[----:B------:R-:W-:Y:S01]  /*0680*/  @P2 FADD R3, R3, R5 ;  /* 0x0000000503032221 */ /* 0x000fe20000000000 */
[----:B------:R-:W-:-:S05]  /*0690*/  ISETP.GT.AND P2, PT, R2, 0xe0, PT ;  /* 0x000000e00200780c */ /* 0x000fca0003f44270 */
[----:B------:R-:W-:-:S04]  /*06a0*/  @P0 FADD R3, R3, R6 ;  /* 0x0000000603030221 */ /* 0x000fc80000000000 */
[----:B------:R-:W-:-:S04]  /*06b0*/  @P1 FADD R3, R3, R7 ;  /* 0x0000000703031221 */ /* 0x000fc80000000000 */
[----:B--2---:R-:W-:-:S04]  /*06c0*/  @P3 FADD R3, R3, R10 ;  /* 0x0000000a03033221 */ /* 0x004fc80000000000 */
[----:B------:R-:W-:-:S04]  /*06d0*/  @P2 FADD R3, R3, R11 ;  /* 0x0000000b03032221 */ /* 0x000fc80000000000 */
[----:B------:R-:W-:-:S07]  /*06e0*/  IMAD.MOV.U32 R5, RZ, RZ, R3 ;  /* 0x000000ffff057224 */ /* 0x000fce00078e0003 */
.L_x_58:
[----:B------:R-:W0:Y:S02]  /*06f0*/  LDC.64 R2, c[0x0][0x388] ;  /* 0x0000e200ff027b82 */ /* 0x000e240000000a00 */
[----:B0-----:R-:W-:-:S05]  /*0700*/  IMAD.WIDE.U32 R2, R0, 0x4, R2 ;  /* 0x0000000400027825 */ /* 0x001fca00078e0002 */
[----:B------:R-:W-:Y:S01]  /*0710*/  STG.E desc[UR6][R2.64], R5 ;  /* 0x0000000502007986 */ /* 0x000fe2000c101906 */
[----:B------:R-:W-:Y:S05]  /*0720*/  EXIT ;  /* 0x000000000000794d */ /* 0x000fea0003800000 */
.L_x_59:
        /* <DEDUP_REMOVED lines=13> */
.L_x_244:


//--------------------- .text._ZN3cub18CUB_300001_SM_10006detail6reduce28DeviceReduceSingleTileKernelINS2_10policy_hubIfyN4cuda3std3__44plusIfEEE10Policy1000EN6thrust24THRUST_300001_SM_1000_NS18transform_iteratorI41ConvertLinearIndexToTriangularMatrixIndexNSD_17counting_iteratorIiNSD_11use_defaultESH_SH_EESH_SH_EEPfyS9_ff12ComputeDeltaEEvT0_T1_T2_T3_T4_T6_ --------------------------
	.section	.text._ZN3cub18CUB_300001_SM_10006detail6reduce28DeviceReduceSingleTileKernelINS2_10policy_hubIfyN4cuda3std3__44plusIfEEE10Policy1000EN6thrust24THRUST_300001_SM_1000_NS18transform_iteratorI41ConvertLinearIndexToTriangularMatrixIndexNSD_17counting_iteratorIiNSD_11use_defaultESH_SH_EESH_SH_EEPfyS9_ff12ComputeDeltaEEvT0_T1_T2_T3_T4_T6_,"ax",@progbits
	.align	128
        .global         _ZN3cub18CUB_300001_SM_10006detail6reduce28DeviceReduceSingleTileKernelINS2_10policy_hubIfyN4cuda3std3__44plusIfEEE10Policy1000EN6thrust24THRUST_300001_SM_1000_NS18transform_iteratorI41ConvertLinearIndexToTriangularMatrixIndexNSD_17counting_iteratorIiNSD_11use_defaultESH_SH_EESH_SH_EEPfyS9_ff12ComputeDeltaEEvT0_T1_T2_T3_T4_T6_
        .type           _ZN3cub18CUB_300001_SM_10006detail6reduce28DeviceReduceSingleTileKernelINS2_10policy_hubIfyN4cuda3std3__44plusIfEEE10Policy1000EN6thrust24THRUST_300001_SM_1000_NS18transform_iteratorI41ConvertLinearIndexToTriangularMatrixIndexNSD_17counting_iteratorIiNSD_11use_defaultESH_SH_EESH_SH_EEPfyS9_ff12ComputeDeltaEEvT0_T1_T2_T3_T4_T6_,@function
        .size           _ZN3cub18CUB_300001_SM_10006detail6reduce28DeviceReduceSingleTileKernelINS2_10policy_hubIfyN4cuda3std3__44plusIfEEE10Policy1000EN6thrust24THRUST_300001_SM_1000_NS18transform_iteratorI41ConvertLinearIndexToTriangularMatrixIndexNSD_17counting_iteratorIiNSD_11use_defaultESH_SH_EESH_SH_EEPfyS9_ff12ComputeDeltaEEvT0_T1_T2_T3_T4_T6_,(.L_x_245 - _ZN3cub18CUB_300001_SM_10006detail6reduce28DeviceReduceSingleTileKernelINS2_10policy_hubIfyN4cuda3std3__44plusIfEEE10Policy1000EN6thrust24THRUST_300001_SM_1000_NS18transform_iteratorI41ConvertLinearIndexToTriangularMatrixIndexNSD_17counting_iteratorIiNSD_11use_defaultESH_SH_EESH_SH_EEPfyS9_ff12ComputeDeltaEEvT0_T1_T2_T3_T4_T6_)
        .other          _ZN3cub18CUB_300001_SM_10006detail6reduce28DeviceReduceSingleTileKernelINS2_10policy_hubIfyN4cuda3std3__44plusIfEEE10Policy1000EN6thrust24THRUST_300001_SM_1000_NS18transform_iteratorI41ConvertLinearIndexToTriangularMatrixIndexNSD_17counting_iteratorIiNSD_11use_defaultESH_SH_EESH_SH_EEPfyS9_ff12ComputeDeltaEEvT0_T1_T2_T3_T4_T6_,@"STO_CUDA_ENTRY STV_DEFAULT"
_ZN3cub18CUB_300001_SM_10006detail6reduce28DeviceReduceSingleTileKernelINS2_10policy_hubIfyN4cuda3std3__44plusIfEEE10Policy1000EN6thrust24THRUST_300001_SM_1000_NS18transform_iteratorI41ConvertLinearIndexToTriangularMatrixIndexNSD_17counting_iteratorIiNSD_11use_defaultESH_SH_EESH_SH_EEPfyS9_ff12ComputeDeltaEEvT0_T1_T2_T3_T4_T6_:
.text._ZN3cub18CUB_300001_SM_10006detail6reduce28DeviceReduceSingleTileKernelINS2_10policy_hubIfyN4cuda3std3__44plusIfEEE10Policy1000EN6thrust24THRUST_300001_SM_1000_NS18transform_iteratorI41ConvertLinearIndexToTriangularMatrixIndexNSD_17counting_iteratorIiNSD_11use_defaultESH_SH_EESH_SH_EEPfyS9_ff12ComputeDeltaEEvT0_T1_T2_T3_T4_T6_:
[----:B------:R-:W-:Y:S01]  /*0000*/  LDC R1, c[0x0][0x37c] ;  /* 0x0000df00ff017b82 */ /* 0x000fe20000000800 */
[----:B------:R-:W0:Y:S02]  /*0010*/  LDCU.64 UR4, c[0x0][0x390] ;  /* 0x00007200ff0477ac */ /* 0x000e240008000a00 */
[----:B0-----:R-:W-:-:S04]  /*0020*/  UISETP.NE.U32.AND UP0, UPT, UR4, URZ, UPT ;  /* 0x000000ff0400728c */ /* 0x001fc8000bf05070 */
[----:B------:R-:W-:-:S09]  /*0030*/  UISETP.NE.AND.EX UP0, UPT, UR5, URZ, UPT, UP0 ;  /* 0x000000ff0500728c */ /* 0x000fd2000bf05300 */
[----:B------:R-:W-:Y:S05]  /*0040*/  BRA.U UP0, `(.L_x_60) ;  /* 0x0000000100207547 */ /* 0x000fea000b800000 */
[----:B------:R-:W0:Y:S02]  /*0050*/  S2R R0, SR_TID.X ;  /* 0x0000000000007919 */ /* 0x000e240000002100 */
[----:B0-----:R-:W-:-:S13]  /*0060*/  ISETP.NE.AND P0, PT, R0, RZ, PT ;  /* 0x000000ff0000720c */ /* 0x001fda0003f05270 */
[----:B------:R-:W-:Y:S05]  /*0070*/  @P0 EXIT ;  /* 0x000000000000094d */ /* 0x000fea0003800000 */
[----:B------:R-:W0:Y:S01]  /*0080*/  LDC R5, c[0x0][0x39c] ;  /* 0x0000e700ff057b82 */ /* 0x000e220000000800 */
[----:B------:R-:W0:Y:S07]  /*0090*/  LDCU.64 UR4, c[0x0][0x358] ;  /* 0x00006b00ff0477ac */ /* 0x000e2e0008000a00 */
[----:B------:R-:W0:Y:S02]  /*00a0*/  LDC.64 R2, c[0x0][0x388] ;  /* 0x0000e200ff027b82 */ /* 0x000e240000000a00 */
[----:B0-----:R-:W-:Y:S01]  /*00b0*/  STG.E desc[UR4][R2.64], R5 ;  /* 0x0000000502007986 */ /* 0x001fe2000c101904 */
[----:B------:R-:W-:Y:S05]  /*00c0*/  EXIT ;  /* 0x000000000000794d */ /* 0x000fea0003800000 */
.L_x_60:
[----:B------:R-:W0:Y:S01]  /*00d0*/  S2R R0, SR_TID.X ;  /* 0x0000000000007919 */ /* 0x000e220000002100 */
[----:B------:R-:W-:-:S04]  /*00e0*/  UISETP.GE.U32.AND UP0, UPT, UR4, 0x100, UPT ;  /* 0x000001000400788c */ /* 0x000fc8000bf06070 */
[----:B------:R-:W-:-:S09]  /*00f0*/  UISETP.GE.U32.AND.EX UP0, UPT, UR5, URZ, UPT, UP0 ;  /* 0x000000ff0500728c */ /* 0x000fd2000bf06100 */
[----:B------:R-:W-:Y:S05]  /*0100*/  BRA.U !UP0, `(.L_x_61) ;  /* 0x0000000108687547 */ /* 0x000fea000b800000 */
[----:B------:R-:W1:Y:S01]  /*0110*/  S2R R4, SR_LANEID ;  /* 0x0000000000047919 */ /* 0x000e620000000000 */
[----:B------:R-:W-:-:S04]  /*0120*/  IMAD.MOV.U32 R2, RZ, RZ, RZ ;  /* 0x000000ffff027224 */ /* 0x000fc800078e00ff */
[----:B------:R-:W-:Y:S01]  /*0130*/  FADD R2, RZ, R2 ;  /* 0x00000002ff027221 */ /* 0x000fe20000000000 */
[C---:B-1----:R-:W-:Y:S02]  /*0140*/  ISETP.GT.AND P0, PT, R4.reuse, 0x1e, PT ;  /* 0x0000001e0400780c */ /* 0x042fe40003f04270 */
[----:B------:R-:W-:Y:S02]  /*0150*/  ISETP.NE.AND P1, PT, R4, RZ, PT ;  /* 0x000000ff0400720c */ /* 0x000fe40003f25270 */
[----:B------:R-:W-:Y:S02]  /*0160*/  FSEL R2, R2, RZ, !P0 ;  /* 0x000000ff02027208 */ /* 0x000fe40004000000 */
[----:B------:R-:W-:-:S03]  /*0170*/  ISETP.GT.AND P0, PT, R4, 0x1d, PT ;  /* 0x0000001d0400780c */ /* 0x000fc60003f04270 */
[----:B------:R-:W1:Y:S06]  /*0180*/  SHFL.DOWN PT, R3, R2, 0x2, 0x1f ;  /* 0x08401f0002037f89 */ /* 0x000e6c00000e0000 */
[----:B------:R-:W2:Y:S01]  /*0190*/  @!P1 S2R R5, SR_CgaCtaId ;  /* 0x0000000000059919 */ /* 0x000ea20000008800 */
[----:B0-----:R-:W-:-:S04]  /*01a0*/  @!P1 SHF.R.U32.HI R0, RZ, 0x3, R0 ;  /* 0x00000003ff009819 */ /* 0x001fc80000011600 */
[----:B------:R-:W-:Y:S01]  /*01b0*/  @!P1 LOP3.LUT R0, R0, 0x7c, RZ, 0xc0, !PT ;  /* 0x0000007c00009812 */ /* 0x000fe200078ec0ff */
[----:B-1----:R-:W-:Y:S01]  /*01c0*/  @!P0 FADD R2, R2, R3 ;  /* 0x0000000302028221 */ /* 0x002fe20000000000 */
[----:B------:R-:W-:-:S04]  /*01d0*/  ISETP.GT.AND P0, PT, R4, 0x1b, PT ;  /* 0x0000001b0400780c */ /* 0x000fc80003f04270 */
[----:B------:R-:W0:Y:S09]  /*01e0*/  SHFL.DOWN PT, R3, R2, 0x4, 0x1f ;  /* 0x08801f0002037f89 */ /* 0x000e3200000e0000 */
[----:B0-----:R-:W-:Y:S01]  /*01f0*/  @!P0 FADD R2, R2, R3 ;  /* 0x0000000302028221 */ /* 0x001fe20000000000 */
[----:B------:R-:W-:-:S02]  /*0200*/  ISETP.GT.AND P0, PT, R4, 0x17, PT ;  /* 0x000000170400780c */ /* 0x000fc40003f04270 */
[----:B------:R-:W-:Y:S02]  /*0210*/  @!P1 MOV R4, 0x400 ;  /* 0x0000040000049802 */ /* 0x000fe40000000f00 */
[----:B------:R-:W0:Y:S02]  /*0220*/  SHFL.DOWN PT, R3, R2, 0x8, 0x1f ;  /* 0x09001f0002037f89 */ /* 0x000e2400000e0000 */
[----:B--2---:R-:W-:-:S05]  /*0230*/  @!P1 LEA R5, R5, R4, 0x18 ;  /* 0x0000000405059211 */ /* 0x004fca00078ec0ff */
[----:B------:R-:W-:Y:S02]  /*0240*/  @!P1 IMAD.IADD R0, R0, 0x1, R5 ;  /* 0x0000000100009824 */ /* 0x000fe400078e0205 */
[----:B0-----:R-:W-:-:S05]  /*0250*/  @!P0 FADD R2, R2, R3 ;  /* 0x0000000302028221 */ /* 0x001fca0000000000 */
[----:B------:R-:W0:Y:S02]  /*0260*/  SHFL.DOWN PT, R3, R2, 0x10, 0x1f ;  /* 0x0a001f0002037f89 */ /* 0x000e2400000e0000 */
[----:B0-----:R-:W-:-:S05]  /*0270*/  FADD R3, R2, R3 ;  /* 0x0000000302037221 */ /* 0x001fca0000000000 */
[----:B------:R-:W-:Y:S01]  /*0280*/  @!P1 STS [R0+0x8], R3 ;  /* 0x0000080300009388 */ /* 0x000fe20000000800 */
[----:B------:R-:W-:Y:S06]  /*0290*/  BAR.SYNC.DEFER_BLOCKING 0x0 ;  /* 0x0000000000007b1d */ /* 0x000fec0000010000 */
[----:B------:R-:W-:Y:S05]  /*02a0*/  EXIT ;  /* 0x000000000000794d */ /* 0x000fea0003800000 */
.L_x_61:
[----:B------:R-:W1:Y:S01]  /*02b0*/  S2R R7, SR_LANEID ;  /* 0x0000000000077919 */ /* 0x000e620000000000 */
[----:B0-----:R-:W-:-:S05]  /*02c0*/  LOP3.LUT R2, R0, 0x3e0, RZ, 0xc0, !PT ;  /* 0x000003e000027812 */ /* 0x001fca00078ec0ff */
[----:B------:R-:W-:Y:S01]  /*02d0*/  VIADD R3, R2, 0x20 ;  /* 0x0000002002037836 */ /* 0x000fe20000000000 */
[----:B------:R-:W-:-:S04]  /*02e0*/  LOP3.LUT R2, RZ, R2, RZ, 0x33, !PT ;  /* 0x00000002ff027212 */ /* 0x000fc800078e33ff */
[----:B------:R-:W-:Y:S01]  /*02f0*/  ISETP.GT.U32.AND P0, PT, R3, UR4, PT ;  /* 0x0000000403007c0c */ /* 0x000fe2000bf04070 */
[----:B------:R-:W-:Y:S02]  /*0300*/  VIADD R2, R2, UR4 ;  /* 0x0000000402027c36 */ /* 0x000fe40008000000 */
[----:B------:R-:W-:-:S03]  /*0310*/  IMAD.MOV.U32 R3, RZ, RZ, RZ ;  /* 0x000000ffff037224 */ /* 0x000fc600078e00ff */
[----:B------:R-:W-:Y:S01]  /*0320*/  SEL R2, R2, 0x1f, P0 ;  /* 0x0000001f02027807 */ /* 0x000fe20000000000 */
[----:B------:R-:W-:-:S03]  /*0330*/  FADD R3, RZ, R3 ;  /* 0x00000003ff037221 */ /* 0x000fc60000000000 */
[C---:B-1----:R-:W-:Y:S01]  /*0340*/  ISETP.GE.AND P0, PT, R7.reuse, R2, PT ;  /* 0x000000020700720c */ /* 0x042fe20003f06270 */
[----:B------:R-:W-:-:S03]  /*0350*/  VIADD R5, R7, 0x2 ;  /* 0x0000000207057836 */ /* 0x000fc60000000000 */
[----:B------:R-:W-:Y:S02]  /*0360*/  FSEL R3, R3, RZ, !P0 ;  /* 0x000000ff03037208 */ /* 0x000fe40004000000 */
[-C--:B------:R-:W-:Y:S01]  /*0370*/  ISETP.GT.AND P0, PT, R5, R2.reuse, PT ;  /* 0x000000020500720c */ /* 0x080fe20003f04270 */
[----:B------:R-:W-:Y:S02]  /*0380*/  VIADD R5, R7, 0x4 ;  /* 0x0000000407057836 */ /* 0x000fe40000000000 */
[----:B------:R-:W0:Y:S10]  /*0390*/  SHFL.DOWN PT, R4, R3, 0x2, R2 ;  /* 0x0840000003047989 */ /* 0x000e3400000e0002 */
[----:B0-----:R-:W-:Y:S01]  /*03a0*/  @!P0 FADD R3, R3, R4 ;  /* 0x0000000403038221 */ /* 0x001fe20000000000 */
[----:B------:R-:W-:Y:S01]  /*03b0*/  ISETP.GT.AND P0, PT, R5, R2, PT ;  /* 0x000000020500720c */ /* 0x000fe20003f04270 */
[----:B------:R-:W-:-:S03]  /*03c0*/  VIADD R5, R7, 0x8 ;  /* 0x0000000807057836 */ /* 0x000fc60000000000 */
[----:B------:R-:W0:Y:S02]  /*03d0*/  SHFL.DOWN PT, R4, R3, 0x4, R2 ;  /* 0x0880000003047989 */ /* 0x000e2400000e0002 */
[----:B------:R-:W-:Y:S01]  /*03e0*/  ISETP.GT.AND P1, PT, R5, R2, PT ;  /* 0x000000020500720c */ /* 0x000fe20003f24270 */
[----:B------:R-:W-:-:S06]  /*03f0*/  VIADD R5, R7, 0x10 ;  /* 0x0000001007057836 */ /* 0x000fcc0000000000 */
[----:B0-----:R-:W-:Y:S01]  /*0400*/  @!P0 FADD R3, R3, R4 ;  /* 0x0000000403038221 */ /* 0x001fe20000000000 */
[----:B------:R-:W-:-:S04]  /*0410*/  ISETP.NE.AND P0, PT, R7, RZ, PT ;  /* 0x000000ff0700720c */ /* 0x000fc80003f05270 */
[----:B------:R-:W0:Y:S09]  /*0420*/  SHFL.DOWN PT, R4, R3, 0x8, R2 ;  /* 0x0900000003047989 */ /* 0x000e3200000e0002 */
[----:B------:R-:W1:Y:S01]  /*0430*/  @!P0 S2R R6, SR_CgaCtaId ;  /* 0x0000000000068919 */ /* 0x000e620000008800 */
[----:B------:R-:W-:-:S04]  /*0440*/  @!P0 SHF.R.U32.HI R0, RZ, 0x3, R0 ;  /* 0x00000003ff008819 */ /* 0x000fc80000011600 */
[----:B------:R-:W-:Y:S01]  /*0450*/  @!P0 LOP3.LUT R0, R0, 0x7c, RZ, 0xc0, !PT ;  /* 0x0000007c00008812 */ /* 0x000fe200078ec0ff */
[----:B0-----:R-:W-:Y:S01]  /*0460*/  @!P1 FADD R3, R3, R4 ;  /* 0x0000000403039221 */ /* 0x001fe20000000000 */
[----:B------:R-:W-:Y:S02]  /*0470*/  ISETP.GT.AND P1, PT, R5, R2, PT ;  /* 0x000000020500720c */ /* 0x000fe40003f24270 */
[----:B------:R-:W-:Y:S02]  /*0480*/  @!P0 MOV R5, 0x400 ;  /* 0x0000040000058802 */ /* 0x000fe40000000f00 */
[----:B------:R-:W0:Y:S02]  /*0490*/  SHFL.DOWN PT, R4, R3, 0x10, R2 ;  /* 0x0a00000003047989 */ /* 0x000e2400000e0002 */
[----:B-1----:R-:W-:-:S05]  /*04a0*/  @!P0 LEA R5, R6, R5, 0x18 ;  /* 0x0000000506058211 */ /* 0x002fca00078ec0ff */
[----:B------:R-:W-:Y:S02]  /*04b0*/  @!P0 IMAD.IADD R0, R0, 0x1, R5 ;  /* 0x0000000100008824 */ /* 0x000fe400078e0205 */
[----:B0-----:R-:W-:-:S05]  /*04c0*/  @!P1 FADD R3, R3, R4 ;  /* 0x0000000403039221 */ /* 0x001fca0000000000 */
[----:B------:R-:W-:Y:S01]  /*04d0*/  @!P0 STS [R0+0x8], R3 ;  /* 0x0000080300008388 */ /* 0x000fe20000000800 */
[----:B------:R-:W-:Y:S06]  /*04e0*/  BAR.SYNC.DEFER_BLOCKING 0x0 ;  /* 0x0000000000007b1d */ /* 0x000fec0000010000 */
[----:B------:R-:W-:Y:S05]  /*04f0*/  EXIT ;  /* 0x000000000000794d */ /* 0x000fea0003800000 */
.L_x_62:
        /* <DEDUP_REMOVED lines=16> */
.L_x_245:


//--------------------- .text._ZN3cub18CUB_300001_SM_10006detail6reduce28DeviceReduceSingleTileKernelINS2_10policy_hubIfjN4cuda3std3__44plusIfEEE10Policy1000EPfSC_iS9_ffNS7_10__identityEEEvT0_T1_T2_T3_T4_T6_ --------------------------
	.section	.text._ZN3cub18CUB_300001_SM_10006detail6reduce28DeviceReduceSingleTileKernelINS2_10policy_hubIfjN4cuda3std3__44plusIfEEE10Policy1000EPfSC_iS9_ffNS7_10__identityEEEvT0_T1_T2_T3_T4_T6_,"ax",@progbits
	.align	128
        .global         _ZN3cub18CUB_300001_SM_10006detail6reduce28DeviceReduceSingleTileKernelINS2_10policy_hubIfjN4cuda3std3__44plusIfEEE10Policy1000EPfSC_iS9_ffNS7_10__identityEEEvT0_T1_T2_T3_T4_T6_
        .type           _ZN3cub18CUB_300001_SM_10006detail6reduce28DeviceReduceSingleTileKernelINS2_10policy_hubIfjN4cuda3std3__44plusIfEEE10Policy1000EPfSC_iS9_ffNS7_10__identityEEEvT0_T1_T2_T3_T4_T6_,@function
        .size           _ZN3cub18CUB_300001_SM_10006detail6reduce28DeviceReduceSingleTileKernelINS2_10policy_hubIfjN4cuda3std3__44plusIfEEE10Policy1000EPfSC_iS9_ffNS7_10__identityEEEvT0_T1_T2_T3_T4_T6_,(.L_x_246 - _ZN3cub18CUB_300001_SM_10006detail6reduce28DeviceReduceSingleTileKernelINS2_10policy_hubIfjN4cuda3std3__44plusIfEEE10Policy1000EPfSC_iS9_ffNS7_10__identityEEEvT0_T1_T2_T3_T4_T6_)
        .other          _ZN3cub18CUB_300001_SM_10006detail6reduce28DeviceReduceSingleTileKernelINS2_10policy_hubIfjN4cuda3std3__44plusIfEEE10Policy1000EPfSC_iS9_ffNS7_10__identityEEEvT0_T1_T2_T3_T4_T6_,@"STO_CUDA_ENTRY STV_DEFAULT"
_ZN3cub18CUB_300001_SM_10006detail6reduce28DeviceReduceSingleTileKernelINS2_10policy_hubIfjN4cuda3std3__44plusIfEEE10Policy1000EPfSC_iS9_ffNS7_10__identityEEEvT0_T1_T2_T3_T4_T6_:
.text._ZN3cub18CUB_300001_SM_10006detail6reduce28DeviceReduceSingleTileKernelINS2_10policy_hubIfjN4cuda3std3__44plusIfEEE10Policy1000EPfSC_iS9_ffNS7_10__identityEEEvT0_T1_T2_T3_T4_T6_:
        /* <DEDUP_REMOVED lines=13> */
.L_x_63:
        /* <DEDUP_REMOVED lines=16> */
.L_x_68:
[----:B------:R-:W-:Y:S05]  /*01d0*/  BSYNC.RECONVERGENT B1 ;  /* 0x0000000000017941 */ /* 0x000fea0003800200 */
.L_x_67:
        /* <DEDUP_REMOVED lines=16> */
.L_x_73:
        /* <DEDUP_REMOVED lines=9> */
.L_x_72:
[----:B------:R-:W-:Y:S05]  /*0370*/  BSYNC.RECONVERGENT B2 ;  /* 0x0000000000027941 */ /* 0x000fea0003800200 */
.L_x_71:
        /* <DEDUP_REMOVED lines=8> */
.L_x_76:
        /* <DEDUP_REMOVED lines=43> */
.L_x_75:
[----:B------:R-:W-:Y:S05]  /*06b0*/  BSYNC.RECONVERGENT B2 ;  /* 0x0000000000027941 */ /* 0x000fea0003800200 */
.L_x_74:
        /* <DEDUP_REMOVED lines=26> */
.L_x_78:
[----:B------:R-:W-:Y:S05]  /*0860*/  BSYNC.RECONVERGENT B2 ;  /* 0x0000000000027941 */ /* 0x000fea0003800200 */
.L_x_77:
        /* <DEDUP_REMOVED lines=12> */
.L_x_70:
[----:B------:R-:W-:Y:S05]  /*0930*/  BSYNC.RECONVERGENT B1 ;  /* 0x0000000000017941 */ /* 0x000fea0003800200 */
.L_x_69:
        /* <DEDUP_REMOVED lines=10> */
[----:B------:R-:W1:Y:S06]  /*09e0*/  SHFL.DOWN PT, R3, R0, 0x2, 0x1f ;  /* 0x08401f0000037f89 */ /* 0x000e6c00000e0000 */
[----:B------:R-:W2:Y:S01]  /*09f0*/  @!P1 S2R R6, SR_CgaCtaId ;  /* 0x0000000000069919 */ /* 0x000ea20000008800 */
[----:B0-----:R-:W-:Y:S02]  /*0a00*/  @!P1 MOV R5, 0x400 ;  /* 0x0000040000059802 */ /* 0x001fe40000000f00 */
[----:B------:R-:W-:-:S04]  /*0a10*/  @!P1 SHF.R.U32.HI R4, RZ, 0x3, R2 ;  /* 0x00000003ff049819 */ /* 0x000fc80000011602 */
[----:B------:R-:W-:Y:S01]  /*0a20*/  @!P1 LOP3.LUT R4, R4, 0x7c, RZ, 0xc0, !PT ;  /* 0x0000007c04049812 */ /* 0x000fe200078ec0ff */
[----:B-1----:R-:W-:Y:S01]  /*0a30*/  @!P0 FADD R0, R0, R3 ;  /* 0x0000000300008221 */ /* 0x002fe20000000000 */
[----:B------:R-:W-:-:S04]  /*0a40*/  ISETP.GT.AND P0, PT, R8, 0x1b, PT ;  /* 0x0000001b0800780c */ /* 0x000fc80003f04270 */
[----:B------:R-:W0:Y:S01]  /*0a50*/  SHFL.DOWN PT, R3, R0, 0x4, 0x1f ;  /* 0x08801f0000037f89 */ /* 0x000e2200000e0000 */
[----:B--2---:R-:W-:-:S04]  /*0a60*/  @!P1 LEA R5, R6, R5, 0x18 ;  /* 0x0000000506059211 */ /* 0x004fc800078ec0ff */
        /* <DEDUP_REMOVED lines=16> */
[----:B0-----:R-:W0:Y:S04]  /*0b70*/  LDS.128 R4, [UR4+0x10] ;  /* 0x00001004ff047984 */ /* 0x001e280008000c00 */
[----:B------:R-:W1:Y:S04]  /*0b80*/  LDS.128 R12, [UR4+0x20] ;  /* 0x00002004ff0c7984 */ /* 0x000e680008000c00 */
[----:B------:R-:W2:Y:S04]  /*0b90*/  LDS.128 R8, [UR4+0x30] ;  /* 0x00003004ff087984 */ /* 0x000ea80008000c00 */
[----:B------:R-:W3:Y:S01]  /*0ba0*/  LDS.128 R16, [UR4+0x40] ;  /* 0x00004004ff107984 */ /* 0x000ee20008000c00 */
[----:B0-----:R-:W-:-:S04]  /*0bb0*/  FADD R5, R0, R5 ;  /* 0x0000000500057221 */ /* 0x001fc80000000000 */
[----:B------:R-:W-:-:S04]  /*0bc0*/  FADD R6, R5, R6 ;  /* 0x0000000605067221 */ /* 0x000fc80000000000 */
[----:B------:R-:W-:-:S04]  /*0bd0*/  FADD R7, R6, R7 ;  /* 0x0000000706077221 */ /* 0x000fc80000000000 */
[----:B-1----:R-:W-:-:S04]  /*0be0*/  FADD R12, R7, R12 ;  /* 0x0000000c070c7221 */ /* 0x002fc80000000000 */
[----:B------:R-:W-:-:S04]  /*0bf0*/  FADD R13, R12, R13 ;  /* 0x0000000d0c0d7221 */ /* 0x000fc80000000000 */
[----:B------:R-:W-:-:S04]  /*0c00*/  FADD R14, R13, R14 ;  /* 0x0000000e0d0e7221 */ /* 0x000fc80000000000 */
[----:B------:R-:W-:-:S04]  /*0c10*/  FADD R15, R14, R15 ;  /* 0x0000000f0e0f7221 */ /* 0x000fc80000000000 */
[----:B--2---:R-:W-:-:S04]  /*0c20*/  FADD R8, R15, R8 ;  /* 0x000000080f087221 */ /* 0x004fc80000000000 */
[----:B------:R-:W-:-:S04]  /*0c30*/  FADD R9, R8, R9 ;  /* 0x0000000908097221 */ /* 0x000fc80000000000 */
[----:B------:R-:W-:-:S04]  /*0c40*/  FADD R10, R9, R10 ;  /* 0x0000000a090a7221 */ /* 0x000fc80000000000 */
[----:B------:R-:W-:-:S04]  /*0c50*/  FADD R11, R10, R11 ;  /* 0x0000000b0a0b7221 */ /* 0x000fc80000000000 */
[----:B---3--:R-:W-:-:S04]  /*0c60*/  FADD R16, R11, R16 ;  /* 0x000000100b107221 */ /* 0x008fc80000000000 */
[----:B------:R-:W-:-:S04]  /*0c70*/  FADD R17, R16, R17 ;  /* 0x0000001110117221 */ /* 0x000fc80000000000 */
[----:B------:R-:W-:-:S04]  /*0c80*/  FADD R18, R17, R18 ;  /* 0x0000001211127221 */ /* 0x000fc80000000000 */
[----:B------:R-:W-:Y:S01]  /*0c90*/  FADD R0, R18, R19 ;  /* 0x0000001312007221 */ /* 0x000fe20000000000 */
[----:B------:R-:W-:Y:S06]  /*0ca0*/  BRA `(.L_x_80) ;  /* 0x0000003400707947 */ /* 0x000fec0003800000 */
.L_x_79:
        /* <DEDUP_REMOVED lines=23> */
[-C--:B------:R-:W-:Y:S02]  /*0e20*/  ISETP.GT.AND P0, PT, R5, R4.reuse, PT ;  /* 0x000000040500720c */ /* 0x080fe40003f04270 */
[----:B------:R-:W-:Y:S02]  /*0e30*/  IADD3 R5, PT, PT, R9, 0x10, RZ ;  /* 0x0000001009057810 */ /* 0x000fe40007ffe0ff */
        /* <DEDUP_REMOVED lines=20> */
[----:B------:R-:W0:Y:S04]  /*0f80*/  LDS.128 R16, [UR4+0x10] ;  /* 0x00001004ff107984 */ /* 0x000e280008000c00 */
[----:B----4-:R-:W1:Y:S04]  /*0f90*/  LDS.128 R4, [UR4+0x20] ;  /* 0x00002004ff047984 */ /* 0x010e680008000c00 */
[----:B------:R-:W2:Y:S04]  /*0fa0*/  LDS.128 R8, [UR4+0x30] ;  /* 0x00003004ff087984 */ /* 0x000ea80008000c00 */
[----:B------:R-:W3:Y:S01]  /*0fb0*/  LDS.128 R12, [UR4+0x40] ;  /* 0x00004004ff0c7984 */ /* 0x000ee20008000c00 */
[----:B0-----:R-:W-:Y:S01]  /*0fc0*/  @P2 FADD R0, R0, R17 ;  /* 0x0000001100002221 */ /* 0x001fe20000000000 */
[----:B------:R-:W-:-:S03]  /*0fd0*/  ISETP.GT.AND P2, PT, R3, 0x80, PT ;  /* 0x000000800300780c */ /* 0x000fc60003f44270 */
[----:B------:R-:W-:Y:S01]  /*0fe0*/  @P3 FADD R0, R0, R18 ;  /* 0x0000001200003221 */ /* 0x000fe20000000000 */
[----:B------:R-:W-:-:S03]  /*0ff0*/  ISETP.GT.AND P3, PT, R3, 0xa0, PT ;  /* 0x000000a00300780c */ /* 0x000fc60003f64270 */
[----:B------:R-:W-:Y:S01]  /*1000*/  @P1 FADD R0, R0, R19 ;  /* 0x0000001300001221 */ /* 0x000fe20000000000 */
[----:B------:R-:W-:-:S05]  /*1010*/  ISETP.GT.AND P1, PT, R3, 0xe0, PT ;  /* 0x000000e00300780c */ /* 0x000fca0003f24270 */
[----:B-1----:R-:W-:Y:S01]  /*1020*/  @P2 FADD R0, R0, R4 ;  /* 0x0000000400002221 */ /* 0x002fe20000000000 */
[----:B------:R-:W-:-:S03]  /*1030*/  ISETP.GT.AND P2, PT, R3, 0x100, PT ;  /* 0x000001000300780c */ /* 0x000fc60003f44270 */
[----:B------:R-:W-:Y:S01]  /*1040*/  @P3 FADD R0, R0, R5 ;  /* 0x0000000500003221 */ /* 0x000fe20000000000 */
[----:B------:R-:W-:-:S03]  /*1050*/  ISETP.GT.AND P3, PT, R3, 0x120, PT ;  /* 0x000001200300780c */ /* 0x000fc60003f64270 */
[----:B------:R-:W-:Y:S01]  /*1060*/  @P4 FADD R0, R0, R6 ;  /* 0x0000000600004221 */ /* 0x000fe20000000000 */
[----:B------:R-:W-:-:S03]  /*1070*/  ISETP.GT.AND P4, PT, R3, 0x140, PT ;  /* 0x000001400300780c */ /* 0x000fc60003f84270 */
[----:B------:R-:W-:Y:S01]  /*1080*/  @P1 FADD R0, R0, R7 ;  /* 0x0000000700001221 */ /* 0x000fe20000000000 */
[----:B------:R-:W-:-:S03]  /*1090*/  ISETP.GT.AND P1, PT, R3, 0x160, PT ;  /* 0x000001600300780c */ /* 0x000fc60003f24270 */
[----:B--2---:R-:W-:Y:S01]  /*10a0*/  @P2 FADD R0, R0, R8 ;  /* 0x0000000800002221 */ /* 0x004fe20000000000 */
[----:B------:R-:W-:-:S03]  /*10b0*/  ISETP.GT.AND P2, PT, R3, 0x180, PT ;  /* 0x000001800300780c */ /* 0x000fc60003f44270 */
[----:B------:R-:W-:Y:S01]  /*10c0*/  @P3 FADD R0, R0, R9 ;  /* 0x0000000900003221 */ /* 0x000fe20000000000 */
[----:B------:R-:W-:-:S03]  /*10d0*/  ISETP.GT.AND P3, PT, R3, 0x1a0, PT ;  /* 0x000001a00300780c */ /* 0x000fc60003f64270 */
[----:B------:R-:W-:Y:S01]  /*10e0*/  @P4 FADD R0, R0, R10 ;  /* 0x0000000a00004221 */ /* 0x000fe20000000000 */
[----:B------:R-:W-:-:S03]  /*10f0*/  ISETP.GT.AND P4, PT, R3, 0x1c0, PT ;  /* 0x000001c00300780c */ /* 0x000fc60003f84270 */
[----:B------:R-:W-:Y:S01]  /*1100*/  @P1 FADD R0, R0, R11 ;  /* 0x0000000b00001221 */ /* 0x000fe20000000000 */
[----:B------:R-:W-:-:S03]  /*1110*/  ISETP.GT.AND P1, PT, R3, 0x1e0, PT ;  /* 0x000001e00300780c */ /* 0x000fc60003f24270 */
[----:B---3--:R-:W-:-:S04]  /*1120*/  @P2 FADD R0, R0, R12 ;  /* 0x0000000c00002221 */ /* 0x008fc80000000000 */
[----:B------:R-:W-:-:S04]  /*1130*/  @P3 FADD R0, R0, R13 ;  /* 0x0000000d00003221 */ /* 0x000fc80000000000 */
[----:B------:R-:W-:-:S04]  /*1140*/  @P4 FADD R0, R0, R14 ;  /* 0x0000000e00004221 */ /* 0x000fc80000000000 */
[----:B------:R-:W-:Y:S01]  /*1150*/  @P1 FADD R0, R0, R15 ;  /* 0x0000000f00001221 */ /* 0x000fe20000000000 */
[----:B------:R-:W-:Y:S06]  /*1160*/  BRA `(.L_x_80) ;  /* 0x0000003000407947 */ /* 0x000fec0003800000 */
.L_x_66:
[----:B------:R-:W0:Y:S01]  /*1170*/  S2R R2, SR_TID.X ;  /* 0x0000000000027919 */ /* 0x000e220000002100 */
[----:B------:R-:W1:Y:S01]  /*1180*/  LDC.64 R4, c[0x0][0x380] ;  /* 0x0000e000ff047b82 */ /* 0x000e620000000a00 */
[----:B0-----:R-:W-:-:S05]  /*1190*/  SHF.L.U32 R7, R2, 0x1, RZ ;  /* 0x0000000102077819 */ /* 0x001fca00000006ff */
[----:B-1----:R-:W-:-:S05]  /*11a0*/  IMAD.WIDE.U32 R4, R7, 0x4, R4 ;  /* 0x0000000407047825 */ /* 0x002fca00078e0004 */
[----:B------:R-:W2:Y:S04]  /*11b0*/  LDG.E.64.CONSTANT R14, desc[UR6][R4.64] ;  /* 0x00000006040e7981 */ /* 0x000ea8000c1e9b00 */
[----:B------:R-:W3:Y:S04]  /*11c0*/  LDG.E.64.CONSTANT R16, desc[UR6][R4.64+0x1000] ;  /* 0x0010000604107981 */ /* 0x000ee8000c1e9b00 */
[----:B------:R-:W4:Y:S04]  /*11d0*/  LDG.E.64.CONSTANT R18, desc[UR6][R4.64+0x2000] ;  /* 0x0020000604127981 */ /* 0x000f28000c1e9b00 */
[----:B------:R-:W5:Y:S04]  /*11e0*/  LDG.E.64.CONSTANT R20, desc[UR6][R4.64+0x3000] ;  /* 0x0030000604147981 */ /* 0x000f68000c1e9b00 */
[----:B------:R-:W5:Y:S04]  /*11f0*/  LDG.E.64.CONSTANT R12, desc[UR6][R4.64+0x4000] ;  /* 0x00400006040c7981 */ /* 0x000f68000c1e9b00 */
[----:B------:R-:W5:Y:S04]  /*1200*/  LDG.E.64.CONSTANT R10, desc[UR6][R4.64+0x5000] ;  /* 0x00500006040a7981 */ /* 0x000f68000c1e9b00 */
[----:B------:R-:W5:Y:S04]  /*1210*/  LDG.E.64.CONSTANT R6, desc[UR6][R4.64+0x6000] ;  /* 0x0060000604067981 */ /* 0x000f68000c1e9b00 */
[----:B------:R-:W5:Y:S01]  /*1220*/  LDG.E.64.CONSTANT R8, desc[UR6][R4.64+0x7000] ;  /* 0x0070000604087981 */ /* 0x000f62000c1e9b00 */
[----:B------:R-:W-:Y:S01]  /*1230*/  ISETP.GE.U32.AND P0, PT, R3, 0x4000, PT ;  /* 0x000040000300780c */ /* 0x000fe20003f06070 */
[----:B--2---:R-:W-:Y:S01]  /*1240*/  FADD R14, R14, R15 ;  /* 0x0000000f0e0e7221 */ /* 0x004fe20000000000 */
[----:B---3--:R-:W-:Y:S01]  /*1250*/  FADD R17, R16, R17 ;  /* 0x0000001110117221 */ /* 0x008fe20000000000 */
[----:B----4-:R-:W-:-:S03]  /*1260*/  FADD R18, R18, R19 ;  /* 0x0000001312127221 */ /* 0x010fc60000000000 */
[----:B------:R-:W-:Y:S01]  /*1270*/  FADD R14, R14, R17 ;  /* 0x000000110e0e7221 */ /* 0x000fe20000000000 */
[----:B-----5:R-:W-:Y:S01]  /*1280*/  FADD R21, R20, R21 ;  /* 0x0000001514157221 */ /* 0x020fe20000000000 */
[----:B------:R-:W-:Y:S02]  /*1290*/  HFMA2 R20, -RZ, RZ, 0, 0.0078125 ;  /* 0x00002000ff147431 */ /* 0x000fe400000001ff */
[----:B------:R-:W-:Y:S01]  /*12a0*/  FADD R12, R12, R13 ;  /* 0x0000000d0c0c7221 */ /* 0x000fe20000000000 */
[----:B------:R-:W-:Y:S01]  /*12b0*/  FADD R21, R18, R21 ;  /* 0x0000001512157221 */ /* 0x000fe20000000000 */
[----:B------:R-:W-:-:S03]  /*12c0*/  FADD R11, R10, R11 ;  /* 0x0000000b0a0b7221 */ /* 0x000fc60000000000 */
[----:B------:R-:W-:Y:S01]  /*12d0*/  FADD R14, R14, R21 ;  /* 0x000000150e0e7221 */ /* 0x000fe20000000000 */
[----:B------:R-:W-:Y:S01]  /*12e0*/  FADD R6, R6, R7 ;  /* 0x0000000706067221 */ /* 0x000fe20000000000 */
[----:B------:R-:W-:Y:S01]  /*12f0*/  FADD R11, R12, R11 ;  /* 0x0000000b0c0b7221 */ /* 0x000fe20000000000 */
[----:B------:R-:W-:-:S04]  /*1300*/  FADD R9, R8, R9 ;  /* 0x0000000908097221 */ /* 0x000fc80000000000 */
[----:B------:R-:W-:-:S04]  /*1310*/  FADD R6, R6, R9 ;  /* 0x0000000906067221 */ /* 0x000fc80000000000 */
[----:B------:R-:W-:-:S04]  /*1320*/  FADD R11, R11, R6 ;  /* 0x000000060b0b7221 */ /* 0x000fc80000000000 */
[----:B------:R-:W-:Y:S01]  /*1330*/  FADD R0, R14, R11 ;  /* 0x0000000b0e007221 */ /* 0x000fe20000000000 */
[----:B------:R-:W-:Y:S06]  /*1340*/  @!P0 BRA `(.L_x_81) ;  /* 0x00000000008c8947 */ /* 0x000fec0003800000 */
[----:B------:R-:W0:Y:S01]  /*1350*/  LDC R24, c[0x0][0x390] ;  /* 0x0000e400ff187b82 */ /* 0x000e220000000800 */
[----:B------:R-:W-:Y:S02]  /*1360*/  IADD3 R21, PT, PT, R3, -0x2000, RZ ;  /* 0xffffe00003157810 */ /* 0x000fe40007ffe0ff */
[----:B------:R-:W-:-:S07]  /*1370*/  MOV R20, 0x2000 ;  /* 0x0000200000147802 */ /* 0x000fce0000000f00 */
.L_x_83:
[----:B------:R-:W-:-:S05]  /*1380*/  IMAD.WIDE R26, R20, 0x4, R4 ;  /* 0x00000004141a7825 */ /* 0x000fca00078e0204 */
[----:B------:R-:W2:Y:S04]  /*1390*/  LDG.E.64.CONSTANT R14, desc[UR6][R26.64+0x6000] ;  /* 0x006000061a0e7981 */ /* 0x000ea8000c1e9b00 */
[----:B------:R-:W2:Y:S04]  /*13a0*/  LDG.E.64.CONSTANT R6, desc[UR6][R26.64+0x7000] ;  /* 0x007000061a067981 */ /* 0x000ea8000c1e9b00 */
[----:B------:R-:W3:Y:S04]  /*13b0*/  LDG.E.64.CONSTANT R22, desc[UR6][R26.64] ;  /* 0x000000061a167981 */ /* 0x000ee8000c1e9b00 */
[----:B------:R-:W4:Y:S04]  /*13c0*/  LDG.E.64.CONSTANT R18, desc[UR6][R26.64+0x1000] ;  /* 0x001000061a127981 */ /* 0x000f28000c1e9b00 */
[----:B------:R-:W5:Y:S04]  /*13d0*/  LDG.E.64.CONSTANT R16, desc[UR6][R26.64+0x2000] ;  /* 0x002000061a107981 */ /* 0x000f68000c1e9b00 */
[----:B------:R-:W5:Y:S04]  /*13e0*/  LDG.E.64.CONSTANT R12, desc[UR6][R26.64+0x3000] ;  /* 0x003000061a0c7981 */ /* 0x000f68000c1e9b00 */
[----:B------:R-:W5:Y:S04]  /*13f0*/  LDG.E.64.CONSTANT R10, desc[UR6][R26.64+0x4000] ;  /* 0x004000061a0a7981 */ /* 0x000f68000c1e9b00 */
[----:B------:R-:W5:Y:S01]  /*1400*/  LDG.E.64.CONSTANT R8, desc[UR6][R26.64+0x5000] ;  /* 0x005000061a087981 */ /* 0x000f62000c1e9b00 */
[----:B0-----:R-:W-:Y:S01]  /*1410*/  MOV R3, R24 ;  /* 0x0000001800037202 */ /* 0x001fe20000000f00 */
[----:B--2---:R-:W-:-:S03]  /*1420*/  FADD R15, R15, R6 ;  /* 0x000000060f0f7221 */ /* 0x004fc60000000000 */
[----:B------:R-:W-:Y:S01]  /*1430*/  IADD3 R6, PT, PT, -R20, R3, RZ ;  /* 0x0000000314067210 */ /* 0x000fe20007ffe1ff */
[----:B---3--:R-:W-:-:S03]  /*1440*/  FADD R0, R22, R0 ;  /* 0x0000000016007221 */ /* 0x008fc60000000000 */
[----:B------:R-:W-:Y:S01]  /*1450*/  ISETP.GE.AND P0, PT, R6, 0x2000, PT ;  /* 0x000020000600780c */ /* 0x000fe20003f06270 */
[----:B----4-:R-:W-:Y:S01]  /*1460*/  FADD R23, R23, R18 ;  /* 0x0000001217177221 */ /* 0x010fe20000000000 */
[----:B-----5:R-:W-:Y:S01]  /*1470*/  FADD R18, R19, R16 ;  /* 0x0000001013127221 */ /* 0x020fe20000000000 */
[----:B------:R-:W-:Y:S01]  /*1480*/  FADD R17, R17, R12 ;  /* 0x0000000c11117221 */ /* 0x000fe20000000000 */
[----:B------:R-:W-:Y:S01]  /*1490*/  FADD R12, R13, R10 ;  /* 0x0000000a0d0c7221 */ /* 0x000fe20000000000 */
[----:B------:R-:W-:Y:S01]  /*14a0*/  FADD R11, R11, R8 ;  /* 0x000000080b0b7221 */ /* 0x000fe20000000000 */
[----:B------:R-:W-:Y:S01]  /*14b0*/  FADD R8, R9, R14 ;  /* 0x0000000e09087221 */ /* 0x000fe20000000000 */
[----:B------:R-:W-:Y:S01]  /*14c0*/  FADD R0, R0, R23 ;  /* 0x0000001700007221 */ /* 0x000fe20000000000 */
[----:B------:R-:W-:Y:S01]  /*14d0*/  FADD R17, R18, R17 ;  /* 0x0000001112117221 */ /* 0x000fe20000000000 */
[----:B------:R-:W-:Y:S01]  /*14e0*/  FADD R11, R12, R11 ;  /* 0x0000000b0c0b7221 */ /* 0x000fe20000000000 */
[----:B------:R-:W-:-:S02]  /*14f0*/  FADD R8, R8, R15 ;  /* 0x0000000f08087221 */ /* 0x000fc40000000000 */
[----:B------:R-:W-:Y:S02]  /*1500*/  FADD R0, R0, R17 ;  /* 0x0000001100007221 */ /* 0x000fe40000000000 */
[----:B------:R-:W-:-:S04]  /*1510*/  FADD R11, R11, R8 ;  /* 0x000000080b0b7221 */ /* 0x000fc80000000000 */
[----:B------:R-:W-:-:S04]  /*1520*/  FADD R11, R0, R11 ;  /* 0x0000000b000b7221 */ /* 0x000fc80000000000 */
[----:B------:R-:W-:Y:S01]  /*1530*/  FADD R0, R7, R11 ;  /* 0x0000000b07007221 */ /* 0x000fe20000000000 */
[----:B------:R-:W-:Y:S06]  /*1540*/  @!P0 BRA `(.L_x_82) ;  /* 0x0000000800308947 */ /* 0x000fec0003800000 */
[----:B------:R-:W-:-:S04]  /*1550*/  IADD3 R20, PT, PT, R20, 0x2000, RZ ;  /* 0x0000200014147810 */ /* 0x000fc80007ffe0ff */
[----:B------:R-:W-:-:S13]  /*1560*/  ISETP.GT.AND P0, PT, R20, R21, PT ;  /* 0x000000151400720c */ /* 0x000fda0003f04270 */
[----:B------:R-:W-:Y:S05]  /*1570*/  @!P0 BRA `(.L_x_83) ;  /* 0xfffffffc00808947 */ /* 0x000fea000383ffff */
.L_x_81:
        /* <DEDUP_REMOVED lines=20> */
.L_x_87:
        /* <DEDUP_REMOVED lines=8> */
.L_x_86:
[----:B------:R-:W-:Y:S05]  /*1740*/  BSYNC.RECONVERGENT B2 ;  /* 0x0000000000027941 */ /* 0x000fea0003800200 */
.L_x_85:
[----:B------:R-:W-:Y:S05]  /*1750*/  @!P1 BRA `(.L_x_84) ;  /* 0x0000000400a89947 */ /* 0x000fea0003800000 */
[----:B------:R-:W0:Y:S01]  /*1760*/  LDCU.64 UR4, c[0x0][0x380] ;  /* 0x00007000ff0477ac */ /* 0x000e220008000a00 */
[----:B------:R-:W-:Y:S01]  /*1770*/  IADD3 R5, PT, PT, R11, -R10, RZ ;  /* 0x8000000a0b057210 */ /* 0x000fe20007ffe0ff */
[----:B------:R-:W-:Y:S01]  /*1780*/  BSSY.RECONVERGENT B2, `(.L_x_88) ;  /* 0x000003b000027945 */ /* 0x000fe20003800200 */
[----:B------:R-:W-:Y:S02]  /*1790*/  IADD3 R3, P0, PT, R10, R20, RZ ;  /* 0x000000140a037210 */ /* 0x000fe40007f1e0ff */
[----:B------:R-:W-:Y:S02]  /*17a0*/  ISETP.GT.AND P1, PT, R5, 0x1800, PT ;  /* 0x000018000500780c */ /* 0x000fe40003f24270 */
[----:B------:R-:W-:Y:S02]  /*17b0*/  IADD3.X R6, PT, PT, RZ, RZ, RZ, P0, !PT ;  /* 0x000000ffff067210 */ /* 0x000fe400007fe4ff */
[----:B0-----:R-:W-:-:S04]  /*17c0*/  LEA R4, P0, R3, UR4, 0x2 ;  /* 0x0000000403047c11 */ /* 0x001fc8000f8010ff */
[----:B------:R-:W-:Y:S02]  /*17d0*/  LEA.HI.X R3, R3, UR5, R6, 0x2, P0 ;  /* 0x0000000503037c11 */ /* 0x000fe400080f1406 */
[----:B------:R-:W-:-:S04]  /*17e0*/  IADD3 R4, P0, PT, R4, 0x1000, RZ ;  /* 0x0000100004047810 */ /* 0x000fc80007f1e0ff */
[----:B------:R-:W-:Y:S02]  /*17f0*/  IADD3.X R5, PT, PT, RZ, R3, RZ, P0, !PT ;  /* 0x00000003ff057210 */ /* 0x000fe400007fe4ff */
[----:B------:R-:W-:Y:S02]  /*1800*/  PLOP3.LUT P0, PT, PT, PT, PT, 0x80, 0x8 ;  /* 0x000000000008781c */ /* 0x000fe40003f0f070 */
[----:B------:R-:W-:Y:S01]  /*1810*/  IADD3 R3, PT, PT, R10, R20, RZ ;  /* 0x000000140a037210 */ /* 0x000fe20007ffe0ff */
[----:B------:R-:W-:Y:S10]  /*1820*/  @!P1 BRA `(.L_x_89) ;  /* 0x0000000000c09947 */ /* 0x000ff40003800000 */
[----:B------:R-:W-:Y:S02]  /*1830*/  PLOP3.LUT P0, PT, PT, PT, PT, 0x8, 0x80 ;  /* 0x000000000080781c */ /* 0x000fe40003f0e170 */
[----:B------:R-:W-:-:S11]  /*1840*/  IADD3 R13, PT, PT, R11, -0x1800, RZ ;  /* 0xffffe8000b0d7810 */ /* 0x000fd60007ffe0ff */
.L_x_90:
        /* <DEDUP_REMOVED lines=46> */
.L_x_89:
[----:B------:R-:W-:Y:S05]  /*1b30*/  BSYNC.RECONVERGENT B2 ;  /* 0x0000000000027941 */ /* 0x000fea0003800200 */
.L_x_88:
        /* <DEDUP_REMOVED lines=31> */
.L_x_92:
[----:B------:R-:W-:Y:S05]  /*1d30*/  BSYNC.RECONVERGENT B2 ;  /* 0x0000000000027941 */ /* 0x000fea0003800200 */
.L_x_91:
        /* <DEDUP_REMOVED lines=9> */
[----:B----4-:R-:W-:-:S04]  /*1dd0*/  FADD R0, R0, R3 ;  /* 0x0000000300007221 */ /* 0x010fc80000000000 */
[----:B--2---:R-:W-:-:S04]  /*1de0*/  FADD R0, R0, R9 ;  /* 0x0000000900007221 */ /* 0x004fc80000000000 */
[----:B---3--:R-:W-:-:S07]  /*1df0*/  FADD R0, R0, R11 ;  /* 0x0000000b00007221 */ /* 0x008fce0000000000 */
.L_x_84:
[----:B------:R-:W-:Y:S05]  /*1e00*/  BSYNC.RECONVERGENT B1 ;  /* 0x0000000000017941 */ /* 0x000fea0003800200 */
.L_x_82:
        /* <DEDUP_REMOVED lines=32> */
[----:B---3--:R-:W0:Y:S04]  /*2010*/  LDS.128 R4, [UR4+0x10] ;  /* 0x00001004ff047984 */ /* 0x008e280008000c00 */
        /* <DEDUP_REMOVED lines=19> */
.L_x_65:
        /* <DEDUP_REMOVED lines=12> */
.L_x_95:
[----:B------:R-:W-:Y:S05]  /*2210*/  BSYNC.RECONVERGENT B1 ;  /* 0x0000000000017941 */ /* 0x000fea0003800200 */
.L_x_94:
        /* <DEDUP_REMOVED lines=16> */
.L_x_100:
        /* <DEDUP_REMOVED lines=9> */
.L_x_99:
[----:B------:R-:W-:Y:S05]  /*23b0*/  BSYNC.RECONVERGENT B2 ;  /* 0x0000000000027941 */ /* 0x000fea0003800200 */
.L_x_98:
        /* <DEDUP_REMOVED lines=8> */
.L_x_103:
        /* <DEDUP_REMOVED lines=43> */
.L_x_102:
[----:B------:R-:W-:Y:S05]  /*26f0*/  BSYNC.RECONVERGENT B2 ;  /* 0x0000000000027941 */ /* 0x000fea0003800200 */
.L_x_101:
        /* <DEDUP_REMOVED lines=26> */
.L_x_105:
[----:B------:R-:W-:Y:S05]  /*28a0*/  BSYNC.RECONVERGENT B2 ;  /* 0x0000000000027941 */ /* 0x000fea0003800200 */
.L_x_104:
        /* <DEDUP_REMOVED lines=12> */
.L_x_97:
[----:B------:R-:W-:Y:S05]  /*2970*/  BSYNC.RECONVERGENT B1 ;  /* 0x0000000000017941 */ /* 0x000fea0003800200 */
.L_x_96:
[----:B------:R-:W-:Y:S02]  /*2980*/  ISETP.GE.AND P0, PT, R3, 0x200, PT ;  /* 0x000002000300780c */ /* 0x000fe40003f06270 */
[----:B0----5:R-:W-:-:S11]  /*2990*/  MOV R5, R0 ;  /* 0x0000000000057202 */ /* 0x021fd60000000f00 */
[----:B------:R-:W-:Y:S05]  /*29a0*/  @!P0 BRA `(.L_x_106) ;  /* 0x0000000000d08947 */ /* 0x000fea0003800000 */
[----:B------:R-:W0:Y:S01]  /*29b0*/  S2R R7, SR_LANEID ;  /* 0x0000000000077919 */ /* 0x000e220000000000 */
[----:B------:R-:W1:Y:S02]  /*29c0*/  SHFL.DOWN PT, R0, R5, 0x1, 0x1f ;  /* 0x08201f0005007f89 */ /* 0x000e6400000e0000 */
[----:B-1----:R-:W-:Y:S01]  /*29d0*/  FADD R0, R0, R5 ;  /* 0x0000000500007221 */ /* 0x002fe20000000000 */
[C---:B0-----:R-:W-:Y:S02]  /*29e0*/  ISETP.GT.AND P0, PT, R7.reuse, 0x1e, PT ;  /* 0x0000001e0700780c */ /* 0x041fe40003f04270 */
[----:B------:R-:W-:Y:S02]  /*29f0*/  ISETP.NE.AND P1, PT, R7, RZ, PT ;  /* 0x000000ff0700720c */ /* 0x000fe40003f25270 */
[----:B------:R-:W-:Y:S02]  /*2a00*/  FSEL R0, R5, R0, P0 ;  /* 0x0000000005007208 */ /* 0x000fe40000000000 */
        /* <DEDUP_REMOVED lines=26> */
[----:B--2---:R-:W0:Y:S04]  /*2bb0*/  LDS.128 R4, [UR4+0x10] ;  /* 0x00001004ff047984 */ /* 0x004e280008000c00 */
        /* <DEDUP_REMOVED lines=19> */
.L_x_106:
[----:B------:R-:W0:Y:S01]  /*2cf0*/  S2R R4, SR_LANEID ;  /* 0x0000000000047919 */ /* 0x000e220000000000 */
[----:B------:R-:W-:-:S04]  /*2d00*/  LOP3.LUT R0, R2, 0x3e0, RZ, 0xc0, !PT ;  /* 0x000003e002007812 */ /* 0x000fc800078ec0ff */
[----:B------:R-:W-:Y:S02]  /*2d10*/  IADD3 R6, PT, PT, R0, 0x20, RZ ;  /* 0x0000002000067810 */ /* 0x000fe40007ffe0ff */
[----:B------:R-:W-:Y:S02]  /*2d20*/  LOP3.LUT R0, RZ, R0, RZ, 0x33, !PT ;  /* 0x00000000ff007212 */ /* 0x000fe400078e33ff */
[-C--:B------:R-:W-:Y:S02]  /*2d30*/  ISETP.GT.AND P0, PT, R6, R3.reuse, PT ;  /* 0x000000030600720c */ /* 0x080fe40003f04270 */
[----:B------:R-:W-:-:S04]  /*2d40*/  IADD3 R0, PT, PT, R0, R3, RZ ;  /* 0x0000000300007210 */ /* 0x000fc80007ffe0ff */
[----:B------:R-:W-:-:S05]  /*2d50*/  SEL R6, R0, 0x1f, P0 ;  /* 0x0000001f00067807 */ /* 0x000fca0000000000 */
[----:B------:R-:W1:Y:S01]  /*2d60*/  SHFL.DOWN PT, R0, R5, 0x1, R6 ;  /* 0x0820000005007989 */ /* 0x000e6200000e0006 */
[C---:B0-----:R-:W-:Y:S02]  /*2d70*/  ISETP.GE.AND P0, PT, R4.reuse, R6, PT ;  /* 0x000000060400720c */ /* 0x041fe40003f06270 */
[C---:B------:R-:W-:Y:S02]  /*2d80*/  IADD3 R7, PT, PT, R4.reuse, 0x2, RZ ;  /* 0x0000000204077810 */ /* 0x040fe40007ffe0ff */
[----:B------:R-:W-:-:S09]  /*2d90*/  ISETP.NE.AND P1, PT, R4, RZ, PT ;  /* 0x000000ff0400720c */ /* 0x000fd20003f25270 */
[----:B-1----:R-:W-:Y:S01]  /*2da0*/  @!P0 FADD R5, R0, R5 ;  /* 0x0000000500058221 */ /* 0x002fe20000000000 */
[-C--:B------:R-:W-:Y:S02]  /*2db0*/  ISETP.GT.AND P0, PT, R7, R6.reuse, PT ;  /* 0x000000060700720c */ /* 0x080fe40003f04270 */
[----:B------:R-:W-:Y:S01]  /*2dc0*/  IADD3 R7, PT, PT, R4, 0x4, RZ ;  /* 0x0000000404077810 */ /* 0x000fe20007ffe0ff */
[----:B------:R-:W0:Y:S01]  /*2dd0*/  @!P1 S2R R8, SR_CgaCtaId ;  /* 0x0000000000089919 */ /* 0x000e220000008800 */
        /* <DEDUP_REMOVED lines=31> */
[----:B-1----:R-:W1:Y:S04]  /*2fd0*/  LDS.128 R4, [UR4+0x20] ;  /* 0x00002004ff047984 */ /* 0x002e680008000c00 */
        /* <DEDUP_REMOVED lines=29> */
.L_x_93:
        /* <DEDUP_REMOVED lines=28> */
[----:B------:R-:W-:Y:S02]  /*3370*/  HFMA2 R11, -RZ, RZ, 0, 0.0078125 ;  /* 0x00002000ff0b7431 */ /* 0x000fe400000001ff */
[----:B------:R-:W-:-:S04]  /*3380*/  FADD R15, R14, R15 ;  /* 0x0000000f0e0f7221 */ /* 0x000fc80000000000 */
        /* <DEDUP_REMOVED lines=10> */
.L_x_109:
[----:B------:R-:W-:-:S05]  /*3430*/  IMAD.WIDE R2, R11, 0x4, R4 ;  /* 0x000000040b027825 */ /* 0x000fca00078e0204 */
        /* <DEDUP_REMOVED lines=15> */
[----:B------:R0:W5:Y:S02]  /*3530*/  LDG.E.CONSTANT R18, desc[UR6][R2.64+0x7800] ;  /* 0x0078000602127981 */ /* 0x000164000c1e9900 */
[----:B0-----:R-:W-:-:S04]  /*3540*/  MOV R3, R7 ;  /* 0x0000000700037202 */ /* 0x001fc80000000f00 */
[----:B------:R-:W-:-:S04]  /*3550*/  IADD3 R2, PT, PT, -R11, R3, RZ ;  /* 0x000000030b027210 */ /* 0x000fc80007ffe1ff */
[----:B------:R-:W-:Y:S01]  /*3560*/  ISETP.GE.AND P0, PT, R2, 0x2000, PT ;  /* 0x000020000200780c */ /* 0x000fe20003f06270 */
        /* <DEDUP_REMOVED lines=13> */
[----:B------:R-:W-:-:S04]  /*3640*/  FADD R15, R15, R12 ;  /* 0x0000000c0f0f7221 */ /* 0x000fc80000000000 */
[----:B------:R-:W-:-:S04]  /*3650*/  FADD R15, R0, R15 ;  /* 0x0000000f000f7221 */ /* 0x000fc80000000000 */
[----:B------:R-:W-:Y:S01]  /*3660*/  FADD R0, R18, R15 ;  /* 0x0000000f12007221 */ /* 0x000fe20000000000 */
[----:B------:R-:W-:Y:S06]  /*3670*/  @!P0 BRA `(.L_x_108) ;  /* 0x0000000800308947 */ /* 0x000fec0003800000 */
[----:B------:R-:W-:-:S04]  /*3680*/  IADD3 R11, PT, PT, R11, 0x2000, RZ ;  /* 0x000020000b0b7810 */ /* 0x000fc80007ffe0ff */
[----:B------:R-:W-:-:S13]  /*3690*/  ISETP.GT.AND P0, PT, R11, R6, PT ;  /* 0x000000060b00720c */ /* 0x000fda0003f04270 */
[----:B------:R-:W-:Y:S05]  /*36a0*/  @!P0 BRA `(.L_x_109) ;  /* 0xfffffffc00608947 */ /* 0x000fea000383ffff */
.L_x_107:
        /* <DEDUP_REMOVED lines=20> */
.L_x_113:
        /* <DEDUP_REMOVED lines=8> */
.L_x_112:
[----:B------:R-:W-:Y:S05]  /*3870*/  BSYNC.RECONVERGENT B2 ;  /* 0x0000000000027941 */ /* 0x000fea0003800200 */
.L_x_111:
        /* <DEDUP_REMOVED lines=16> */
.L_x_116:
        /* <DEDUP_REMOVED lines=46> */
.L_x_115:
[----:B------:R-:W-:Y:S05]  /*3c60*/  BSYNC.RECONVERGENT B2 ;  /* 0x0000000000027941 */ /* 0x000fea0003800200 */
.L_x_114:
        /* <DEDUP_REMOVED lines=31> */
.L_x_118:
[----:B------:R-:W-:Y:S05]  /*3e60*/  BSYNC.RECONVERGENT B2 ;  /* 0x0000000000027941 */ /* 0x000fea0003800200 */
.L_x_117:
        /* <DEDUP_REMOVED lines=12> */
.L_x_110:
[----:B------:R-:W-:Y:S05]  /*3f30*/  BSYNC.RECONVERGENT B1 ;  /* 0x0000000000017941 */ /* 0x000fea0003800200 */
.L_x_108:
        /* <DEDUP_REMOVED lines=50> */
[----:B------:R-:W-:-:S07]  /*4260*/  FADD R0, R18, R19 ;  /* 0x0000001312007221 */ /* 0x000fce0000000000 */
.L_x_80:
[----:B------:R-:W-:Y:S05]  /*4270*/  BSYNC.RECONVERGENT B0 ;  /* 0x0000000000007941 */ /* 0x000fea0003800200 */
.L_x_64:
[----:B------:R-:W-:Y:S05]  /*4280*/  @P0 EXIT ;  /* 0x000000000000094d */ /* 0x000fea0003800000 */
[----:B0-23--:R-:W0:Y:S01]  /*4290*/  LDC.64 R2, c[0x0][0x388] ;  /* 0x0000e200ff027b82 */ /* 0x00de220000000a00 */
[----:B------:R-:W4:Y:S02]  /*42a0*/  LDCU UR4, c[0x0][0x398] ;  /* 0x00007300ff0477ac */ /* 0x000f240008000800 */
[----:B----4-:R-:W-:-:S05]  /*42b0*/  FADD R5, R0, UR4 ;  /* 0x0000000400057e21 */ /* 0x010fca0008000000 */
[----:B0-----:R-:W-:Y:S01]  /*42c0*/  STG.E desc[UR6][R2.64], R5 ;  /* 0x0000000502007986 */ /* 0x001fe2000c101906 */
[----:B------:R-:W-:Y:S05]  /*42d0*/  EXIT ;  /* 0x000000000000794d */ /* 0x000fea0003800000 */
.L_x_119:
        /* <DEDUP_REMOVED lines=10> */
.L_x_246:


//--------------------- .text._ZN3cub18CUB_300001_SM_10006detail6reduce18DeviceReduceKernelINS2_10policy_hubIfjN4cuda3std3__44plusIfEEE10Policy1000EN6thrust24THRUST_300001_SM_1000_NS18transform_iteratorI41ConvertLinearIndexToTriangularMatrixIndexNSD_17counting_iteratorIiNSD_11use_defaultESH_SH_EESH_SH_EEjS9_f12ComputeDeltaEEvT0_PT3_T1_NS0_13GridEvenShareISO_EET2_T4_ --------------------------
	.section	.text._ZN3cub18CUB_300001_SM_10006detail6reduce18DeviceReduceKernelINS2_10policy_hubIfjN4cuda3std3__44plusIfEEE10Policy1000EN6thrust24THRUST_300001_SM_1000_NS18transform_iteratorI41ConvertLinearIndexToTriangularMatrixIndexNSD_17counting_iteratorIiNSD_11use_defaultESH_SH_EESH_SH_EEjS9_f12ComputeDeltaEEvT0_PT3_T1_NS0_13GridEvenShareISO_EET2_T4_,"ax",@progbits
	.align	128
        .global         _ZN3cub18CUB_300001_SM_10006detail6reduce18DeviceReduceKernelINS2_10policy_hubIfjN4cuda3std3__44plusIfEEE10Policy1000EN6thrust24THRUST_300001_SM_1000_NS18transform_iteratorI41ConvertLinearIndexToTriangularMatrixIndexNSD_17counting_iteratorIiNSD_11use_defaultESH_SH_EESH_SH_EEjS9_f12ComputeDeltaEEvT0_PT3_T1_NS0_13GridEvenShareISO_EET2_T4_
        .type           _ZN3cub18CUB_300001_SM_10006detail6reduce18DeviceReduceKernelINS2_10policy_hubIfjN4cuda3std3__44plusIfEEE10Policy1000EN6thrust24THRUST_300001_SM_1000_NS18transform_iteratorI41ConvertLinearIndexToTriangularMatrixIndexNSD_17counting_iteratorIiNSD_11use_defaultESH_SH_EESH_SH_EEjS9_f12ComputeDeltaEEvT0_PT3_T1_NS0_13GridEvenShareISO_EET2_T4_,@function
        .size           _ZN3cub18CUB_300001_SM_10006detail6reduce18DeviceReduceKernelINS2_10policy_hubIfjN4cuda3std3__44plusIfEEE10Policy1000EN6thrust24THRUST_300001_SM_1000_NS18transform_iteratorI41ConvertLinearIndexToTriangularMatrixIndexNSD_17counting_iteratorIiNSD_11use_defaultESH_SH_EESH_SH_EEjS9_f12ComputeDeltaEEvT0_PT3_T1_NS0_13GridEvenShareISO_EET2_T4_,(.L_x_247 - _ZN3cub18CUB_300001_SM_10006detail6reduce18DeviceReduceKernelINS2_10policy_hubIfjN4cuda3std3__44plusIfEEE10Policy1000EN6thrust24THRUST_300001_SM_1000_NS18transform_iteratorI41ConvertLinearIndexToTriangularMatrixIndexNSD_17counting_iteratorIiNSD_11use_defaultESH_SH_EESH_SH_EEjS9_f12ComputeDeltaEEvT0_PT3_T1_NS0_13GridEvenShareISO_EET2_T4_)
        .other          _ZN3cub18CUB_300001_SM_10006detail6reduce18DeviceReduceKernelINS2_10policy_hubIfjN4cuda3std3__44plusIfEEE10Policy1000EN6thrust24THRUST_300001_SM_1000_NS18transform_iteratorI41ConvertLinearIndexToTriangularMatrixIndexNSD_17counting_iteratorIiNSD_11use_defaultESH_SH_EESH_SH_EEjS9_f12ComputeDeltaEEvT0_PT3_T1_NS0_13GridEvenShareISO_EET2_T4_,@"STO_CUDA_ENTRY STV_DEFAULT"
_ZN3cub18CUB_300001_SM_10006detail6reduce18DeviceReduceKernelINS2_10policy_hubIfjN4cuda3std3__44plusIfEEE10Policy1000EN6thrust24THRUST_300001_SM_1000_NS18transform_iteratorI41ConvertLinearIndexToTriangularMatrixIndexNSD_17counting_iteratorIiNSD_11use_defaultESH_SH_EESH_SH_EEjS9_f12ComputeDeltaEEvT0_PT3_T1_NS0_13GridEvenShareISO_EET2_T4_:
.text._ZN3cub18CUB_300001_SM_10006detail6reduce18DeviceReduceKernelINS2_10policy_hubIfjN4cuda3std3__44plusIfEEE10Policy1000EN6thrust24THRUST_300001_SM_1000_NS18transform_iteratorI41ConvertLinearIndexToTriangularMatrixIndexNSD_17counting_iteratorIiNSD_11use_defaultESH_SH_EESH_SH_EEjS9_f12ComputeDeltaEEvT0_PT3_T1_NS0_13GridEvenShareISO_EET2_T4_:
[----:B------:R-:W-:Y:S01]  /*0000*/  LDC R1, c[0x0][0x37c] ;  /* 0x0000df00ff017b82 */ /* 0x000fe20000000800 */
[----:B------:R-:W0:Y:S07]  /*0010*/  S2R R0, SR_CTAID.X ;  /* 0x0000000000007919 */ /* 0x000e2e0000002500 */
[----:B------:R-:W0:Y:S01]  /*0020*/  LDC R3, c[0x0][0x3a8] ;  /* 0x0000ea00ff037b82 */ /* 0x000e220000000800 */
[----:B------:R-:W1:Y:S01]  /*0030*/  LDCU.64 UR6, c[0x0][0x358] ;  /* 0x00006b00ff0677ac */ /* 0x000e620008000a00 */
[----:B------:R-:W2:Y:S01]  /*0040*/  S2R R6, SR_TID.X ;  /* 0x0000000000067919 */ /* 0x000ea20000002100 */
[----:B0-----:R-:W-:-:S05]  /*0050*/  IMAD R2, R0, -0x2000, R3 ;  /* 0xffffe00000027824 */ /* 0x001fca00078e0203 */
[----:B------:R-:W-:-:S13]  /*0060*/  ISETP.GE.U32.AND P0, PT, R2, 0x200, PT ;  /* 0x000002000200780c */ /* 0x000fda0003f06070 */
        /* <DEDUP_REMOVED lines=53> */
.L_x_120:
[----:B------:R-:W0:Y:S01]  /*03c0*/  S2R R8, SR_LANEID ;  /* 0x0000000000087919 */ /* 0x000e220000000000 */
[C---:B------:R-:W-:Y:S01]  /*03d0*/  LOP3.LUT R3, R6.reuse, 0x3e0, RZ, 0xc0, !PT ;  /* 0x000003e006037812 */ /* 0x040fe200078ec0ff */
[----:B------:R-:W-:Y:S01]  /*03e0*/  HFMA2 R4, -RZ, RZ, 0, 0 ;  /* 0x00000000ff047431 */ /* 0x000fe200000001ff */
[----:B------:R-:W-:Y:S02]  /*03f0*/  ISETP.NE.AND P2, PT, R6, RZ, PT ;  /* 0x000000ff0600720c */ /* 0x000fe40003f45270 */
[----:B------:R-:W-:Y:S02]  /*0400*/  IADD3 R5, PT, PT, R3, 0x20, RZ ;  /* 0x0000002003057810 */ /* 0x000fe40007ffe0ff */
[----:B------:R-:W-:Y:S02]  /*0410*/  LOP3.LUT R3, RZ, R3, RZ, 0x33, !PT ;  /* 0x00000003ff037212 */ /* 0x000fe400078e33ff */
[----:B------:R-:W-:-:S03]  /*0420*/  ISETP.GT.U32.AND P0, PT, R5, R2, PT ;  /* 0x000000020500720c */ /* 0x000fc60003f04070 */
[----:B------:R-:W-:Y:S02]  /*0430*/  IMAD.IADD R3, R2, 0x1, R3 ;  /* 0x0000000102037824 */ /* 0x000fe400078e0203 */
[----:B------:R-:W-:-:S03]  /*0440*/  FADD R4, RZ, R4 ;  /* 0x00000004ff047221 */ /* 0x000fc60000000000 */
[----:B------:R-:W-:-:S04]  /*0450*/  SEL R3, R3, 0x1f, P0 ;  /* 0x0000001f03037807 */ /* 0x000fc80000000000 */
[C---:B0-----:R-:W-:Y:S02]  /*0460*/  ISETP.GE.AND P0, PT, R8.reuse, R3, PT ;  /* 0x000000030800720c */ /* 0x041fe40003f06270 */
[----:B------:R-:W-:Y:S02]  /*0470*/  ISETP.NE.AND P1, PT, R8, RZ, PT ;  /* 0x000000ff0800720c */ /* 0x000fe40003f25270 */
[----:B------:R-:W-:Y:S01]  /*0480*/  FSEL R16, R4, RZ, !P0 ;  /* 0x000000ff04107208 */ /* 0x000fe20004000000 */
[----:B------:R-:W-:-:S04]  /*0490*/  VIADD R4, R8, 0x2 ;  /* 0x0000000208047836 */ /* 0x000fc80000000000 */
[----:B------:R-:W0:Y:S01]  /*04a0*/  SHFL.DOWN PT, R5, R16, 0x2, R3 ;  /* 0x0840000010057989 */ /* 0x000e2200000e0003 */
[----:B------:R-:W-:Y:S02]  /*04b0*/  ISETP.GT.AND P0, PT, R4, R3, PT ;  /* 0x000000030400720c */ /* 0x000fe40003f04270 */
[----:B------:R-:W-:-:S03]  /*04c0*/  IADD3 R4, PT, PT, R8, 0x4, RZ ;  /* 0x0000000408047810 */ /* 0x000fc60007ffe0ff */
        /* <DEDUP_REMOVED lines=8> */
[-C--:B------:R-:W-:Y:S02]  /*0550*/  ISETP.GT.AND P0, PT, R4, R3.reuse, PT ;  /* 0x000000030400720c */ /* 0x080fe40003f04270 */
[----:B------:R-:W-:Y:S02]  /*0560*/  IADD3 R4, PT, PT, R8, 0x10, RZ ;  /* 0x0000001008047810 */ /* 0x000fe40007ffe0ff */
        /* <DEDUP_REMOVED lines=13> */
[C---:B------:R-:W-:Y:S02]  /*0640*/  ISETP.GT.U32.AND P2, PT, R2.reuse, 0x40, PT ;  /* 0x000000400200780c */ /* 0x040fe40003f44070 */
[C---:B------:R-:W-:Y:S02]  /*0650*/  ISETP.GT.U32.AND P1, PT, R2.reuse, 0x20, PT ;  /* 0x000000200200780c */ /* 0x040fe40003f24070 */
[C---:B------:R-:W-:Y:S02]  /*0660*/  ISETP.GT.U32.AND P0, PT, R2.reuse, 0x60, PT ;  /* 0x000000600200780c */ /* 0x040fe40003f04070 */
[----:B------:R-:W-:Y:S01]  /*0670*/  ISETP.GT.U32.AND P3, PT, R2, 0xc0, PT ;  /* 0x000000c00200780c */ /* 0x000fe20003f64070 */
[----:B-1----:R-:W-:-:S09]  /*0680*/  ULEA UR4, UR5, UR4, 0x18 ;  /* 0x0000000405047291 */ /* 0x002fd2000f8ec0ff */
[----:B0-----:R-:W0:Y:S04]  /*0690*/  LDS.128 R4, [UR4+0x10] ;  /* 0x00001004ff047984 */ /* 0x001e280008000c00 */
[----:B------:R-:W1:Y:S04]  /*06a0*/  LDS.128 R8, [UR4+0x20] ;  /* 0x00002004ff087984 */ /* 0x000e680008000c00 */
[----:B------:R-:W2:Y:S01]  /*06b0*/  LDS.128 R12, [UR4+0x30] ;  /* 0x00003004ff0c7984 */ /* 0x000ea20008000c00 */
[----:B0-----:R-:W-:-:S05]  /*06c0*/  FADD R5, R16, R5 ;  /* 0x0000000510057221 */ /* 0x001fca0000000000 */
[----:B------:R-:W-:Y:S02]  /*06d0*/  FSEL R5, R5, R16, P1 ;  /* 0x0000001005057208 */ /* 0x000fe40000800000 */
[C---:B------:R-:W-:Y:S01]  /*06e0*/  ISETP.GT.U32.AND P1, PT, R2.reuse, 0x80, PT ;  /* 0x000000800200780c */ /* 0x040fe20003f24070 */
[----:B------:R-:W0:Y:S02]  /*06f0*/  LDS.128 R16, [UR4+0x40] ;  /* 0x00004004ff107984 */ /* 0x000e240008000c00 */
[----:B------:R-:W-:Y:S01]  /*0700*/  @P2 FADD R5, R5, R6 ;  /* 0x0000000605052221 */ /* 0x000fe20000000000 */
[----:B------:R-:W-:-:S03]  /*0710*/  ISETP.GT.U32.AND P2, PT, R2, 0xa0, PT ;  /* 0x000000a00200780c */ /* 0x000fc60003f44070 */
[----:B------:R-:W-:Y:S01]  /*0720*/  @P0 FADD R5, R5, R7 ;  /* 0x0000000705050221 */ /* 0x000fe20000000000 */
[----:B------:R-:W-:-:S05]  /*0730*/  ISETP.GT.U32.AND P0, PT, R2, 0xe0, PT ;  /* 0x000000e00200780c */ /* 0x000fca0003f04070 */
[----:B-1----:R-:W-:Y:S01]  /*0740*/  @P1 FADD R5, R5, R8 ;  /* 0x0000000805051221 */ /* 0x002fe20000000000 */
[----:B------:R-:W-:-:S03]  /*0750*/  ISETP.GT.U32.AND P1, PT, R2, 0x100, PT ;  /* 0x000001000200780c */ /* 0x000fc60003f24070 */
[----:B------:R-:W-:Y:S01]  /*0760*/  @P2 FADD R5, R5, R9 ;  /* 0x0000000905052221 */ /* 0x000fe20000000000 */
[----:B------:R-:W-:-:S03]  /*0770*/  ISETP.GT.U32.AND P2, PT, R2, 0x120, PT ;  /* 0x000001200200780c */ /* 0x000fc60003f44070 */
[----:B------:R-:W-:Y:S01]  /*0780*/  @P3 FADD R5, R5, R10 ;  /* 0x0000000a05053221 */ /* 0x000fe20000000000 */
[----:B------:R-:W-:-:S03]  /*0790*/  ISETP.GT.U32.AND P3, PT, R2, 0x140, PT ;  /* 0x000001400200780c */ /* 0x000fc60003f64070 */
[----:B------:R-:W-:Y:S01]  /*07a0*/  @P0 FADD R5, R5, R11 ;  /* 0x0000000b05050221 */ /* 0x000fe20000000000 */
[----:B------:R-:W-:-:S03]  /*07b0*/  ISETP.GT.U32.AND P0, PT, R2, 0x160, PT ;  /* 0x000001600200780c */ /* 0x000fc60003f04070 */
[----:B--2---:R-:W-:Y:S01]  /*07c0*/  @P1 FADD R5, R5, R12 ;  /* 0x0000000c05051221 */ /* 0x004fe20000000000 */
[----:B------:R-:W-:-:S03]  /*07d0*/  ISETP.GT.U32.AND P1, PT, R2, 0x180, PT ;  /* 0x000001800200780c */ /* 0x000fc60003f24070 */
[----:B------:R-:W-:Y:S01]  /*07e0*/  @P2 FADD R5, R5, R13 ;  /* 0x0000000d05052221 */ /* 0x000fe20000000000 */
[----:B------:R-:W-:-:S03]  /*07f0*/  ISETP.GT.U32.AND P2, PT, R2, 0x1a0, PT ;  /* 0x000001a00200780c */ /* 0x000fc60003f44070 */
[----:B------:R-:W-:Y:S01]  /*0800*/  @P3 FADD R5, R5, R14 ;  /* 0x0000000e05053221 */ /* 0x000fe20000000000 */
[----:B------:R-:W-:-:S03]  /*0810*/  ISETP.GT.U32.AND P3, PT, R2, 0x1c0, PT ;  /* 0x000001c00200780c */ /* 0x000fc60003f64070 */
[----:B------:R-:W-:Y:S01]  /*0820*/  @P0 FADD R5, R5, R15 ;  /* 0x0000000f05050221 */ /* 0x000fe20000000000 */
[----:B------:R-:W-:-:S03]  /*0830*/  ISETP.GT.U32.AND P0, PT, R2, 0x1e0, PT ;  /* 0x000001e00200780c */ /* 0x000fc60003f04070 */
[----:B0-----:R-:W-:-:S04]  /*0840*/  @P1 FADD R5, R5, R16 ;  /* 0x0000001005051221 */ /* 0x001fc80000000000 */
[----:B------:R-:W-:-:S04]  /*0850*/  @P2 FADD R5, R5, R17 ;  /* 0x0000001105052221 */ /* 0x000fc80000000000 */
[----:B------:R-:W-:-:S04]  /*0860*/  @P3 FADD R5, R5, R18 ;  /* 0x0000001205053221 */ /* 0x000fc80000000000 */
[----:B------:R-:W-:-:S05]  /*0870*/  @P0 FADD R5, R5, R19 ;  /* 0x0000001305050221 */ /* 0x000fca0000000000 */
[----:B------:R-:W-:-:S07]  /*0880*/  MOV R19, R5 ;  /* 0x0000000500137202 */ /* 0x000fce0000000f00 */
.L_x_121:
[----:B------:R-:W0:Y:S02]  /*0890*/  LDC.64 R2, c[0x0][0x388] ;  /* 0x0000e200ff027b82 */ /* 0x000e240000000a00 */
[----:B0-----:R-:W-:-:S05]  /*08a0*/  IMAD.WIDE.U32 R2, R0, 0x4, R2 ;  /* 0x0000000400027825 */ /* 0x001fca00078e0002 */
[----:B------:R-:W-:Y:S01]  /*08b0*/  STG.E desc[UR6][R2.64], R19 ;  /* 0x0000001302007986 */ /* 0x000fe2000c101906 */
[----:B------:R-:W-:Y:S05]  /*08c0*/  EXIT ;  /* 0x000000000000794d */ /* 0x000fea0003800000 */
.L_x_122:
        /* <DEDUP_REMOVED lines=11> */
.L_x_247:


//--------------------- .text._ZN3cub18CUB_300001_SM_10006detail6reduce28DeviceReduceSingleTileKernelINS2_10policy_hubIfjN4cuda3std3__44plusIfEEE10Policy1000EN6thrust24THRUST_300001_SM_1000_NS18transform_iteratorI41ConvertLinearIndexToTriangularMatrixIndexNSD_17counting_iteratorIiNSD_11use_defaultESH_SH_EESH_SH_EEPfjS9_ff12ComputeDeltaEEvT0_T1_T2_T3_T4_T6_ --------------------------
	.section	.text._ZN3cub18CUB_300001_SM_10006detail6reduce28DeviceReduceSingleTileKernelINS2_10policy_hubIfjN4cuda3std3__44plusIfEEE10Policy1000EN6thrust24THRUST_300001_SM_1000_NS18transform_iteratorI41ConvertLinearIndexToTriangularMatrixIndexNSD_17counting_iteratorIiNSD_11use_defaultESH_SH_EESH_SH_EEPfjS9_ff12ComputeDeltaEEvT0_T1_T2_T3_T4_T6_,"ax",@progbits
	.align	128
        .global         _ZN3cub18CUB_300001_SM_10006detail6reduce28DeviceReduceSingleTileKernelINS2_10policy_hubIfjN4cuda3std3__44plusIfEEE10Policy1000EN6thrust24THRUST_300001_SM_1000_NS18transform_iteratorI41ConvertLinearIndexToTriangularMatrixIndexNSD_17counting_iteratorIiNSD_11use_defaultESH_SH_EESH_SH_EEPfjS9_ff12ComputeDeltaEEvT0_T1_T2_T3_T4_T6_
        .type           _ZN3cub18CUB_300001_SM_10006detail6reduce28DeviceReduceSingleTileKernelINS2_10policy_hubIfjN4cuda3std3__44plusIfEEE10Policy1000EN6thrust24THRUST_300001_SM_1000_NS18transform_iteratorI41ConvertLinearIndexToTriangularMatrixIndexNSD_17counting_iteratorIiNSD_11use_defaultESH_SH_EESH_SH_EEPfjS9_ff12ComputeDeltaEEvT0_T1_T2_T3_T4_T6_,@function
        .size           _ZN3cub18CUB_300001_SM_10006detail6reduce28DeviceReduceSingleTileKernelINS2_10policy_hubIfjN4cuda3std3__44plusIfEEE10Policy1000EN6thrust24THRUST_300001_SM_1000_NS18transform_iteratorI41ConvertLinearIndexToTriangularMatrixIndexNSD_17counting_iteratorIiNSD_11use_defaultESH_SH_EESH_SH_EEPfjS9_ff12ComputeDeltaEEvT0_T1_T2_T3_T4_T6_,(.L_x_248 - _ZN3cub18CUB_300001_SM_10006detail6reduce28DeviceReduceSingleTileKernelINS2_10policy_hubIfjN4cuda3std3__44plusIfEEE10Policy1000EN6thrust24THRUST_300001_SM_1000_NS18transform_iteratorI41ConvertLinearIndexToTriangularMatrixIndexNSD_17counting_iteratorIiNSD_11use_defaultESH_SH_EESH_SH_EEPfjS9_ff12ComputeDeltaEEvT0_T1_T2_T3_T4_T6_)
        .other          _ZN3cub18CUB_300001_SM_10006detail6reduce28DeviceReduceSingleTileKernelINS2_10policy_hubIfjN4cuda3std3__44plusIfEEE10Policy1000EN6thrust24THRUST_300001_SM_1000_NS18transform_iteratorI41ConvertLinearIndexToTriangularMatrixIndexNSD_17counting_iteratorIiNSD_11use_defaultESH_SH_EESH_SH_EEPfjS9_ff12ComputeDeltaEEvT0_T1_T2_T3_T4_T6_,@"STO_CUDA_ENTRY STV_DEFAULT"
_ZN3cub18CUB_300001_SM_10006detail6reduce28DeviceReduceSingleTileKernelINS2_10policy_hubIfjN4cuda3std3__44plusIfEEE10Policy1000EN6thrust24THRUST_300001_SM_1000_NS18transform_iteratorI41ConvertLinearIndexToTriangularMatrixIndexNSD_17counting_iteratorIiNSD_11use_defaultESH_SH_EESH_SH_EEPfjS9_ff12ComputeDeltaEEvT0_T1_T2_T3_T4_T6_:
.text._ZN3cub18CUB_300001_SM_10006detail6reduce28DeviceReduceSingleTileKernelINS2_10policy_hubIfjN4cuda3std3__44plusIfEEE10Policy1000EN6thrust24THRUST_300001_SM_1000_NS18transform_iteratorI41ConvertLinearIndexToTriangularMatrixIndexNSD_17counting_iteratorIiNSD_11use_defaultESH_SH_EESH_SH_EEPfjS9_ff12ComputeDeltaEEvT0_T1_T2_T3_T4_T6_:
[----:B------:R-:W-:Y:S01]  /*0000*/  LDC R1, c[0x0][0x37c] ;  /* 0x0000df00ff017b82 */ /* 0x000fe20000000800 */
[----:B------:R-:W0:Y:S02]  /*0010*/  LDCU UR4, c[0x0][0x390] ;  /* 0x00007200ff0477ac */ /* 0x000e240008000800 */
[----:B0-----:R-:W-:-:S09]  /*0020*/  UISETP.NE.AND UP0, UPT, UR4, URZ, UPT ;  /* 0x000000ff0400728c */ /* 0x001fd2000bf05270 */
        /* <DEDUP_REMOVED lines=9> */
.L_x_123:
[----:B------:R-:W0:Y:S01]  /*00c0*/  S2R R0, SR_TID.X ;  /* 0x0000000000007919 */ /* 0x000e220000002100 */
[----:B------:R-:W-:-:S09]  /*00d0*/  UISETP.GE.U32.AND UP0, UPT, UR4, 0x200, UPT ;  /* 0x000002000400788c */ /* 0x000fd2000bf06070 */
        /* <DEDUP_REMOVED lines=27> */
.L_x_124:
        /* <DEDUP_REMOVED lines=37> */
.L_x_125:
        /* <DEDUP_REMOVED lines=10> */
.L_x_248:


//--------------------- .text._ZN3cub18CUB_300001_SM_10006detail11EmptyKernelIvEEvv --------------------------
	.section	.text._ZN3cub18CUB_300001_SM_10006detail11EmptyKernelIvEEvv,"ax",@progbits
	.align	128
        .global         _ZN3cub18CUB_300001_SM_10006detail11EmptyKernelIvEEvv
        .type           _ZN3cub18CUB_300001_SM_10006detail11EmptyKernelIvEEvv,@function
        .size           _ZN3cub18CUB_300001_SM_10006detail11EmptyKernelIvEEvv,(.L_x_249 - _ZN3cub18CUB_300001_SM_10006detail11EmptyKernelIvEEvv)
        .other          _ZN3cub18CUB_300001_SM_10006detail11EmptyKernelIvEEvv,@"STO_CUDA_ENTRY STV_DEFAULT"
_ZN3cub18CUB_300001_SM_10006detail11EmptyKernelIvEEvv:
.text._ZN3cub18CUB_300001_SM_10006detail11EmptyKernelIvEEvv:
[----:B------:R-:W-:Y:S01]  /*0000*/  LDC R1, c[0x0][0x37c] ;  /* 0x0000df00ff017b82 */ /* 0x000fe20000000800 */
[----:B------:R-:W-:Y:S05]  /*0010*/  EXIT ;  /* 0x000000000000794d */ /* 0x000fea0003800000 */
.L_x_126:
        /* <DEDUP_REMOVED lines=14> */
.L_x_249:


//--------------------- .text._Z38cluster_similarity_reduction_cubreduceILi256EEv7ClusterS0_iPfi --------------------------
	.section	.text._Z38cluster_similarity_reduction_cubreduceILi256EEv7ClusterS0_iPfi,"ax",@progbits
	.align	128
        .global         _Z38cluster_similarity_reduction_cubreduceILi256EEv7ClusterS0_iPfi
        .type           _Z38cluster_similarity_reduction_cubreduceILi256EEv7ClusterS0_iPfi,@function
        .size           _Z38cluster_similarity_reduction_cubreduceILi256EEv7ClusterS0_iPfi,(.L_x_241 - _Z38cluster_similarity_reduction_cubreduceILi256EEv7ClusterS0_iPfi)
        .other          _Z38cluster_similarity_reduction_cubreduceILi256EEv7ClusterS0_iPfi,@"STO_CUDA_ENTRY STV_DEFAULT"
_Z38cluster_similarity_reduction_cubreduceILi256EEv7ClusterS0_iPfi:
.text._Z38cluster_similarity_reduction_cubreduceILi256EEv7ClusterS0_iPfi:
[----:B------:R-:W-:Y:S01]  /*0000*/  LDC R1, c[0x0][0x37c] ;  /* 0x0000df00ff017b82 */ /* 0x000fe20000000800 */
[----:B------:R-:W0:Y:S01]  /*0010*/  S2R R28, SR_CTAID.X ;  /* 0x00000000001c7919 */ /* 0x000e220000002500 */
[----:B------:R-:W0:Y:S06]  /*0020*/  LDCU UR4, c[0x0][0x360] ;  /* 0x00006c00ff0477ac */ /* 0x000e2c0008000800 */
[----:B------:R-:W1:Y:S01]  /*0030*/  LDC R5, c[0x0][0x3b0] ;  /* 0x0000ec00ff057b82 */ /* 0x000e620000000800 */
[----:B------:R-:W-:Y:S01]  /*0040*/  BSSY.RECONVERGENT B0, `(.L_x_127) ;  /* 0x00001b6000007945 */ /* 0x000fe20003800200 */
[----:B------:R-:W2:Y:S01]  /*0050*/  S2R R27, SR_TID.X ;  /* 0x00000000001b7919 */ /* 0x000ea20000002100 */
[----:B------:R-:W3:Y:S01]  /*0060*/  LDCU.64 UR6, c[0x0][0x358] ;  /* 0x00006b00ff0677ac */ /* 0x000ee20008000a00 */
[----:B------:R-:W-:-:S02]  /*0070*/  HFMA2 R35, -RZ, RZ, 0, 0 ;  /* 0x00000000ff237431 */ /* 0x000fc400000001ff */
[----:B0-----:R-:W-:-:S05]  /*0080*/  IMAD R0, R28, UR4, RZ ;  /* 0x000000041c007c24 */ /* 0x001fca000f8e02ff */
[----:B--2---:R-:W-:-:S04]  /*0090*/  IADD3 R26, PT, PT, R0, R27, RZ ;  /* 0x0000001b001a7210 */ /* 0x004fc80007ffe0ff */
[----:B------:R-:W-:-:S04]  /*00a0*/  IADD3 R4, PT, PT, R26, 0x1, RZ ;  /* 0x000000011a047810 */ /* 0x000fc80007ffe0ff */
[----:B-1----:R-:W-:-:S13]  /*00b0*/  ISETP.GE.AND P0, PT, R4, R5, PT ;  /* 0x000000050400720c */ /* 0x002fda0003f06270 */
[----:B---3--:R-:W-:Y:S05]  /*00c0*/  @P0 BRA `(.L_x_128) ;  /* 0x0000001800b40947 */ /* 0x008fea0003800000 */
[----:B------:R-:W0:Y:S08]  /*00d0*/  LDC.64 R12, c[0x0][0x380] ;  /* 0x0000e000ff0c7b82 */ /* 0x000e300000000a00 */
[----:B------:R-:W1:Y:S08]  /*00e0*/  LDC.64 R14, c[0x0][0x388] ;  /* 0x0000e200ff0e7b82 */ /* 0x000e700000000a00 */
[----:B------:R-:W2:Y:S08]  /*00f0*/  LDC.64 R16, c[0x0][0x390] ;  /* 0x0000e400ff107b82 */ /* 0x000eb00000000a00 */
[----:B------:R-:W3:Y:S01]  /*0100*/  LDC.64 R18, c[0x0][0x398] ;  /* 0x0000e600ff127b82 */ /* 0x000ee20000000a00 */
[----:B0-----:R-:W-:-:S05]  /*0110*/  IMAD.WIDE.U32 R12, R26, 0x4, R12 ;  /* 0x000000041a0c7825 */ /* 0x001fca00078e000c */
[----:B------:R0:W5:Y:S02]  /*0120*/  LDG.E R11, desc[UR6][R12.64] ;  /* 0x000000060c0b7981 */ /* 0x000164000c1e1900 */
[----:B------:R-:W4:Y:S08]  /*0130*/  LDC.64 R20, c[0x0][0x3a0] ;  /* 0x0000e800ff147b82 */ /* 0x000f300000000a00 */
[----:B------:R-:W0:Y:S01]  /*0140*/  LDC.64 R2, c[0x0][0x3a8] ;  /* 0x0000ea00ff027b82 */ /* 0x000e220000000a00 */
[----:B-1----:R-:W-:-:S04]  /*0150*/  IMAD.WIDE.U32 R14, R26, 0x4, R14 ;  /* 0x000000041a0e7825 */ /* 0x002fc800078e000e */
[C---:B--2---:R-:W-:Y:S01]  /*0160*/  IMAD.WIDE.U32 R16, R26.reuse, 0x4, R16 ;  /* 0x000000041a107825 */ /* 0x044fe200078e0010 */
[----:B------:R1:W5:Y:S03]  /*0170*/  LDG.E R10, desc[UR6][R14.64] ;  /* 0x000000060e0a7981 */ /* 0x000366000c1e1900 */
[C---:B---3--:R-:W-:Y:S01]  /*0180*/  IMAD.WIDE.U32 R18, R26.reuse, 0x4, R18 ;  /* 0x000000041a127825 */ /* 0x048fe200078e0012 */
[----:B------:R1:W5:Y:S04]  /*0190*/  LDG.E R9, desc[UR6][R16.64] ;  /* 0x0000000610097981 */ /* 0x000368000c1e1900 */
[----:B------:R1:W5:Y:S01]  /*01a0*/  LDG.E R8, desc[UR6][R18.64] ;  /* 0x0000000612087981 */ /* 0x000362000c1e1900 */
[----:B----4-:R-:W-:-:S05]  /*01b0*/  IMAD.WIDE.U32 R20, R26, 0x4, R20 ;  /* 0x000000041a147825 */ /* 0x010fca00078e0014 */
[----:B------:R1:W5:Y:S01]  /*01c0*/  LDG.E R7, desc[UR6][R20.64] ;  /* 0x0000000614077981 */ /* 0x000362000c1e1900 */
[----:B0-----:R-:W-:-:S05]  /*01d0*/  IMAD.WIDE.U32 R22, R26, 0x4, R2 ;  /* 0x000000041a167825 */ /* 0x001fca00078e0002 */
[----:B------:R1:W5:Y:S01]  /*01e0*/  LDG.E R6, desc[UR6][R22.64] ;  /* 0x0000000616067981 */ /* 0x000362000c1e1900 */
[----:B------:R-:W-:-:S04]  /*01f0*/  IADD3 R2, PT, PT, -R26, -0x2, R5 ;  /* 0xfffffffe1a027810 */ /* 0x000fc80007ffe105 */
[----:B------:R-:W-:Y:S02]  /*0200*/  ISETP.GE.U32.AND P0, PT, R2, 0x3, PT ;  /* 0x000000030200780c */ /* 0x000fe40003f06070 */
[----:B------:R-:W-:Y:S01]  /*0210*/  LOP3.LUT R0, RZ, R0, RZ, 0x33, !PT ;  /* 0x00000000ff007212 */ /* 0x000fe200078e33ff */
[----:B------:R-:W-:Y:S03]  /*0220*/  BSSY.RECONVERGENT B1, `(.L_x_129) ;  /* 0x00000e2000017945 */ /* 0x000fe60003800200 */
[----:B------:R-:W-:Y:S02]  /*0230*/  IADD3 R5, PT, PT, -R27, R5, R0 ;  /* 0x000000051b057210 */ /* 0x000fe40007ffe100 */
[----:B------:R-:W-:Y:S02]  /*0240*/  MOV R35, RZ ;  /* 0x000000ff00237202 */ /* 0x000fe40000000f00 */
[----:B------:R-:W-:-:S03]  /*0250*/  LOP3.LUT R3, R5, 0x3, RZ, 0xc0, !PT ;  /* 0x0000000305037812 */ /* 0x000fc600078ec0ff */
[----:B-1----:R-:W-:Y:S05]  /*0260*/  @!P0 BRA `(.L_x_130) ;  /* 0x0000000c00748947 */ /* 0x002fea0003800000 */
[----:B------:R-:W0:Y:S01]  /*0270*/  LDC.64 R36, c[0x0][0x388] ;  /* 0x0000e200ff247b82 */ /* 0x000e220000000a00 */
[----:B------:R-:W-:Y:S01]  /*0280*/  LOP3.LUT R2, R5, 0xfffffffc, RZ, 0xc0, !PT ;  /* 0xfffffffc05027812 */ /* 0x000fe200078ec0ff */
[----:B------:R-:W-:Y:S01]  /*0290*/  BSSY.RECONVERGENT B2, `(.L_x_131) ;  /* 0x00000d9000027945 */ /* 0x000fe20003800200 */
[----:B------:R-:W-:Y:S02]  /*02a0*/  MOV R35, RZ ;  /* 0x000000ff00237202 */ /* 0x000fe40000000f00 */
[----:B------:R-:W-:-:S03]  /*02b0*/  IADD3 R2, PT, PT, -R2, RZ, RZ ;  /* 0x000000ff02027210 */ /* 0x000fc60007ffe1ff */
[----:B------:R-:W1:Y:S01]  /*02c0*/  LDC.64 R12, c[0x0][0x390] ;  /* 0x0000e400ff0c7b82 */ /* 0x000e620000000a00 */
[----:B0-----:R-:W-:-:S04]  /*02d0*/  IADD3 R36, P0, PT, R36, 0x8, RZ ;  /* 0x0000000824247810 */ /* 0x001fc80007f1e0ff */
[----:B------:R-:W-:Y:S02]  /*02e0*/  IADD3.X R37, PT, PT, RZ, R37, RZ, P0, !PT ;  /* 0x00000025ff257210 */ /* 0x000fe400007fe4ff */
[----:B-1----:R-:W-:-:S04]  /*02f0*/  IADD3 R12, P1, PT, R12, 0x8, RZ ;  /* 0x000000080c0c7810 */ /* 0x002fc80007f3e0ff */
[----:B------:R-:W-:-:S09]  /*0300*/  IADD3.X R13, PT, PT, RZ, R13, RZ, P1, !PT ;  /* 0x0000000dff0d7210 */ /* 0x000fd20000ffe4ff */
.L_x_156:
[----:B------:R-:W0:Y:S01]  /*0310*/  LDC.64 R16, c[0x0][0x380] ;  /* 0x0000e000ff107b82 */ /* 0x000e220000000a00 */
[----:B------:R-:W-:-:S05]  /*0320*/  IMAD.WIDE R14, R4, 0x4, R36 ;  /* 0x00000004040e7825 */ /* 0x000fca00078e0224 */
[----:B------:R-:W2:Y:S01]  /*0330*/  LDG.E R21, desc[UR6][R14.64+-0x8] ;  /* 0xfffff8060e157981 */ /* 0x000ea2000c1e1900 */
[C---:B------:R-:W-:Y:S01]  /*0340*/  IMAD.WIDE R18, R4.reuse, 0x4, R12 ;  /* 0x0000000404127825 */ /* 0x040fe200078e020c */
[----:B------:R-:W1:Y:S04]  /*0350*/  LDC.64 R24, c[0x0][0x3a0] ;  /* 0x0000e800ff187b82 */ /* 0x000e680000000a00 */
[----:B------:R-:W3:Y:S01]  /*0360*/  LDG.E R30, desc[UR6][R18.64+-0x8] ;  /* 0xfffff806121e7981 */ /* 0x000ee2000c1e1900 */
[----:B0-----:R-:W-:-:S05]  /*0370*/  IMAD.WIDE R16, R4, 0x4, R16 ;  /* 0x0000000404107825 */ /* 0x001fca00078e0210 */
[----:B------:R-:W4:Y:S01]  /*0380*/  LDG.E R0, desc[UR6][R16.64] ;  /* 0x0000000610007981 */ /* 0x000f22000c1e1900 */
[----:B------:R-:W-:Y:S01]  /*0390*/  IADD3 R2, PT, PT, R2, 0x4, RZ ;  /* 0x0000000402027810 */ /* 0x000fe20007ffe0ff */
[----:B------:R-:W-:Y:S01]  /*03a0*/  BSSY.RECONVERGENT B3, `(.L_x_132) ;  /* 0x000001a000037945 */ /* 0x000fe20003800200 */
[----:B-1----:R-:W-:Y:S02]  /*03b0*/  IMAD.WIDE R24, R4, 0x4, R24 ;  /* 0x0000000404187825 */ /* 0x002fe400078e0218 */
[----:B------:R-:W-:Y:S02]  /*03c0*/  ISETP.NE.AND P0, PT, R2, RZ, PT ;  /* 0x000000ff0200720c */ /* 0x000fe40003f05270 */
[----:B--2--5:R-:W-:-:S04]  /*03d0*/  FADD R21, R10, -R21 ;  /* 0x800000150a157221 */ /* 0x024fc80000000000 */
[----:B------:R-:W-:Y:S01]  /*03e0*/  FMUL R23, R21, R21 ;  /* 0x0000001515177220 */ /* 0x000fe20000400000 */
[----:B---3--:R-:W-:Y:S01]  /*03f0*/  FADD R30, R9, -R30 ;  /* 0x8000001e091e7221 */ /* 0x008fe20000000000 */
[----:B------:R-:W0:Y:S01]  /*0400*/  LDC.64 R20, c[0x0][0x3a8] ;  /* 0x0000ea00ff147b82 */ /* 0x000e220000000a00 */
[----:B----4-:R-:W-:-:S04]  /*0410*/  FADD R0, R11, -R0 ;  /* 0x800000000b007221 */ /* 0x010fc80000000000 */
[----:B------:R-:W-:-:S03]  /*0420*/  FFMA R29, R0, R0, R23 ;  /* 0x00000000001d7223 */ /* 0x000fc60000000017 */
[----:B------:R-:W1:Y:S01]  /*0430*/  LDC.64 R22, c[0x0][0x398] ;  /* 0x0000e600ff167b82 */ /* 0x000e620000000a00 */
[----:B------:R-:W-:-:S05]  /*0440*/  FFMA R29, R30, R30, R29 ;  /* 0x0000001e1e1d7223 */ /* 0x000fca000000001d */
[----:B------:R-:W-:Y:S01]  /*0450*/  IADD3 R30, PT, PT, R29, -0xd000000, RZ ;  /* 0xf30000001d1e7810 */ /* 0x000fe20007ffe0ff */
[----:B------:R2:W3:Y:S03]  /*0460*/  MUFU.RSQ R0, R29 ;  /* 0x0000001d00007308 */ /* 0x0004e60000001400 */
[----:B------:R-:W-:Y:S01]  /*0470*/  ISETP.GT.U32.AND P1, PT, R30, 0x727fffff, PT ;  /* 0x727fffff1e00780c */ /* 0x000fe20003f24070 */
[----:B0-----:R-:W-:-:S04]  /*0480*/  IMAD.WIDE R20, R4, 0x4, R20 ;  /* 0x0000000404147825 */ /* 0x001fc800078e0214 */
[----:B-1----:R-:W-:-:S08]  /*0490*/  IMAD.WIDE R22, R4, 0x4, R22 ;  /* 0x0000000404167825 */ /* 0x002fd000078e0216 */
[----:B--23--:R-:W-:Y:S05]  /*04a0*/  @!P1 BRA `(.L_x_133) ;  /* 0x0000000000149947 */ /* 0x00cfea0003800000 */
[----:B------:R-:W-:Y:S02]  /*04b0*/  MOV R0, R29 ;  /* 0x0000001d00007202 */ /* 0x000fe40000000f00 */
[----:B------:R-:W-:-:S07]  /*04c0*/  MOV R29, 0x4e0 ;  /* 0x000004e0001d7802 */ /* 0x000fce0000000f00 */
[----:B------:R-:W-:Y:S05]  /*04d0*/  CALL.REL.NOINC `($__internal_0_$__cuda_sm20_sqrt_rn_f32_slowpath) ;  /* 0x0000001800507944 */ /* 0x000fea0003c00000 */
[----:B------:R-:W-:Y:S01]  /*04e0*/  MOV R34, R30 ;  /* 0x0000001e00227202 */ /* 0x000fe20000000f00 */
[----:B------:R-:W-:Y:S06]  /*04f0*/  BRA `(.L_x_134) ;  /* 0x0000000000107947 */ /* 0x000fec0003800000 */
.L_x_133:
[----:B------:R-:W-:Y:S01]  /*0500*/  FMUL.FTZ R34, R29, R0 ;  /* 0x000000001d227220 */ /* 0x000fe20000410000 */
[----:B------:R-:W-:-:S03]  /*0510*/  FMUL.FTZ R0, R0, 0.5 ;  /* 0x3f00000000007820 */ /* 0x000fc60000410000 */
[----:B------:R-:W-:-:S04]  /*0520*/  FFMA R29, -R34, R34, R29 ;  /* 0x00000022221d7223 */ /* 0x000fc8000000011d */
[----:B------:R-:W-:-:S07]  /*0530*/  FFMA R34, R29, R0, R34 ;  /* 0x000000001d227223 */ /* 0x000fce0000000022 */
.L_x_134:
[----:B------:R-:W-:Y:S05]  /*0540*/  BSYNC.RECONVERGENT B3 ;  /* 0x0000000000037941 */ /* 0x000fea0003800200 */
.L_x_132:
[----:B------:R-:W2:Y:S04]  /*0550*/  LDG.E R0, desc[UR6][R24.64] ;  /* 0x0000000618007981 */ /* 0x000ea8000c1e1900 */
[----:B------:R-:W3:Y:S04]  /*0560*/  LDG.E R31, desc[UR6][R22.64] ;  /* 0x00000006161f7981 */ /* 0x000ee8000c1e1900 */
[----:B------:R-:W4:Y:S01]  /*0570*/  LDG.E R29, desc[UR6][R20.64] ;  /* 0x00000006141d7981 */ /* 0x000f22000c1e1900 */
[----:B------:R-:W-:Y:S01]  /*0580*/  BSSY.RECONVERGENT B3, `(.L_x_135) ;  /* 0x0000013000037945 */ /* 0x000fe20003800200 */
[----:B--2---:R-:W-:Y:S01]  /*0590*/  FADD R0, R7, -R0 ;  /* 0x8000000007007221 */ /* 0x004fe20000000000 */
[----:B---3--:R-:W-:-:S03]  /*05a0*/  FADD R31, R8, -R31 ;  /* 0x8000001f081f7221 */ /* 0x008fc60000000000 */
[----:B------:R-:W-:Y:S01]  /*05b0*/  FMUL R0, R0, R0 ;  /* 0x0000000000007220 */ /* 0x000fe20000400000 */
[----:B----4-:R-:W-:-:S03]  /*05c0*/  FADD R29, R6, -R29 ;  /* 0x8000001d061d7221 */ /* 0x010fc60000000000 */
[----:B------:R-:W-:-:S04]  /*05d0*/  FFMA R0, R31, R31, R0 ;  /* 0x0000001f1f007223 */ /* 0x000fc80000000000 */
[----:B------:R-:W-:-:S04]  /*05e0*/  FFMA R29, R29, R29, R0 ;  /* 0x0000001d1d1d7223 */ /* 0x000fc80000000000 */
[----:B------:R0:W1:Y:S01]  /*05f0*/  MUFU.RSQ R32, R29 ;  /* 0x0000001d00207308 */ /* 0x0000620000001400 */
[----:B------:R-:W-:-:S04]  /*0600*/  IADD3 R0, PT, PT, R29, -0xd000000, RZ ;  /* 0xf30000001d007810 */ /* 0x000fc80007ffe0ff */
[----:B------:R-:W-:-:S13]  /*0610*/  ISETP.GT.U32.AND P1, PT, R0, 0x727fffff, PT ;  /* 0x727fffff0000780c */ /* 0x000fda0003f24070 */
[----:B01----:R-:W-:Y:S05]  /*0620*/  @!P1 BRA `(.L_x_136) ;  /* 0x0000000000109947 */ /* 0x003fea0003800000 */
[----:B------:R-:W-:Y:S02]  /*0630*/  MOV R0, R29 ;  /* 0x0000001d00007202 */ /* 0x000fe40000000f00 */
[----:B------:R-:W-:-:S07]  /*0640*/  MOV R29, 0x660 ;  /* 0x00000660001d7802 */ /* 0x000fce0000000f00 */
[----:B------:R-:W-:Y:S05]  /*0650*/  CALL.REL.NOINC `($__internal_0_$__cuda_sm20_sqrt_rn_f32_slowpath) ;  /* 0x0000001400f07944 */ /* 0x000fea0003c00000 */
[----:B------:R-:W-:Y:S05]  /*0660*/  BRA `(.L_x_137) ;  /* 0x0000000000107947 */ /* 0x000fea0003800000 */
.L_x_136:
[----:B------:R-:W-:Y:S01]  /*0670*/  FMUL.FTZ R30, R29, R32 ;  /* 0x000000201d1e7220 */ /* 0x000fe20000410000 */
[----:B------:R-:W-:-:S03]  /*0680*/  FMUL.FTZ R0, R32, 0.5 ;  /* 0x3f00000020007820 */ /* 0x000fc60000410000 */
[----:B------:R-:W-:-:S04]  /*0690*/  FFMA R29, -R30, R30, R29 ;  /* 0x0000001e1e1d7223 */ /* 0x000fc8000000011d */
[----:B------:R-:W-:-:S07]  /*06a0*/  FFMA R30, R29, R0, R30 ;  /* 0x000000001d1e7223 */ /* 0x000fce000000001e */
.L_x_137:
[----:B------:R-:W-:Y:S05]  /*06b0*/  BSYNC.RECONVERGENT B3 ;  /* 0x0000000000037941 */ /* 0x000fea0003800200 */
.L_x_135:
[----:B------:R-:W2:Y:S04]  /*06c0*/  LDG.E R29, desc[UR6][R14.64+-0x4] ;  /* 0xfffffc060e1d7981 */ /* 0x000ea8000c1e1900 */
[----:B------:R-:W3:Y:S04]  /*06d0*/  LDG.E R32, desc[UR6][R16.64+0x4] ;  /* 0x0000040610207981 */ /* 0x000ee8000c1e1900 */
[----:B------:R-:W4:Y:S01]  /*06e0*/  LDG.E R0, desc[UR6][R18.64+-0x4] ;  /* 0xfffffc0612007981 */ /* 0x000f22000c1e1900 */
[----:B------:R-:W-:Y:S01]  /*06f0*/  FADD R30, -R30, R34 ;  /* 0x000000221e1e7221 */ /* 0x000fe20000000100 */
[----:B------:R-:W-:Y:S03]  /*0700*/  BSSY.RECONVERGENT B3, `(.L_x_138) ;  /* 0x0000014000037945 */ /* 0x000fe60003800200 */
[----:B------:R-:W-:Y:S01]  /*0710*/  FFMA R35, R30, R30, R35 ;  /* 0x0000001e1e237223 */ /* 0x000fe20000000023 */
        /* <DEDUP_REMOVED lines=10> */
[----:B------:R-:W-:-:S07]  /*07c0*/  MOV R29, 0x7e0 ;  /* 0x000007e0001d7802 */ /* 0x000fce0000000f00 */
[----:B------:R-:W-:Y:S05]  /*07d0*/  CALL.REL.NOINC `($__internal_0_$__cuda_sm20_sqrt_rn_f32_slowpath) ;  /* 0x0000001400907944 */ /* 0x000fea0003c00000 */
[----:B------:R-:W-:Y:S01]  /*07e0*/  MOV R34, R30 ;  /* 0x0000001e00227202 */ /* 0x000fe20000000f00 */
[----:B------:R-:W-:Y:S06]  /*07f0*/  BRA `(.L_x_140) ;  /* 0x0000000000107947 */ /* 0x000fec0003800000 */
.L_x_139:
[----:B------:R-:W-:Y:S01]  /*0800*/  FMUL.FTZ R29, R0, R31 ;  /* 0x0000001f001d7220 */ /* 0x000fe20000410000 */
[----:B------:R-:W-:-:S03]  /*0810*/  FMUL.FTZ R34, R31, 0.5 ;  /* 0x3f0000001f227820 */ /* 0x000fc60000410000 */
[----:B------:R-:W-:-:S04]  /*0820*/  FFMA R0, -R29, R29, R0 ;  /* 0x0000001d1d007223 */ /* 0x000fc80000000100 */
[----:B------:R-:W-:-:S07]  /*0830*/  FFMA R34, R0, R34, R29 ;  /* 0x0000002200227223 */ /* 0x000fce000000001d */
.L_x_140:
[----:B------:R-:W-:Y:S05]  /*0840*/  BSYNC.RECONVERGENT B3 ;  /* 0x0000000000037941 */ /* 0x000fea0003800200 */
.L_x_138:
        /* <DEDUP_REMOVED lines=18> */
.L_x_142:
[----:B------:R-:W-:Y:S01]  /*0970*/  FMUL.FTZ R30, R29, R32 ;  /* 0x000000201d1e7220 */ /* 0x000fe20000410000 */
[----:B------:R-:W-:-:S03]  /*0980*/  FMUL.FTZ R0, R32, 0.5 ;  /* 0x3f00000020007820 */ /* 0x000fc60000410000 */
[----:B------:R-:W-:-:S04]  /*0990*/  FFMA R29, -R30, R30, R29 ;  /* 0x0000001e1e1d7223 */ /* 0x000fc8000000011d */
[----:B------:R-:W-:-:S07]  /*09a0*/  FFMA R30, R29, R0, R30 ;  /* 0x000000001d1e7223 */ /* 0x000fce000000001e */
.L_x_143:
[----:B------:R-:W-:Y:S05]  /*09b0*/  BSYNC.RECONVERGENT B3 ;  /* 0x0000000000037941 */ /* 0x000fea0003800200 */
.L_x_141:
        /* <DEDUP_REMOVED lines=20> */
.L_x_145:
[----:B------:R-:W-:Y:S01]  /*0b00*/  FMUL.FTZ R29, R0, R31 ;  /* 0x0000001f001d7220 */ /* 0x000fe20000410000 */
[----:B------:R-:W-:-:S03]  /*0b10*/  FMUL.FTZ R34, R31, 0.5 ;  /* 0x3f0000001f227820 */ /* 0x000fc60000410000 */
[----:B------:R-:W-:-:S04]  /*0b20*/  FFMA R0, -R29, R29, R0 ;  /* 0x0000001d1d007223 */ /* 0x000fc80000000100 */
[----:B------:R-:W-:-:S07]  /*0b30*/  FFMA R34, R0, R34, R29 ;  /* 0x0000002200227223 */ /* 0x000fce000000001d */
.L_x_146:
[----:B------:R-:W-:Y:S05]  /*0b40*/  BSYNC.RECONVERGENT B3 ;  /* 0x0000000000037941 */ /* 0x000fea0003800200 */
.L_x_144:
        /* <DEDUP_REMOVED lines=18> */
.L_x_148:
[----:B------:R-:W-:Y:S01]  /*0c70*/  FMUL.FTZ R30, R29, R32 ;  /* 0x000000201d1e7220 */ /* 0x000fe20000410000 */
[----:B------:R-:W-:-:S03]  /*0c80*/  FMUL.FTZ R0, R32, 0.5 ;  /* 0x3f00000020007820 */ /* 0x000fc60000410000 */
[----:B------:R-:W-:-:S04]  /*0c90*/  FFMA R29, -R30, R30, R29 ;  /* 0x0000001e1e1d7223 */ /* 0x000fc8000000011d */
[----:B------:R-:W-:-:S07]  /*0ca0*/  FFMA R30, R29, R0, R30 ;  /* 0x000000001d1e7223 */ /* 0x000fce000000001e */
.L_x_149:
[----:B------:R-:W-:Y:S05]  /*0cb0*/  BSYNC.RECONVERGENT B3 ;  /* 0x0000000000037941 */ /* 0x000fea0003800200 */
.L_x_147:
        /* <DEDUP_REMOVED lines=19> */
[----:B------:R-:W-:Y:S01]  /*0df0*/  MOV R14, R30 ;  /* 0x0000001e000e7202 */ /* 0x000fe20000000f00 */
[----:B------:R-:W-:Y:S06]  /*0e00*/  BRA `(.L_x_152) ;  /* 0x0000000000107947 */ /* 0x000fec0003800000 */
.L_x_151:
[----:B------:R-:W-:Y:S01]  /*0e10*/  FMUL.FTZ R14, R29, R32 ;  /* 0x000000201d0e7220 */ /* 0x000fe20000410000 */
[----:B------:R-:W-:-:S03]  /*0e20*/  FMUL.FTZ R0, R32, 0.5 ;  /* 0x3f00000020007820 */ /* 0x000fc60000410000 */
[----:B------:R-:W-:-:S04]  /*0e30*/  FFMA R15, -R14, R14, R29 ;  /* 0x0000000e0e0f7223 */ /* 0x000fc8000000011d */
[----:B------:R-:W-:-:S07]  /*0e40*/  FFMA R14, R15, R0, R14 ;  /* 0x000000000f0e7223 */ /* 0x000fce000000000e */
.L_x_152:
[----:B------:R-:W-:Y:S05]  /*0e50*/  BSYNC.RECONVERGENT B3 ;  /* 0x0000000000037941 */ /* 0x000fea0003800200 */
.L_x_150:
        /* <DEDUP_REMOVED lines=18> */
.L_x_154:
[----:B------:R-:W-:Y:S01]  /*0f80*/  FMUL.FTZ R30, R15, R16 ;  /* 0x000000100f1e7220 */ /* 0x000fe20000410000 */
[----:B------:R-:W-:-:S03]  /*0f90*/  FMUL.FTZ R0, R16, 0.5 ;  /* 0x3f00000010007820 */ /* 0x000fc60000410000 */
[----:B------:R-:W-:-:S04]  /*0fa0*/  FFMA R15, -R30, R30, R15 ;  /* 0x0000001e1e0f7223 */ /* 0x000fc8000000010f */
[----:B------:R-:W-:-:S07]  /*0fb0*/  FFMA R30, R15, R0, R30 ;  /* 0x000000000f1e7223 */ /* 0x000fce000000001e */
.L_x_155:
[----:B------:R-:W-:Y:S05]  /*0fc0*/  BSYNC.RECONVERGENT B3 ;  /* 0x0000000000037941 */ /* 0x000fea0003800200 */
.L_x_153:
[----:B------:R-:W-:Y:S01]  /*0fd0*/  FADD R14, -R30, R14 ;  /* 0x0000000e1e0e7221 */ /* 0x000fe20000000100 */
[----:B------:R-:W-:Y:S02]  /*0fe0*/  IADD3 R4, PT, PT, R4, 0x4, RZ ;  /* 0x0000000404047810 */ /* 0x000fe40007ffe0ff */
[----:B------:R-:W-:Y:S01]  /*0ff0*/  IADD3 R26, PT, PT, R26, 0x4, RZ ;  /* 0x000000041a1a7810 */ /* 0x000fe20007ffe0ff */
[----:B------:R-:W-:Y:S01]  /*1000*/  FFMA R35, R14, R14, R35 ;  /* 0x0000000e0e237223 */ /* 0x000fe20000000023 */
[----:B------:R-:W-:Y:S06]  /*1010*/  @P0 BRA `(.L_x_156) ;  /* 0xfffffff000bc0947 */ /* 0x000fec000383ffff */
[----:B------:R-:W-:Y:S05]  /*1020*/  BSYNC.RECONVERGENT B2 ;  /* 0x0000000000027941 */ /* 0x000fea0003800200 */
.L_x_131:
[----:B------:R-:W-:-:S07]  /*1030*/  IADD3 R4, PT, PT, R26, 0x1, RZ ;  /* 0x000000011a047810 */ /* 0x000fce0007ffe0ff */
.L_x_130:
[----:B------:R-:W-:Y:S05]  /*1040*/  BSYNC.RECONVERGENT B1 ;  /* 0x0000000000017941 */ /* 0x000fea0003800200 */
.L_x_129:
[----:B------:R-:W-:-:S13]  /*1050*/  ISETP.NE.AND P0, PT, R3, RZ, PT ;  /* 0x000000ff0300720c */ /* 0x000fda0003f05270 */
[----:B------:R-:W-:Y:S05]  /*1060*/  @!P0 BRA `(.L_x_128) ;  /* 0x0000000800cc8947 */ /* 0x000fea0003800000 */
[----:B------:R-:W-:Y:S01]  /*1070*/  ISETP.NE.AND P0, PT, R3, 0x1, PT ;  /* 0x000000010300780c */ /* 0x000fe20003f05270 */
[----:B------:R-:W-:-:S12]  /*1080*/  BSSY.RECONVERGENT B1, `(.L_x_157) ;  /* 0x0000071000017945 */ /* 0x000fd80003800200 */
[----:B------:R-:W-:Y:S05]  /*1090*/  @!P0 BRA `(.L_x_158) ;  /* 0x0000000400bc8947 */ /* 0x000fea0003800000 */
[----:B------:R-:W0:Y:S08]  /*10a0*/  LDC.64 R18, c[0x0][0x388] ;  /* 0x0000e200ff127b82 */ /* 0x000e300000000a00 */
[----:B------:R-:W1:Y:S08]  /*10b0*/  LDC.64 R20, c[0x0][0x380] ;  /* 0x0000e000ff147b82 */ /* 0x000e700000000a00 */
[----:B------:R-:W2:Y:S01]  /*10c0*/  LDC.64 R16, c[0x0][0x390] ;  /* 0x0000e400ff107b82 */ /* 0x000ea20000000a00 */
[----:B0-----:R-:W-:-:S05]  /*10d0*/  IMAD.WIDE R18, R4, 0x4, R18 ;  /* 0x0000000404127825 */ /* 0x001fca00078e0212 */
[----:B------:R-:W3:Y:S01]  /*10e0*/  LDG.E R3, desc[UR6][R18.64] ;  /* 0x0000000612037981 */ /* 0x000ee2000c1e1900 */
[----:B-1----:R-:W-:-:S05]  /*10f0*/  IMAD.WIDE R20, R4, 0x4, R20 ;  /* 0x0000000404147825 */ /* 0x002fca00078e0214 */
[----:B------:R-:W4:Y:S01]  /*1100*/  LDG.E R0, desc[UR6][R20.64] ;  /* 0x0000000614007981 */ /* 0x000f22000c1e1900 */
[----:B--2---:R-:W-:-:S05]  /*1110*/  IMAD.WIDE R16, R4, 0x4, R16 ;  /* 0x0000000404107825 */ /* 0x004fca00078e0210 */
[----:B------:R-:W2:Y:S01]  /*1120*/  LDG.E R2, desc[UR6][R16.64] ;  /* 0x0000000610027981 */ /* 0x000ea2000c1e1900 */
[----:B------:R-:W-:Y:S01]  /*1130*/  BSSY.RECONVERGENT B2, `(.L_x_159) ;  /* 0x0000014000027945 */ /* 0x000fe20003800200 */
[----:B---3-5:R-:W-:-:S04]  /*1140*/  FADD R3, R10, -R3 ;  /* 0x800000030a037221 */ /* 0x028fc80000000000 */
[----:B------:R-:W-:Y:S01]  /*1150*/  FMUL R3, R3, R3 ;  /* 0x0000000303037220 */ /* 0x000fe20000400000 */
[----:B----4-:R-:W-:-:S04]  /*1160*/  FADD R0, R11, -R0 ;  /* 0x800000000b007221 */ /* 0x010fc80000000000 */
[----:B------:R-:W-:Y:S01]  /*1170*/  FFMA R3, R0, R0, R3 ;  /* 0x0000000000037223 */ /* 0x000fe20000000003 */
[----:B--2---:R-:W-:-:S04]  /*1180*/  FADD R2, R9, -R2 ;  /* 0x8000000209027221 */ /* 0x004fc80000000000 */
[----:B------:R-:W-:-:S05]  /*1190*/  FFMA R3, R2, R2, R3 ;  /* 0x0000000202037223 */ /* 0x000fca0000000003 */
[----:B------:R-:W-:Y:S01]  /*11a0*/  IADD3 R0, PT, PT, R3, -0xd000000, RZ ;  /* 0xf300000003007810 */ /* 0x000fe20007ffe0ff */
[----:B------:R0:W1:Y:S03]  /*11b0*/  MUFU.RSQ R2, R3 ;  /* 0x0000000300027308 */ /* 0x0000660000001400 */
[----:B------:R-:W-:-:S13]  /*11c0*/  ISETP.GT.U32.AND P0, PT, R0, 0x727fffff, PT ;  /* 0x727fffff0000780c */ /* 0x000fda0003f04070 */
[----:B0-----:R-:W-:Y:S05]  /*11d0*/  @!P0 BRA `(.L_x_160) ;  /* 0x0000000000148947 */ /* 0x001fea0003800000 */
[----:B------:R-:W-:Y:S02]  /*11e0*/  MOV R0, R3 ;  /* 0x0000000300007202 */ /* 0x000fe40000000f00 */
[----:B------:R-:W-:-:S07]  /*11f0*/  MOV R29, 0x1210 ;  /* 0x00001210001d7802 */ /* 0x000fce0000000f00 */
[----:B-1----:R-:W-:Y:S05]  /*1200*/  CALL.REL.NOINC `($__internal_0_$__cuda_sm20_sqrt_rn_f32_slowpath) ;  /* 0x0000000c00047944 */ /* 0x002fea0003c00000 */
[----:B------:R-:W-:Y:S01]  /*1210*/  MOV R22, R30 ;  /* 0x0000001e00167202 */ /* 0x000fe20000000f00 */
[----:B------:R-:W-:Y:S06]  /*1220*/  BRA `(.L_x_161) ;  /* 0x0000000000107947 */ /* 0x000fec0003800000 */
.L_x_160:
[----:B-1----:R-:W-:Y:S01]  /*1230*/  FMUL.FTZ R22, R3, R2 ;  /* 0x0000000203167220 */ /* 0x002fe20000410000 */
[----:B------:R-:W-:-:S03]  /*1240*/  FMUL.FTZ R0, R2, 0.5 ;  /* 0x3f00000002007820 */ /* 0x000fc60000410000 */
[----:B------:R-:W-:-:S04]  /*1250*/  FFMA R3, -R22, R22, R3 ;  /* 0x0000001616037223 */ /* 0x000fc80000000103 */
[----:B------:R-:W-:-:S07]  /*1260*/  FFMA R22, R3, R0, R22 ;  /* 0x0000000003167223 */ /* 0x000fce0000000016 */
.L_x_161:
[----:B------:R-:W-:Y:S05]  /*1270*/  BSYNC.RECONVERGENT B2 ;  /* 0x0000000000027941 */ /* 0x000fea0003800200 */
.L_x_159:
        /* <DEDUP_REMOVED lines=10> */
[----:B---3--:R-:W-:-:S04]  /*1320*/  FADD R0, R7, -R0 ;  /* 0x8000000007007221 */ /* 0x008fc80000000000 */
        /* <DEDUP_REMOVED lines=12> */
[----:B------:R-:W-:Y:S05]  /*13f0*/  BRA `(.L_x_164) ;  /* 0x0000000000107947 */ /* 0x000fea0003800000 */
.L_x_163:
[----:B-1----:R-:W-:Y:S01]  /*1400*/  FMUL.FTZ R30, R23, R24 ;  /* 0x00000018171e7220 */ /* 0x002fe20000410000 */
[----:B------:R-:W-:-:S03]  /*1410*/  FMUL.FTZ R0, R24, 0.5 ;  /* 0x3f00000018007820 */ /* 0x000fc60000410000 */
[----:B------:R-:W-:-:S04]  /*1420*/  FFMA R23, -R30, R30, R23 ;  /* 0x0000001e1e177223 */ /* 0x000fc80000000117 */
[----:B------:R-:W-:-:S07]  /*1430*/  FFMA R30, R23, R0, R30 ;  /* 0x00000000171e7223 */ /* 0x000fce000000001e */
.L_x_164:
[----:B------:R-:W-:Y:S05]  /*1440*/  BSYNC.RECONVERGENT B2 ;  /* 0x0000000000027941 */ /* 0x000fea0003800200 */
.L_x_162:
        /* <DEDUP_REMOVED lines=21> */
.L_x_166:
[----:B------:R-:W-:Y:S01]  /*15a0*/  FMUL.FTZ R16, R23, R24 ;  /* 0x0000001817107220 */ /* 0x000fe20000410000 */
[----:B------:R-:W-:-:S03]  /*15b0*/  FMUL.FTZ R0, R24, 0.5 ;  /* 0x3f00000018007820 */ /* 0x000fc60000410000 */
[----:B------:R-:W-:-:S04]  /*15c0*/  FFMA R17, -R16, R16, R23 ;  /* 0x0000001010117223 */ /* 0x000fc80000000117 */
[----:B------:R-:W-:-:S07]  /*15d0*/  FFMA R16, R17, R0, R16 ;  /* 0x0000000011107223 */ /* 0x000fce0000000010 */
.L_x_167:
[----:B------:R-:W-:Y:S05]  /*15e0*/  BSYNC.RECONVERGENT B2 ;  /* 0x0000000000027941 */ /* 0x000fea0003800200 */
.L_x_165:
        /* <DEDUP_REMOVED lines=18> */
.L_x_169:
[----:B------:R-:W-:Y:S01]  /*1710*/  FMUL.FTZ R30, R17, R18 ;  /* 0x00000012111e7220 */ /* 0x000fe20000410000 */
[----:B------:R-:W-:-:S03]  /*1720*/  FMUL.FTZ R0, R18, 0.5 ;  /* 0x3f00000012007820 */ /* 0x000fc60000410000 */
[----:B------:R-:W-:-:S04]  /*1730*/  FFMA R3, -R30, R30, R17 ;  /* 0x0000001e1e037223 */ /* 0x000fc80000000111 */
[----:B------:R-:W-:-:S07]  /*1740*/  FFMA R30, R3, R0, R30 ;  /* 0x00000000031e7223 */ /* 0x000fce000000001e */
.L_x_170:
[----:B------:R-:W-:Y:S05]  /*1750*/  BSYNC.RECONVERGENT B2 ;  /* 0x0000000000027941 */ /* 0x000fea0003800200 */
.L_x_168:
[----:B------:R-:W-:Y:S01]  /*1760*/  FADD R16, -R30, R16 ;  /* 0x000000101e107221 */ /* 0x000fe20000000100 */
[----:B------:R-:W-:-:S03]  /*1770*/  IADD3 R4, PT, PT, R4, 0x2, RZ ;  /* 0x0000000204047810 */ /* 0x000fc60007ffe0ff */
[----:B------:R-:W-:-:S07]  /*1780*/  FFMA R35, R16, R16, R35 ;  /* 0x0000001010237223 */ /* 0x000fce0000000023 */
.L_x_158:
[----:B------:R-:W-:Y:S05]  /*1790*/  BSYNC.RECONVERGENT B1 ;  /* 0x0000000000017941 */ /* 0x000fea0003800200 */
.L_x_157:
[----:B------:R-:W-:-:S04]  /*17a0*/  LOP3.LUT R5, R5, 0x1, RZ, 0xc0, !PT ;  /* 0x0000000105057812 */ /* 0x000fc800078ec0ff */
[----:B------:R-:W-:-:S13]  /*17b0*/  ISETP.NE.U32.AND P0, PT, R5, 0x1, PT ;  /* 0x000000010500780c */ /* 0x000fda0003f05070 */
[----:B------:R-:W-:Y:S05]  /*17c0*/  @P0 BRA `(.L_x_128) ;  /* 0x0000000000f40947 */ /* 0x000fea0003800000 */
[----:B------:R-:W0:Y:S08]  /*17d0*/  LDC.64 R12, c[0x0][0x388] ;  /* 0x0000e200ff0c7b82 */ /* 0x000e300000000a00 */
[----:B------:R-:W1:Y:S08]  /*17e0*/  LDC.64 R2, c[0x0][0x380] ;  /* 0x0000e000ff027b82 */ /* 0x000e700000000a00 */
[----:B------:R-:W2:Y:S01]  /*17f0*/  LDC.64 R14, c[0x0][0x390] ;  /* 0x0000e400ff0e7b82 */ /* 0x000ea20000000a00 */
[----:B0-----:R-:W-:-:S06]  /*1800*/  IMAD.WIDE R12, R4, 0x4, R12 ;  /* 0x00000004040c7825 */ /* 0x001fcc00078e020c */
[----:B------:R-:W3:Y:S01]  /*1810*/  LDG.E R13, desc[UR6][R12.64] ;  /* 0x000000060c0d7981 */ /* 0x000ee2000c1e1900 */
[----:B-1----:R-:W-:-:S06]  /*1820*/  IMAD.WIDE R2, R4, 0x4, R2 ;  /* 0x0000000404027825 */ /* 0x002fcc00078e0202 */
[----:B------:R-:W4:Y:S01]  /*1830*/  LDG.E R2, desc[UR6][R2.64] ;  /* 0x0000000602027981 */ /* 0x000f22000c1e1900 */
[----:B--2---:R-:W-:-:S06]  /*1840*/  IMAD.WIDE R14, R4, 0x4, R14 ;  /* 0x00000004040e7825 */ /* 0x004fcc00078e020e */
        /* <DEDUP_REMOVED lines=17> */
.L_x_172:
[----:B-1----:R-:W-:Y:S01]  /*1960*/  FMUL.FTZ R2, R9, R10 ;  /* 0x0000000a09027220 */ /* 0x002fe20000410000 */
[----:B------:R-:W-:-:S03]  /*1970*/  FMUL.FTZ R0, R10, 0.5 ;  /* 0x3f0000000a007820 */ /* 0x000fc60000410000 */
[----:B------:R-:W-:-:S04]  /*1980*/  FFMA R3, -R2, R2, R9 ;  /* 0x0000000202037223 */ /* 0x000fc80000000109 */
[----:B------:R-:W-:-:S07]  /*1990*/  FFMA R2, R3, R0, R2 ;  /* 0x0000000003027223 */ /* 0x000fce0000000002 */
.L_x_173:
[----:B------:R-:W-:Y:S05]  /*19a0*/  BSYNC.RECONVERGENT B1 ;  /* 0x0000000000017941 */ /* 0x000fea0003800200 */
.L_x_171:
        /* <DEDUP_REMOVED lines=24> */
.L_x_175:
[----:B-1----:R-:W-:Y:S01]  /*1b30*/  FMUL.FTZ R30, R7, R6 ;  /* 0x00000006071e7220 */ /* 0x002fe20000410000 */
[----:B------:R-:W-:-:S03]  /*1b40*/  FMUL.FTZ R0, R6, 0.5 ;  /* 0x3f00000006007820 */ /* 0x000fc60000410000 */
[----:B------:R-:W-:-:S04]  /*1b50*/  FFMA R3, -R30, R30, R7 ;  /* 0x0000001e1e037223 */ /* 0x000fc80000000107 */
[----:B------:R-:W-:-:S07]  /*1b60*/  FFMA R30, R3, R0, R30 ;  /* 0x00000000031e7223 */ /* 0x000fce000000001e */
.L_x_176:
[----:B------:R-:W-:Y:S05]  /*1b70*/  BSYNC.RECONVERGENT B1 ;  /* 0x0000000000017941 */ /* 0x000fea0003800200 */
.L_x_174:
[----:B------:R-:W-:-:S04]  /*1b80*/  FADD R2, -R30, R2 ;  /* 0x000000021e027221 */ /* 0x000fc80000000100 */
[----:B------:R-:W-:-:S07]  /*1b90*/  FFMA R35, R2, R2, R35 ;  /* 0x0000000202237223 */ /* 0x000fce0000000023 */
.L_x_128:
[----:B------:R-:W-:Y:S05]  /*1ba0*/  BSYNC.RECONVERGENT B0 ;  /* 0x0000000000007941 */ /* 0x000fea0003800200 */
.L_x_127:
[----:B------:R-:W0:Y:S01]  /*1bb0*/  SHFL.DOWN P0, R0, R35, 0x1, 0x1f ;  /* 0x08201f0023007f89 */ /* 0x000e220000000000 */
[----:B------:R-:W-:Y:S01]  /*1bc0*/  ISETP.NE.AND P2, PT, R27, RZ, PT ;  /* 0x000000ff1b00720c */ /* 0x000fe20003f45270 */
[----:B------:R-:W1:Y:S01]  /*1bd0*/  S2R R4, SR_LANEID ;  /* 0x0000000000047919 */ /* 0x000e620000000000 */
[----:B0-----:R-:W-:-:S05]  /*1be0*/  @P0 FADD R0, R0, R35 ;  /* 0x0000002300000221 */ /* 0x001fca0000000000 */
[----:B------:R-:W0:Y:S02]  /*1bf0*/  SHFL.DOWN P0, R3, R0, 0x2, 0x1f ;  /* 0x08401f0000037f89 */ /* 0x000e240000000000 */
[----:B0-----:R-:W-:-:S05]  /*1c00*/  @P0 FADD R3, R0, R3 ;  /* 0x0000000300030221 */ /* 0x001fca0000000000 */
[----:B------:R-:W0:Y:S02]  /*1c10*/  SHFL.DOWN P0, R2, R3, 0x4, 0x1f ;  /* 0x08801f0003027f89 */ /* 0x000e240000000000 */
[----:B0-----:R-:W-:Y:S01]  /*1c20*/  @P0 FADD R2, R3, R2 ;  /* 0x0000000203020221 */ /* 0x001fe20000000000 */
[----:B-1----:R-:W-:-:S04]  /*1c30*/  ISETP.NE.AND P0, PT, R4, RZ, PT ;  /* 0x000000ff0400720c */ /* 0x002fc80003f05270 */
[----:B------:R-:W0:Y:S09]  /*1c40*/  SHFL.DOWN P1, R5, R2, 0x8, 0x1f ;  /* 0x09001f0002057f89 */ /* 0x000e320000020000 */
[----:B-----5:R-:W1:Y:S01]  /*1c50*/  @!P0 S2R R7, SR_CgaCtaId ;  /* 0x0000000000078919 */ /* 0x020e620000008800 */
[----:B------:R-:W-:-:S02]  /*1c60*/  @!P0 MOV R4, 0x400 ;  /* 0x0000040000048802 */ /* 0x000fc40000000f00 */
[----:B------:R-:W-:-:S04]  /*1c70*/  @!P0 SHF.R.U32.HI R0, RZ, 0x3, R27 ;  /* 0x00000003ff008819 */ /* 0x000fc8000001161b */
[----:B------:R-:W-:Y:S01]  /*1c80*/  @!P0 LOP3.LUT R0, R0, 0x7c, RZ, 0xc0, !PT ;  /* 0x0000007c00008812 */ /* 0x000fe200078ec0ff */
[----:B0-----:R-:W-:-:S05]  /*1c90*/  @P1 FADD R5, R2, R5 ;  /* 0x0000000502051221 */ /* 0x001fca0000000000 */
[----:B------:R-:W0:Y:S01]  /*1ca0*/  SHFL.DOWN P1, R8, R5, 0x10, 0x1f ;  /* 0x0a001f0005087f89 */ /* 0x000e220000020000 */
[----:B-1----:R-:W-:-:S04]  /*1cb0*/  @!P0 LEA R7, R7, R4, 0x18 ;  /* 0x0000000407078211 */ /* 0x002fc800078ec0ff */
[----:B------:R-:W-:Y:S01]  /*1cc0*/  @!P0 IADD3 R7, PT, PT, R0, R7, RZ ;  /* 0x0000000700078210 */ /* 0x000fe20007ffe0ff */
[----:B0-----:R-:W-:-:S05]  /*1cd0*/  @P1 FADD R8, R5, R8 ;  /* 0x0000000805081221 */ /* 0x001fca0000000000 */
[----:B------:R0:W-:Y:S01]  /*1ce0*/  @!P0 STS [R7+0x8], R8 ;  /* 0x0000080807008388 */ /* 0x0001e20000000800 */
[----:B------:R-:W-:Y:S06]  /*1cf0*/  BAR.SYNC.DEFER_BLOCKING 0x0 ;  /* 0x0000000000007b1d */ /* 0x000fec0000010000 */
[----:B------:R-:W-:Y:S05]  /*1d00*/  @P2 EXIT ;  /* 0x000000000000294d */ /* 0x000fea0003800000 */
[----:B------:R-:W1:Y:S01]  /*1d10*/  S2UR UR5, SR_CgaCtaId ;  /* 0x00000000000579c3 */ /* 0x000e620000008800 */
[----:B------:R-:W-:-:S07]  /*1d20*/  UMOV UR4, 0x400 ;  /* 0x0000040000047882 */ /* 0x000fce0000000000 */
[----:B------:R-:W2:Y:S01]  /*1d30*/  LDC.64 R2, c[0x0][0x3b8] ;  /* 0x0000ee00ff027b82 */ /* 0x000ea20000000a00 */
[----:B-1----:R-:W-:Y:S01]  /*1d40*/  ULEA UR4, UR5, UR4, 0x18 ;  /* 0x0000000405047291 */ /* 0x002fe2000f8ec0ff */
[----:B--2---:R-:W-:-:S08]  /*1d50*/  IMAD.WIDE.U32 R28, R28, 0x4, R2 ;  /* 0x000000041c1c7825 */ /* 0x004fd000078e0002 */
        /* <DEDUP_REMOVED lines=9> */
[----:B------:R-:W-:-:S05]  /*1df0*/  FADD R11, R10, R11 ;  /* 0x0000000b0a0b7221 */ /* 0x000fca0000000000 */
[----:B------:R-:W-:Y:S01]  /*1e00*/  STG.E desc[UR6][R28.64], R11 ;  /* 0x0000000b1c007986 */ /* 0x000fe2000c101906 */
[----:B------:R-:W-:Y:S05]  /*1e10*/  EXIT ;  /* 0x000000000000794d */ /* 0x000fea0003800000 */
        .weak           $__internal_0_$__cuda_sm20_sqrt_rn_f32_slowpath
        .type           $__internal_0_$__cuda_sm20_sqrt_rn_f32_slowpath,@function
        .size           $__internal_0_$__cuda_sm20_sqrt_rn_f32_slowpath,(.L_x_241 - $__internal_0_$__cuda_sm20_sqrt_rn_f32_slowpath)
$__internal_0_$__cuda_sm20_sqrt_rn_f32_slowpath:
[----:B------:R-:W-:-:S13]  /*1e20*/  LOP3.LUT P1, RZ, R0, 0x7fffffff, RZ, 0xc0, !PT ;  /* 0x7fffffff00ff7812 */ /* 0x000fda000782c0ff */
[----:B------:R-:W-:Y:S01]  /*1e30*/  @!P1 MOV R30, R0 ;  /* 0x00000000001e9202 */ /* 0x000fe20000000f00 */
[----:B------:R-:W-:Y:S06]  /*1e40*/  @!P1 BRA `(.L_x_177) ;  /* 0x0000000000409947 */ /* 0x000fec0003800000 */
[----:B------:R-:W-:-:S13]  /*1e50*/  FSETP.GEU.FTZ.AND P1, PT, R0, RZ, PT ;  /* 0x000000ff0000720b */ /* 0x000fda0003f3e000 */
[----:B------:R-:W-:Y:S01]  /*1e60*/  @!P1 MOV R30, 0x7fffffff ;  /* 0x7fffffff001e9802 */ /* 0x000fe20000000f00 */
[----:B------:R-:W-:Y:S06]  /*1e70*/  @!P1 BRA `(.L_x_177) ;  /* 0x0000000000349947 */ /* 0x000fec0003800000 */
[----:B------:R-:W-:-:S13]  /*1e80*/  FSETP.GTU.FTZ.AND P1, PT, |R0|, +INF , PT ;  /* 0x7f8000000000780b */ /* 0x000fda0003f3c200 */
[----:B------:R-:W-:Y:S01]  /*1e90*/  @P1 FADD.FTZ R30, R0, 1 ;  /* 0x3f800000001e1421 */ /* 0x000fe20000010000 */
[----:B------:R-:W-:Y:S06]  /*1ea0*/  @P1 BRA `(.L_x_177) ;  /* 0x0000000000281947 */ /* 0x000fec0003800000 */
[----:B------:R-:W-:-:S13]  /*1eb0*/  FSETP.NEU.FTZ.AND P1, PT, |R0|, +INF , PT ;  /* 0x7f8000000000780b */ /* 0x000fda0003f3d200 */
[----:B------:R-:W-:-:S04]  /*1ec0*/  @P1 FFMA R32, R0, 1.84467440737095516160e+19, RZ ;  /* 0x5f80000000201823 */ /* 0x000fc800000000ff */
[----:B------:R-:W0:Y:S02]  /*1ed0*/  @P1 MUFU.RSQ R30, R32 ;  /* 0x00000020001e1308 */ /* 0x000e240000001400 */
[----:B0-----:R-:W-:Y:S01]  /*1ee0*/  @P1 FMUL.FTZ R31, R32, R30 ;  /* 0x0000001e201f1220 */ /* 0x001fe20000410000 */
[----:B------:R-:W-:-:S03]  /*1ef0*/  @P1 FMUL.FTZ R30, R30, 0.5 ;  /* 0x3f0000001e1e1820 */ /* 0x000fc60000410000 */
[----:B------:R-:W-:-:S04]  /*1f00*/  @P1 FADD.FTZ R33, -R31, -RZ ;  /* 0x800000ff1f211221 */ /* 0x000fc80000010100 */
[----:B------:R-:W-:-:S04]  /*1f10*/  @P1 FFMA R33, R31, R33, R32 ;  /* 0x000000211f211223 */ /* 0x000fc80000000020 */
[----:B------:R-:W-:Y:S01]  /*1f20*/  @P1 FFMA R33, R33, R30, R31 ;  /* 0x0000001e21211223 */ /* 0x000fe2000000001f */
[----:B------:R-:W-:-:S03]  /*1f30*/  @!P1 MOV R30, R0 ;  /* 0x00000000001e9202 */ /* 0x000fc60000000f00 */
[----:B------:R-:W-:-:S07]  /*1f40*/  @P1 FMUL.FTZ R30, R33, 2.3283064365386962891e-10 ;  /* 0x2f800000211e1820 */ /* 0x000fce0000410000 */
.L_x_177:
[----:B------:R-:W-:Y:S01]  /*1f50*/  HFMA2 R33, -RZ, RZ, 0, 0 ;  /* 0x00000000ff217431 */ /* 0x000fe200000001ff */
[----:B------:R-:W-:-:S04]  /*1f60*/  MOV R32, R29 ;  /* 0x0000001d00207202 */ /* 0x000fc80000000f00 */
[----:B------:R-:W-:Y:S05]  /*1f70*/  RET.REL.NODEC R32 `(_Z38cluster_similarity_reduction_cubreduceILi256EEv7ClusterS0_iPfi) ;  /* 0xffffffe020207950 */ /* 0x000fea0003c3ffff */
.L_x_178:
        /* <DEDUP_REMOVED lines=16> */
.L_x_241:


//--------------------- .text._Z28cluster_similarity_reduction7ClusterS_iPfi --------------------------
	.section	.text._Z28cluster_similarity_reduction7ClusterS_iPfi,"ax",@progbits
	.align	128
        .global         _Z28cluster_similarity_reduction7ClusterS_iPfi
        .type           _Z28cluster_similarity_reduction7ClusterS_iPfi,@function
        .size           _Z28cluster_similarity_reduction7ClusterS_iPfi,(.L_x_242 - _Z28cluster_similarity_reduction7ClusterS_iPfi)
        .other          _Z28cluster_similarity_reduction7ClusterS_iPfi,@"STO_CUDA_ENTRY STV_DEFAULT"
_Z28cluster_similarity_reduction7ClusterS_iPfi:
.text._Z28cluster_similarity_reduction7ClusterS_iPfi:
[----:B------:R-:W-:Y:S01]  /*0000*/  LDC R1, c[0x0][0x37c] ;  /* 0x0000df00ff017b82 */ /* 0x000fe20000000800 */
[----:B------:R-:W0:Y:S07]  /*0010*/  S2R R3, SR_TID.X ;  /* 0x0000000000037919 */ /* 0x000e2e0000002100 */
[----:B------:R-:W1:Y:S01]  /*0020*/  LDC R7, c[0x0][0x3c0] ;  /* 0x0000f000ff077b82 */ /* 0x000e620000000800 */
[----:B------:R-:W2:Y:S01]  /*0030*/  LDCU UR6, c[0x0][0x360] ;  /* 0x00006c00ff0677ac */ /* 0x000ea20008000800 */
[----:B------:R-:W-:Y:S01]  /*0040*/  BSSY.RECONVERGENT B0, `(.L_x_179) ;  /* 0x000003b000007945 */ /* 0x000fe20003800200 */
[----:B------:R-:W2:Y:S01]  /*0050*/  S2R R4, SR_CTAID.X ;  /* 0x0000000000047919 */ /* 0x000ea20000002500 */
[----:B-1----:R-:W-:-:S04]  /*0060*/  ISETP.GE.AND P0, PT, R7, 0x1, PT ;  /* 0x000000010700780c */ /* 0x002fc80003f06270 */
[----:B0-----:R-:W-:Y:S01]  /*0070*/  ISETP.NE.OR P0, PT, R3, RZ, !P0 ;  /* 0x000000ff0300720c */ /* 0x001fe20004705670 */
[----:B--2---:R-:W-:-:S05]  /*0080*/  IMAD R2, R4, UR6, RZ ;  /* 0x0000000604027c24 */ /* 0x004fca000f8e02ff */
[----:B------:R-:W-:-:S07]  /*0090*/  IADD3 R5, PT, PT, R2, R3, RZ ;  /* 0x0000000302057210 */ /* 0x000fce0007ffe0ff */
[----:B------:R-:W-:Y:S05]  /*00a0*/  @P0 BRA `(.L_x_180) ;  /* 0x0000000000d00947 */ /* 0x000fea0003800000 */
[C---:B------:R-:W-:Y:S01]  /*00b0*/  ISETP.GE.U32.AND P1, PT, R7.reuse, 0x10, PT ;  /* 0x000000100700780c */ /* 0x040fe20003f26070 */
[----:B------:R-:W-:Y:S01]  /*00c0*/  HFMA2 R0, -RZ, RZ, 0, 0 ;  /* 0x00000000ff007431 */ /* 0x000fe200000001ff */
[----:B------:R-:W-:-:S04]  /*00d0*/  LOP3.LUT R6, R7, 0xf, RZ, 0xc0, !PT ;  /* 0x0000000f07067812 */ /* 0x000fc800078ec0ff */
[----:B------:R-:W-:-:S07]  /*00e0*/  ISETP.NE.AND P0, PT, R6, RZ, PT ;  /* 0x000000ff0600720c */ /* 0x000fce0003f05270 */
[----:B------:R-:W-:Y:S06]  /*00f0*/  @!P1 BRA `(.L_x_181) ;  /* 0x0000000000389947 */ /* 0x000fec0003800000 */
[----:B------:R-:W0:Y:S01]  /*0100*/  S2UR UR5, SR_CgaCtaId ;  /* 0x00000000000579c3 */ /* 0x000e220000008800 */
[----:B------:R-:W-:Y:S01]  /*0110*/  LOP3.LUT R0, R7, 0x7ffffff0, RZ, 0xc0, !PT ;  /* 0x7ffffff007007812 */ /* 0x000fe200078ec0ff */
[----:B------:R-:W-:-:S03]  /*0120*/  UMOV UR4, 0x400 ;  /* 0x0000040000047882 */ /* 0x000fc60000000000 */
[----:B------:R-:W-:Y:S01]  /*0130*/  IADD3 R8, PT, PT, -R0, RZ, RZ ;  /* 0x000000ff00087210 */ /* 0x000fe20007ffe1ff */
[----:B0-----:R-:W-:-:S04]  /*0140*/  ULEA UR4, UR5, UR4, 0x18 ;  /* 0x0000000405047291 */ /* 0x001fc8000f8ec0ff */
[----:B------:R-:W-:-:S12]  /*0150*/  UIADD3 UR4, UPT, UPT, UR4, 0x20, URZ ;  /* 0x0000002004047890 */ /* 0x000fd8000fffe0ff */
.L_x_182:
[----:B------:R-:W-:Y:S01]  /*0160*/  IADD3 R8, PT, PT, R8, 0x10, RZ ;  /* 0x0000001008087810 */ /* 0x000fe20007ffe0ff */
[----:B------:R-:W-:Y:S03]  /*0170*/  STS.128 [UR4+-0x20], RZ ;  /* 0xffffe0ffff007988 */ /* 0x000fe60008000c04 */
[----:B------:R-:W-:Y:S01]  /*0180*/  ISETP.NE.AND P1, PT, R8, RZ, PT ;  /* 0x000000ff0800720c */ /* 0x000fe20003f25270 */
[----:B------:R-:W-:Y:S04]  /*0190*/  STS.128 [UR4+-0x10], RZ ;  /* 0xfffff0ffff007988 */ /* 0x000fe80008000c04 */
[----:B------:R-:W-:Y:S04]  /*01a0*/  STS.128 [UR4], RZ ;  /* 0x000000ffff007988 */ /* 0x000fe80008000c04 */
[----:B------:R-:W-:Y:S01]  /*01b0*/  STS.128 [UR4+0x10], RZ ;  /* 0x000010ffff007988 */ /* 0x000fe20008000c04 */
[----:B------:R-:W-:-:S03]  /*01c0*/  UIADD3 UR4, UPT, UPT, UR4, 0x40, URZ ;  /* 0x0000004004047890 */ /* 0x000fc6000fffe0ff */
[----:B------:R-:W-:Y:S09]  /*01d0*/  @P1 BRA `(.L_x_182) ;  /* 0xfffffffc00e01947 */ /* 0x000ff2000383ffff */
.L_x_181:
[----:B------:R-:W-:Y:S05]  /*01e0*/  @!P0 BRA `(.L_x_180) ;  /* 0x0000000000808947 */ /* 0x000fea0003800000 */
[----:B------:R-:W-:Y:S02]  /*01f0*/  ISETP.GE.U32.AND P0, PT, R6, 0x8, PT ;  /* 0x000000080600780c */ /* 0x000fe40003f06070 */
[----:B------:R-:W-:-:S04]  /*0200*/  LOP3.LUT R8, R7, 0x7, RZ, 0xc0, !PT ;  /* 0x0000000707087812 */ /* 0x000fc800078ec0ff */
[----:B------:R-:W-:-:S07]  /*0210*/  ISETP.NE.AND P1, PT, R8, RZ, PT ;  /* 0x000000ff0800720c */ /* 0x000fce0003f25270 */
[----:B------:R-:W-:Y:S06]  /*0220*/  @!P0 BRA `(.L_x_183) ;  /* 0x00000000001c8947 */ /* 0x000fec0003800000 */
[----:B------:R-:W0:Y:S01]  /*0230*/  S2R R9, SR_CgaCtaId ;  /* 0x0000000000097919 */ /* 0x000e220000008800 */
[----:B------:R-:W-:-:S04]  /*0240*/  MOV R6, 0x400 ;  /* 0x0000040000067802 */ /* 0x000fc80000000f00 */
[----:B0-----:R-:W-:-:S04]  /*0250*/  LEA R9, R9, R6, 0x18 ;  /* 0x0000000609097211 */ /* 0x001fc800078ec0ff */
[C---:B------:R-:W-:Y:S02]  /*0260*/  LEA R6, R0.reuse, R9, 0x2 ;  /* 0x0000000900067211 */ /* 0x040fe400078e10ff */
[----:B------:R-:W-:-:S03]  /*0270*/  IADD3 R0, PT, PT, R0, 0x8, RZ ;  /* 0x0000000800007810 */ /* 0x000fc60007ffe0ff */
[----:B------:R0:W-:Y:S04]  /*0280*/  STS.128 [R6], RZ ;  /* 0x000000ff06007388 */ /* 0x0001e80000000c00 */
[----:B------:R0:W-:Y:S02]  /*0290*/  STS.128 [R6+0x10], RZ ;  /* 0x000010ff06007388 */ /* 0x0001e40000000c00 */
.L_x_183:
[----:B------:R-:W-:Y:S05]  /*02a0*/  @!P1 BRA `(.L_x_180) ;  /* 0x0000000000509947 */ /* 0x000fea0003800000 */
[----:B------:R-:W-:-:S13]  /*02b0*/  ISETP.GE.U32.AND P0, PT, R8, 0x4, PT ;  /* 0x000000040800780c */ /* 0x000fda0003f06070 */
[----:B------:R-:W1:Y:S01]  /*02c0*/  @P0 S2R R9, SR_CgaCtaId ;  /* 0x0000000000090919 */ /* 0x000e620000008800 */
[----:B0-----:R-:W-:-:S04]  /*02d0*/  @P0 MOV R6, 0x400 ;  /* 0x0000040000060802 */ /* 0x001fc80000000f00 */
[----:B-1----:R-:W-:Y:S02]  /*02e0*/  @P0 LEA R9, R9, R6, 0x18 ;  /* 0x0000000609090211 */ /* 0x002fe400078ec0ff */
[----:B------:R-:W-:Y:S02]  /*02f0*/  LOP3.LUT R6, R7, 0x3, RZ, 0xc0, !PT ;  /* 0x0000000307067812 */ /* 0x000fe400078ec0ff */
[----:B------:R-:W-:Y:S02]  /*0300*/  @P0 LEA R9, R0, R9, 0x2 ;  /* 0x0000000900090211 */ /* 0x000fe400078e10ff */
[----:B------:R-:W-:Y:S02]  /*0310*/  ISETP.NE.AND P1, PT, R6, RZ, PT ;  /* 0x000000ff0600720c */ /* 0x000fe40003f25270 */
[----:B------:R-:W-:Y:S01]  /*0320*/  @P0 IADD3 R0, PT, PT, R0, 0x4, RZ ;  /* 0x0000000400000810 */ /* 0x000fe20007ffe0ff */
[----:B------:R1:W-:Y:S10]  /*0330*/  @P0 STS.128 [R9], RZ ;  /* 0x000000ff09000388 */ /* 0x0003f40000000c00 */
[----:B-1----:R-:W-:Y:S05]  /*0340*/  @!P1 BRA `(.L_x_180) ;  /* 0x0000000000289947 */ /* 0x002fea0003800000 */
[----:B------:R-:W0:Y:S01]  /*0350*/  S2R R8, SR_CgaCtaId ;  /* 0x0000000000087919 */ /* 0x000e220000008800 */
[----:B------:R-:W-:Y:S02]  /*0360*/  MOV R7, 0x400 ;  /* 0x0000040000077802 */ /* 0x000fe40000000f00 */
[----:B------:R-:W-:Y:S02]  /*0370*/  IADD3 R6, PT, PT, -R6, RZ, RZ ;  /* 0x000000ff06067210 */ /* 0x000fe40007ffe1ff */
[----:B0-----:R-:W-:-:S04]  /*0380*/  LEA R7, R8, R7, 0x18 ;  /* 0x0000000708077211 */ /* 0x001fc800078ec0ff */
[----:B------:R-:W-:-:S07]  /*0390*/  LEA R0, R0, R7, 0x2 ;  /* 0x0000000700007211 */ /* 0x000fce00078e10ff */
.L_x_184:
[----:B------:R-:W-:Y:S01]  /*03a0*/  IADD3 R6, PT, PT, R6, 0x1, RZ ;  /* 0x0000000106067810 */ /* 0x000fe20007ffe0ff */
[----:B------:R0:W-:Y:S03]  /*03b0*/  STS [R0], RZ ;  /* 0x000000ff00007388 */ /* 0x0001e60000000800 */
[----:B------:R-:W-:Y:S02]  /*03c0*/  ISETP.NE.AND P0, PT, R6, RZ, PT ;  /* 0x000000ff0600720c */ /* 0x000fe40003f05270 */
[----:B0-----:R-:W-:-:S11]  /*03d0*/  IADD3 R0, PT, PT, R0, 0x4, RZ ;  /* 0x0000000400007810 */ /* 0x001fd60007ffe0ff */
[----:B------:R-:W-:Y:S05]  /*03e0*/  @P0 BRA `(.L_x_184) ;  /* 0xfffffffc00ec0947 */ /* 0x000fea000383ffff */
.L_x_180:
[----:B------:R-:W-:Y:S05]  /*03f0*/  BSYNC.RECONVERGENT B0 ;  /* 0x0000000000007941 */ /* 0x000fea0003800200 */
.L_x_179:
[----:B------:R-:W1:Y:S01]  /*0400*/  LDC R0, c[0x0][0x3b0] ;  /* 0x0000ec00ff007b82 */ /* 0x000e620000000800 */
[----:B------:R-:W-:Y:S01]  /*0410*/  IADD3 R26, PT, PT, R5, 0x1, RZ ;  /* 0x00000001051a7810 */ /* 0x000fe20007ffe0ff */
[----:B------:R-:W-:Y:S01]  /*0420*/  UMOV UR4, 0x400 ;  /* 0x0000040000047882 */ /* 0x000fe20000000000 */
[----:B------:R-:W2:Y:S01]  /*0430*/  LDCU.64 UR8, c[0x0][0x358] ;  /* 0x00006b00ff0877ac */ /* 0x000ea20008000a00 */
[----:B------:R-:W-:Y:S04]  /*0440*/  BSSY.RECONVERGENT B0, `(.L_x_185) ;  /* 0x00001b3000007945 */ /* 0x000fe80003800200 */
[----:B------:R-:W3:Y:S08]  /*0450*/  S2UR UR5, SR_CgaCtaId ;  /* 0x00000000000579c3 */ /* 0x000ef00000008800 */
[----:B------:R-:W-:Y:S01]  /*0460*/  BAR.SYNC.DEFER_BLOCKING 0x0 ;  /* 0x0000000000007b1d */ /* 0x000fe20000010000 */
[----:B-1----:R-:W-:Y:S01]  /*0470*/  ISETP.GE.AND P0, PT, R26, R0, PT ;  /* 0x000000001a00720c */ /* 0x002fe20003f06270 */
[----:B---3--:R-:W-:-:S06]  /*0480*/  ULEA UR4, UR5, UR4, 0x18 ;  /* 0x0000000405047291 */ /* 0x008fcc000f8ec0ff */
[----:B0-----:R-:W-:-:S06]  /*0490*/  LEA R6, R3, UR4, 0x2 ;  /* 0x0000000403067c11 */ /* 0x001fcc000f8e10ff */
[----:B--2---:R-:W-:Y:S05]  /*04a0*/  @P0 BRA `(.L_x_186) ;  /* 0x0000001800b00947 */ /* 0x004fea0003800000 */
[----:B------:R-:W0:Y:S01]  /*04b0*/  LDC.64 R16, c[0x0][0x388] ;  /* 0x0000e200ff107b82 */ /* 0x000e220000000a00 */
[----:B------:R1:W2:Y:S07]  /*04c0*/  LDS R33, [R6] ;  /* 0x0000000006217984 */ /* 0x0002ae0000000800 */
[----:B------:R-:W3:Y:S08]  /*04d0*/  LDC.64 R18, c[0x0][0x390] ;  /* 0x0000e400ff127b82 */ /* 0x000ef00000000a00 */
[----:B------:R-:W4:Y:S08]  /*04e0*/  LDC.64 R20, c[0x0][0x398] ;  /* 0x0000e600ff147b82 */ /* 0x000f300000000a00 */
[----:B------:R-:W1:Y:S08]  /*04f0*/  LDC.64 R22, c[0x0][0x3a0] ;  /* 0x0000e800ff167b82 */ /* 0x000e700000000a00 */
[----:B------:R-:W2:Y:S01]  /*0500*/  LDC.64 R8, c[0x0][0x3a8] ;  /* 0x0000ea00ff087b82 */ /* 0x000ea20000000a00 */
[----:B0-----:R-:W-:-:S04]  /*0510*/  IMAD.WIDE.U32 R16, R5, 0x4, R16 ;  /* 0x0000000405107825 */ /* 0x001fc800078e0010 */
[----:B---3--:R-:W-:-:S03]  /*0520*/  IMAD.WIDE.U32 R18, R5, 0x4, R18 ;  /* 0x0000000405127825 */ /* 0x008fc600078e0012 */
[----:B------:R-:W0:Y:S01]  /*0530*/  LDC.64 R14, c[0x0][0x380] ;  /* 0x0000e000ff0e7b82 */ /* 0x000e220000000a00 */
[----:B----4-:R-:W-:-:S05]  /*0540*/  IMAD.WIDE.U32 R20, R5, 0x4, R20 ;  /* 0x0000000405147825 */ /* 0x010fca00078e0014 */
[----:B------:R-:W5:Y:S01]  /*0550*/  LDG.E R10, desc[UR8][R20.64] ;  /* 0x00000008140a7981 */ /* 0x000f62000c1e1900 */
[----:B-1----:R-:W-:-:S05]  /*0560*/  IMAD.WIDE.U32 R22, R5, 0x4, R22 ;  /* 0x0000000405167825 */ /* 0x002fca00078e0016 */
[----:B------:R-:W5:Y:S01]  /*0570*/  LDG.E R11, desc[UR8][R22.64] ;  /* 0x00000008160b7981 */ /* 0x000f62000c1e1900 */
[----:B--2---:R-:W-:-:S03]  /*0580*/  IMAD.WIDE.U32 R24, R5, 0x4, R8 ;  /* 0x0000000405187825 */ /* 0x004fc600078e0008 */
[----:B------:R-:W5:Y:S04]  /*0590*/  LDG.E R8, desc[UR8][R16.64] ;  /* 0x0000000810087981 */ /* 0x000f68000c1e1900 */
[----:B------:R-:W5:Y:S01]  /*05a0*/  LDG.E R9, desc[UR8][R18.64] ;  /* 0x0000000812097981 */ /* 0x000f62000c1e1900 */
[----:B0-----:R-:W-:-:S03]  /*05b0*/  IMAD.WIDE.U32 R14, R5, 0x4, R14 ;  /* 0x00000004050e7825 */ /* 0x001fc600078e000e */
[----:B------:R-:W5:Y:S04]  /*05c0*/  LDG.E R12, desc[UR8][R24.64] ;  /* 0x00000008180c7981 */ /* 0x000f68000c1e1900 */
[----:B------:R0:W5:Y:S02]  /*05d0*/  LDG.E R7, desc[UR8][R14.64] ;  /* 0x000000080e077981 */ /* 0x000164000c1e1900 */
[----:B0-----:R-:W-:-:S04]  /*05e0*/  IADD3 R14, PT, PT, -R5, -0x2, R0 ;  /* 0xfffffffe050e7810 */ /* 0x001fc80007ffe100 */
[----:B------:R-:W-:Y:S02]  /*05f0*/  ISETP.GE.U32.AND P0, PT, R14, 0x3, PT ;  /* 0x000000030e00780c */ /* 0x000fe40003f06070 */
[----:B------:R-:W-:Y:S01]  /*0600*/  LOP3.LUT R13, RZ, R2, RZ, 0x33, !PT ;  /* 0x00000002ff0d7212 */ /* 0x000fe200078e33ff */
[----:B------:R-:W-:Y:S03]  /*0610*/  BSSY.RECONVERGENT B1, `(.L_x_187) ;  /* 0x00000dd000017945 */ /* 0x000fe60003800200 */
[----:B------:R-:W-:-:S04]  /*0620*/  IADD3 R13, PT, PT, -R3, R0, R13 ;  /* 0x00000000030d7210 */ /* 0x000fc80007ffe10d */
[----:B------:R-:W-:-:S03]  /*0630*/  LOP3.LUT R27, R13, 0x3, RZ, 0xc0, !PT ;  /* 0x000000030d1b7812 */ /* 0x000fc600078ec0ff */
[----:B------:R-:W-:Y:S05]  /*0640*/  @!P0 BRA `(.L_x_188) ;  /* 0x0000000c00648947 */ /* 0x000fea0003800000 */
[----:B------:R-:W0:Y:S01]  /*0650*/  LDC.64 R36, c[0x0][0x3a0] ;  /* 0x0000e800ff247b82 */ /* 0x000e220000000a00 */
[----:B------:R-:W-:Y:S01]  /*0660*/  LOP3.LUT R28, R13, 0xfffffffc, RZ, 0xc0, !PT ;  /* 0xfffffffc0d1c7812 */ /* 0x000fe200078ec0ff */
[----:B------:R-:W-:Y:S03]  /*0670*/  BSSY.RECONVERGENT B2, `(.L_x_189) ;  /* 0x00000d5000027945 */ /* 0x000fe60003800200 */
[----:B------:R-:W-:Y:S02]  /*0680*/  IADD3 R28, PT, PT, -R28, RZ, RZ ;  /* 0x000000ff1c1c7210 */ /* 0x000fe40007ffe1ff */
[----:B0-----:R-:W-:-:S04]  /*0690*/  IADD3 R36, P0, PT, R36, 0x8, RZ ;  /* 0x0000000824247810 */ /* 0x001fc80007f1e0ff */
[----:B------:R-:W-:-:S09]  /*06a0*/  IADD3.X R37, PT, PT, RZ, R37, RZ, P0, !PT ;  /* 0x00000025ff257210 */ /* 0x000fd200007fe4ff */
.L_x_214:
[----:B------:R-:W0:Y:S08]  /*06b0*/  LDC.64 R14, c[0x0][0x388] ;  /* 0x0000e200ff0e7b82 */ /* 0x000e300000000a00 */
[----:B------:R-:W1:Y:S08]  /*06c0*/  LDC.64 R16, c[0x0][0x380] ;  /* 0x0000e000ff107b82 */ /* 0x000e700000000a00 */
[----:B------:R-:W2:Y:S01]  /*06d0*/  LDC.64 R18, c[0x0][0x390] ;  /* 0x0000e400ff127b82 */ /* 0x000ea20000000a00 */
[----:B0-----:R-:W-:-:S07]  /*06e0*/  IMAD.WIDE R14, R26, 0x4, R14 ;  /* 0x000000041a0e7825 */ /* 0x001fce00078e020e */
[----:B------:R-:W0:Y:S01]  /*06f0*/  LDC.64 R22, c[0x0][0x3a8] ;  /* 0x0000ea00ff167b82 */ /* 0x000e220000000a00 */
[----:B------:R-:W3:Y:S01]  /*0700*/  LDG.E R21, desc[UR8][R14.64] ;  /* 0x000000080e157981 */ /* 0x000ee2000c1e1900 */
[----:B-1----:R-:W-:-:S06]  /*0710*/  IMAD.WIDE R16, R26, 0x4, R16 ;  /* 0x000000041a107825 */ /* 0x002fcc00078e0210 */
[----:B------:R-:W1:Y:S01]  /*0720*/  LDC.64 R24, c[0x0][0x398] ;  /* 0x0000e600ff187b82 */ /* 0x000e620000000a00 */
[----:B------:R-:W4:Y:S01]  /*0730*/  LDG.E R0, desc[UR8][R16.64] ;  /* 0x0000000810007981 */ /* 0x000f22000c1e1900 */
[----:B--2---:R-:W-:-:S05]  /*0740*/  IMAD.WIDE R18, R26, 0x4, R18 ;  /* 0x000000041a127825 */ /* 0x004fca00078e0212 */
[----:B------:R-:W2:Y:S01]  /*0750*/  LDG.E R2, desc[UR8][R18.64] ;  /* 0x0000000812027981 */ /* 0x000ea2000c1e1900 */
[----:B------:R-:W-:Y:S01]  /*0760*/  IADD3 R28, PT, PT, R28, 0x4, RZ ;  /* 0x000000041c1c7810 */ /* 0x000fe20007ffe0ff */
[----:B------:R-:W-:Y:S01]  /*0770*/  BSSY.RECONVERGENT B3, `(.L_x_190) ;  /* 0x0000017000037945 */ /* 0x000fe20003800200 */
[----:B0-----:R-:W-:Y:S02]  /*0780*/  IMAD.WIDE R22, R26, 0x4, R22 ;  /* 0x000000041a167825 */ /* 0x001fe400078e0216 */
[----:B------:R-:W-:Y:S02]  /*0790*/  ISETP.NE.AND P0, PT, R28, RZ, PT ;  /* 0x000000ff1c00720c */ /* 0x000fe40003f05270 */
[----:B-1----:R-:W-:-:S04]  /*07a0*/  IMAD.WIDE R24, R26, 0x4, R24 ;  /* 0x000000041a187825 */ /* 0x002fc800078e0218 */
        /* <DEDUP_REMOVED lines=8> */
[----:B------:R-:W-:Y:S01]  /*0830*/  ISETP.GT.U32.AND P1, PT, R2, 0x727fffff, PT ;  /* 0x727fffff0200780c */ /* 0x000fe20003f24070 */
[----:B------:R-:W-:-:S12]  /*0840*/  IMAD.WIDE R20, R26, 0x4, R36 ;  /* 0x000000041a147825 */ /* 0x000fd800078e0224 */
[----:B0-----:R-:W-:Y:S05]  /*0850*/  @!P1 BRA `(.L_x_191) ;  /* 0x0000000000109947 */ /* 0x001fea0003800000 */
[----:B------:R-:W-:-:S07]  /*0860*/  MOV R2, 0x880 ;  /* 0x0000088000027802 */ /* 0x000fce0000000f00 */
[----:B-1----:R-:W-:Y:S05]  /*0870*/  CALL.REL.NOINC `($__internal_1_$__cuda_sm20_sqrt_rn_f32_slowpath) ;  /* 0x0000001800287944 */ /* 0x002fea0003c00000 */
[----:B------:R-:W-:Y:S01]  /*0880*/  MOV R34, R29 ;  /* 0x0000001d00227202 */ /* 0x000fe20000000f00 */
[----:B------:R-:W-:Y:S06]  /*0890*/  BRA `(.L_x_192) ;  /* 0x0000000000107947 */ /* 0x000fec0003800000 */
.L_x_191:
[----:B-1----:R-:W-:Y:S01]  /*08a0*/  FMUL.FTZ R29, R0, R31 ;  /* 0x0000001f001d7220 */ /* 0x002fe20000410000 */
[----:B------:R-:W-:-:S03]  /*08b0*/  FMUL.FTZ R34, R31, 0.5 ;  /* 0x3f0000001f227820 */ /* 0x000fc60000410000 */
[----:B------:R-:W-:-:S04]  /*08c0*/  FFMA R0, -R29, R29, R0 ;  /* 0x0000001d1d007223 */ /* 0x000fc80000000100 */
[----:B------:R-:W-:-:S07]  /*08d0*/  FFMA R34, R0, R34, R29 ;  /* 0x0000002200227223 */ /* 0x000fce000000001d */
.L_x_192:
[----:B------:R-:W-:Y:S05]  /*08e0*/  BSYNC.RECONVERGENT B3 ;  /* 0x0000000000037941 */ /* 0x000fea0003800200 */
.L_x_190:
        /* <DEDUP_REMOVED lines=16> */
[----:B------:R-:W-:Y:S05]  /*09f0*/  CALL.REL.NOINC `($__internal_1_$__cuda_sm20_sqrt_rn_f32_slowpath) ;  /* 0x0000001400c87944 */ /* 0x000fea0003c00000 */
[----:B------:R-:W-:Y:S05]  /*0a00*/  BRA `(.L_x_195) ;  /* 0x0000000000107947 */ /* 0x000fea0003800000 */
.L_x_194:
[----:B------:R-:W-:Y:S01]  /*0a10*/  FMUL.FTZ R29, R30, R31 ;  /* 0x0000001f1e1d7220 */ /* 0x000fe20000410000 */
[----:B------:R-:W-:-:S03]  /*0a20*/  FMUL.FTZ R2, R31, 0.5 ;  /* 0x3f0000001f027820 */ /* 0x000fc60000410000 */
[----:B------:R-:W-:-:S04]  /*0a30*/  FFMA R0, -R29, R29, R30 ;  /* 0x0000001d1d007223 */ /* 0x000fc8000000011e */
[----:B------:R-:W-:-:S07]  /*0a40*/  FFMA R29, R0, R2, R29 ;  /* 0x00000002001d7223 */ /* 0x000fce000000001d */
.L_x_195:
[----:B------:R-:W-:Y:S05]  /*0a50*/  BSYNC.RECONVERGENT B3 ;  /* 0x0000000000037941 */ /* 0x000fea0003800200 */
.L_x_193:
        /* <DEDUP_REMOVED lines=17> */
[----:B------:R-:W-:Y:S05]  /*0b70*/  CALL.REL.NOINC `($__internal_1_$__cuda_sm20_sqrt_rn_f32_slowpath) ;  /* 0x0000001400687944 */ /* 0x000fea0003c00000 */
[----:B------:R-:W-:Y:S01]  /*0b80*/  MOV R34, R29 ;  /* 0x0000001d00227202 */ /* 0x000fe20000000f00 */
[----:B------:R-:W-:Y:S06]  /*0b90*/  BRA `(.L_x_198) ;  /* 0x0000000000107947 */ /* 0x000fec0003800000 */
.L_x_197:
[----:B------:R-:W-:Y:S01]  /*0ba0*/  FMUL.FTZ R29, R0, R31 ;  /* 0x0000001f001d7220 */ /* 0x000fe20000410000 */
[----:B------:R-:W-:-:S03]  /*0bb0*/  FMUL.FTZ R34, R31, 0.5 ;  /* 0x3f0000001f227820 */ /* 0x000fc60000410000 */
[----:B------:R-:W-:-:S04]  /*0bc0*/  FFMA R0, -R29, R29, R0 ;  /* 0x0000001d1d007223 */ /* 0x000fc80000000100 */
[----:B------:R-:W-:-:S07]  /*0bd0*/  FFMA R34, R0, R34, R29 ;  /* 0x0000002200227223 */ /* 0x000fce000000001d */
.L_x_198:
[----:B------:R-:W-:Y:S05]  /*0be0*/  BSYNC.RECONVERGENT B3 ;  /* 0x0000000000037941 */ /* 0x000fea0003800200 */
.L_x_196:
        /* <DEDUP_REMOVED lines=18> */
.L_x_200:
[----:B------:R-:W-:Y:S01]  /*0d10*/  FMUL.FTZ R29, R30, R31 ;  /* 0x0000001f1e1d7220 */ /* 0x000fe20000410000 */
[----:B------:R-:W-:-:S03]  /*0d20*/  FMUL.FTZ R2, R31, 0.5 ;  /* 0x3f0000001f027820 */ /* 0x000fc60000410000 */
[----:B------:R-:W-:-:S04]  /*0d30*/  FFMA R0, -R29, R29, R30 ;  /* 0x0000001d1d007223 */ /* 0x000fc8000000011e */
[----:B------:R-:W-:-:S07]  /*0d40*/  FFMA R29, R0, R2, R29 ;  /* 0x00000002001d7223 */ /* 0x000fce000000001d */
.L_x_201:
[----:B------:R-:W-:Y:S05]  /*0d50*/  BSYNC.RECONVERGENT B3 ;  /* 0x0000000000037941 */ /* 0x000fea0003800200 */
.L_x_199:
        /* <DEDUP_REMOVED lines=20> */
.L_x_203:
[----:B------:R-:W-:Y:S01]  /*0ea0*/  FMUL.FTZ R29, R0, R31 ;  /* 0x0000001f001d7220 */ /* 0x000fe20000410000 */
[----:B------:R-:W-:-:S03]  /*0eb0*/  FMUL.FTZ R34, R31, 0.5 ;  /* 0x3f0000001f227820 */ /* 0x000fc60000410000 */
[----:B------:R-:W-:-:S04]  /*0ec0*/  FFMA R0, -R29, R29, R0 ;  /* 0x0000001d1d007223 */ /* 0x000fc80000000100 */
[----:B------:R-:W-:-:S07]  /*0ed0*/  FFMA R34, R0, R34, R29 ;  /* 0x0000002200227223 */ /* 0x000fce000000001d */
.L_x_204:
[----:B------:R-:W-:Y:S05]  /*0ee0*/  BSYNC.RECONVERGENT B3 ;  /* 0x0000000000037941 */ /* 0x000fea0003800200 */
.L_x_202:
        /* <DEDUP_REMOVED lines=18> */
.L_x_206:
[----:B------:R-:W-:Y:S01]  /*1010*/  FMUL.FTZ R29, R30, R31 ;  /* 0x0000001f1e1d7220 */ /* 0x000fe20000410000 */
[----:B------:R-:W-:-:S03]  /*1020*/  FMUL.FTZ R2, R31, 0.5 ;  /* 0x3f0000001f027820 */ /* 0x000fc60000410000 */
[----:B------:R-:W-:-:S04]  /*1030*/  FFMA R0, -R29, R29, R30 ;  /* 0x0000001d1d007223 */ /* 0x000fc8000000011e */
[----:B------:R-:W-:-:S07]  /*1040*/  FFMA R29, R0, R2, R29 ;  /* 0x00000002001d7223 */ /* 0x000fce000000001d */
.L_x_207:
[----:B------:R-:W-:Y:S05]  /*1050*/  BSYNC.RECONVERGENT B3 ;  /* 0x0000000000037941 */ /* 0x000fea0003800200 */
.L_x_205:
        /* <DEDUP_REMOVED lines=19> */
[----:B------:R-:W-:Y:S01]  /*1190*/  MOV R14, R29 ;  /* 0x0000001d000e7202 */ /* 0x000fe20000000f00 */
[----:B------:R-:W-:Y:S06]  /*11a0*/  BRA `(.L_x_210) ;  /* 0x0000000000107947 */ /* 0x000fec0003800000 */
.L_x_209:
[----:B------:R-:W-:Y:S01]  /*11b0*/  FMUL.FTZ R14, R31, R2 ;  /* 0x000000021f0e7220 */ /* 0x000fe20000410000 */
[----:B------:R-:W-:-:S03]  /*11c0*/  FMUL.FTZ R0, R2, 0.5 ;  /* 0x3f00000002007820 */ /* 0x000fc60000410000 */
[----:B------:R-:W-:-:S04]  /*11d0*/  FFMA R15, -R14, R14, R31 ;  /* 0x0000000e0e0f7223 */ /* 0x000fc8000000011f */
[----:B------:R-:W-:-:S07]  /*11e0*/  FFMA R14, R15, R0, R14 ;  /* 0x000000000f0e7223 */ /* 0x000fce000000000e */
.L_x_210:
[----:B------:R-:W-:Y:S05]  /*11f0*/  BSYNC.RECONVERGENT B3 ;  /* 0x0000000000037941 */ /* 0x000fea0003800200 */
.L_x_208:
        /* <DEDUP_REMOVED lines=18> */
.L_x_212:
[----:B------:R-:W-:Y:S01]  /*1320*/  FMUL.FTZ R29, R16, R15 ;  /* 0x0000000f101d7220 */ /* 0x000fe20000410000 */
[----:B------:R-:W-:-:S03]  /*1330*/  FMUL.FTZ R2, R15, 0.5 ;  /* 0x3f0000000f027820 */ /* 0x000fc60000410000 */
[----:B------:R-:W-:-:S04]  /*1340*/  FFMA R0, -R29, R29, R16 ;  /* 0x0000001d1d007223 */ /* 0x000fc80000000110 */
[----:B------:R-:W-:-:S07]  /*1350*/  FFMA R29, R0, R2, R29 ;  /* 0x00000002001d7223 */ /* 0x000fce000000001d */
.L_x_213:
[----:B------:R-:W-:Y:S05]  /*1360*/  BSYNC.RECONVERGENT B3 ;  /* 0x0000000000037941 */ /* 0x000fea0003800200 */
.L_x_211:
[----:B------:R-:W-:Y:S01]  /*1370*/  FADD R14, -R29, R14 ;  /* 0x0000000e1d0e7221 */ /* 0x000fe20000000100 */
[----:B------:R-:W-:Y:S02]  /*1380*/  IADD3 R26, PT, PT, R26, 0x4, RZ ;  /* 0x000000041a1a7810 */ /* 0x000fe40007ffe0ff */
[----:B------:R-:W-:Y:S01]  /*1390*/  IADD3 R5, PT, PT, R5, 0x4, RZ ;  /* 0x0000000405057810 */ /* 0x000fe20007ffe0ff */
[----:B------:R-:W-:Y:S01]  /*13a0*/  FFMA R33, R14, R14, R33 ;  /* 0x0000000e0e217223 */ /* 0x000fe20000000021 */
[----:B------:R-:W-:Y:S06]  /*13b0*/  @P0 BRA `(.L_x_214) ;  /* 0xfffffff000bc0947 */ /* 0x000fec000383ffff */
[----:B------:R-:W-:Y:S05]  /*13c0*/  BSYNC.RECONVERGENT B2 ;  /* 0x0000000000027941 */ /* 0x000fea0003800200 */
.L_x_189:
[----:B------:R-:W-:-:S07]  /*13d0*/  IADD3 R26, PT, PT, R5, 0x1, RZ ;  /* 0x00000001051a7810 */ /* 0x000fce0007ffe0ff */
.L_x_188:
[----:B------:R-:W-:Y:S05]  /*13e0*/  BSYNC.RECONVERGENT B1 ;  /* 0x0000000000017941 */ /* 0x000fea0003800200 */
.L_x_187:
[----:B------:R-:W-:Y:S01]  /*13f0*/  ISETP.NE.AND P0, PT, R27, RZ, PT ;  /* 0x000000ff1b00720c */ /* 0x000fe20003f05270 */
[----:B------:R-:W-:-:S12]  /*1400*/  BSSY.RECONVERGENT B1, `(.L_x_215) ;  /* 0x00000b5000017945 */ /* 0x000fd80003800200 */
        /* <DEDUP_REMOVED lines=26> */
[----:B-1----:R-:W-:Y:S05]  /*15b0*/  CALL.REL.NOINC `($__internal_1_$__cuda_sm20_sqrt_rn_f32_slowpath) ;  /* 0x0000000800d87944 */ /* 0x002fea0003c00000 */
[----:B------:R-:W-:Y:S01]  /*15c0*/  MOV R5, R29 ;  /* 0x0000001d00057202 */ /* 0x000fe20000000f00 */
[----:B------:R-:W-:Y:S06]  /*15d0*/  BRA `(.L_x_221) ;  /* 0x0000000000107947 */ /* 0x000fec0003800000 */
.L_x_220:
[----:B-1----:R-:W-:Y:S01]  /*15e0*/  FMUL.FTZ R5, R14, R15 ;  /* 0x0000000f0e057220 */ /* 0x002fe20000410000 */
[----:B------:R-:W-:-:S03]  /*15f0*/  FMUL.FTZ R2, R15, 0.5 ;  /* 0x3f0000000f027820 */ /* 0x000fc60000410000 */
[----:B------:R-:W-:-:S04]  /*1600*/  FFMA R0, -R5, R5, R14 ;  /* 0x0000000505007223 */ /* 0x000fc8000000010e */
[----:B------:R-:W-:-:S07]  /*1610*/  FFMA R5, R0, R2, R5 ;  /* 0x0000000200057223 */ /* 0x000fce0000000005 */
.L_x_221:
[----:B------:R-:W-:Y:S05]  /*1620*/  BSYNC.RECONVERGENT B3 ;  /* 0x0000000000037941 */ /* 0x000fea0003800200 */
.L_x_219:
        /* <DEDUP_REMOVED lines=23> */
[----:B------:R-:W-:Y:S05]  /*17a0*/  BRA `(.L_x_224) ;  /* 0x0000000000107947 */ /* 0x000fea0003800000 */
.L_x_223:
[----:B-1----:R-:W-:Y:S01]  /*17b0*/  FMUL.FTZ R29, R28, R27 ;  /* 0x0000001b1c1d7220 */ /* 0x002fe20000410000 */
[----:B------:R-:W-:-:S03]  /*17c0*/  FMUL.FTZ R2, R27, 0.5 ;  /* 0x3f0000001b027820 */ /* 0x000fc60000410000 */
[----:B------:R-:W-:-:S04]  /*17d0*/  FFMA R0, -R29, R29, R28 ;  /* 0x0000001d1d007223 */ /* 0x000fc8000000011c */
[----:B------:R-:W-:-:S07]  /*17e0*/  FFMA R29, R0, R2, R29 ;  /* 0x00000002001d7223 */ /* 0x000fce000000001d */
.L_x_224:
[----:B------:R-:W-:Y:S05]  /*17f0*/  BSYNC.RECONVERGENT B3 ;  /* 0x0000000000037941 */ /* 0x000fea0003800200 */
.L_x_222:
        /* <DEDUP_REMOVED lines=12> */
[----:B------:R-:W-:Y:S01]  /*18c0*/  ISETP.GT.U32.AND P0, PT, R0, 0x727fffff, PT ;  /* 0x727fffff0000780c */ /* 0x000fe20003f04070 */
[----:B------:R-:W-:-:S04]  /*18d0*/  FADD R0, -R29, R5 ;  /* 0x000000051d007221 */ /* 0x000fc80000000100 */
[----:B------:R-:W-:-:S08]  /*18e0*/  FFMA R33, R0, R0, R33 ;  /* 0x0000000000217223 */ /* 0x000fd00000000021 */
[----:B01----:R-:W-:Y:S05]  /*18f0*/  @!P0 BRA `(.L_x_226) ;  /* 0x0000000000148947 */ /* 0x003fea0003800000 */
[----:B------:R-:W-:Y:S02]  /*1900*/  MOV R0, R28 ;  /* 0x0000001c00007202 */ /* 0x000fe40000000f00 */
[----:B------:R-:W-:-:S07]  /*1910*/  MOV R2, 0x1930 ;  /* 0x0000193000027802 */ /* 0x000fce0000000f00 */
[----:B------:R-:W-:Y:S05]  /*1920*/  CALL.REL.NOINC `($__internal_1_$__cuda_sm20_sqrt_rn_f32_slowpath) ;  /* 0x0000000400fc7944 */ /* 0x000fea0003c00000 */
[----:B------:R-:W-:Y:S01]  /*1930*/  MOV R5, R29 ;  /* 0x0000001d00057202 */ /* 0x000fe20000000f00 */
[----:B------:R-:W-:Y:S06]  /*1940*/  BRA `(.L_x_227) ;  /* 0x0000000000107947 */ /* 0x000fec0003800000 */
.L_x_226:
[----:B------:R-:W-:Y:S01]  /*1950*/  FMUL.FTZ R5, R28, R27 ;  /* 0x0000001b1c057220 */ /* 0x000fe20000410000 */
[----:B------:R-:W-:-:S03]  /*1960*/  FMUL.FTZ R2, R27, 0.5 ;  /* 0x3f0000001b027820 */ /* 0x000fc60000410000 */
[----:B------:R-:W-:-:S04]  /*1970*/  FFMA R0, -R5, R5, R28 ;  /* 0x0000000505007223 */ /* 0x000fc8000000011c */
[----:B------:R-:W-:-:S07]  /*1980*/  FFMA R5, R0, R2, R5 ;  /* 0x0000000200057223 */ /* 0x000fce0000000005 */
.L_x_227:
[----:B------:R-:W-:Y:S05]  /*1990*/  BSYNC.RECONVERGENT B3 ;  /* 0x0000000000037941 */ /* 0x000fea0003800200 */
.L_x_225:
        /* <DEDUP_REMOVED lines=18> */
.L_x_229:
[----:B------:R-:W-:Y:S01]  /*1ac0*/  FMUL.FTZ R29, R20, R21 ;  /* 0x00000015141d7220 */ /* 0x000fe20000410000 */
[----:B------:R-:W-:-:S03]  /*1ad0*/  FMUL.FTZ R2, R21, 0.5 ;  /* 0x3f00000015027820 */ /* 0x000fc60000410000 */
[----:B------:R-:W-:-:S04]  /*1ae0*/  FFMA R0, -R29, R29, R20 ;  /* 0x0000001d1d007223 */ /* 0x000fc80000000114 */
[----:B------:R-:W-:-:S07]  /*1af0*/  FFMA R29, R0, R2, R29 ;  /* 0x00000002001d7223 */ /* 0x000fce000000001d */
.L_x_230:
[----:B------:R-:W-:Y:S05]  /*1b00*/  BSYNC.RECONVERGENT B3 ;  /* 0x0000000000037941 */ /* 0x000fea0003800200 */
.L_x_228:
[----:B------:R-:W-:Y:S01]  /*1b10*/  FADD R0, -R29, R5 ;  /* 0x000000051d007221 */ /* 0x000fe20000000100 */
[----:B------:R-:W-:-:S03]  /*1b20*/  IADD3 R26, PT, PT, R26, 0x2, RZ ;  /* 0x000000021a1a7810 */ /* 0x000fc60007ffe0ff */
[----:B------:R-:W-:-:S07]  /*1b30*/  FFMA R33, R0, R0, R33 ;  /* 0x0000000000217223 */ /* 0x000fce0000000021 */
.L_x_218:
[----:B------:R-:W-:Y:S05]  /*1b40*/  BSYNC.RECONVERGENT B2 ;  /* 0x0000000000027941 */ /* 0x000fea0003800200 */
.L_x_217:
        /* <DEDUP_REMOVED lines=28> */
.L_x_232:
[----:B-1----:R-:W-:Y:S01]  /*1d10*/  FMUL.FTZ R5, R8, R7 ;  /* 0x0000000708057220 */ /* 0x002fe20000410000 */
[----:B------:R-:W-:-:S03]  /*1d20*/  FMUL.FTZ R2, R7, 0.5 ;  /* 0x3f00000007027820 */ /* 0x000fc60000410000 */
[----:B------:R-:W-:-:S04]  /*1d30*/  FFMA R0, -R5, R5, R8 ;  /* 0x0000000505007223 */ /* 0x000fc80000000108 */
[----:B------:R-:W-:-:S07]  /*1d40*/  FFMA R5, R0, R2, R5 ;  /* 0x0000000200057223 */ /* 0x000fce0000000005 */
.L_x_233:
[----:B------:R-:W-:Y:S05]  /*1d50*/  BSYNC.RECONVERGENT B2 ;  /* 0x0000000000027941 */ /* 0x000fea0003800200 */
.L_x_231:
        /* <DEDUP_REMOVED lines=24> */
.L_x_235:
[----:B-1----:R-:W-:Y:S01]  /*1ee0*/  FMUL.FTZ R29, R12, R7 ;  /* 0x000000070c1d7220 */ /* 0x002fe20000410000 */
[----:B------:R-:W-:-:S03]  /*1ef0*/  FMUL.FTZ R2, R7, 0.5 ;  /* 0x3f00000007027820 */ /* 0x000fc60000410000 */
[----:B------:R-:W-:-:S04]  /*1f00*/  FFMA R0, -R29, R29, R12 ;  /* 0x0000001d1d007223 */ /* 0x000fc8000000010c */
[----:B------:R-:W-:-:S07]  /*1f10*/  FFMA R29, R0, R2, R29 ;  /* 0x00000002001d7223 */ /* 0x000fce000000001d */
.L_x_236:
[----:B------:R-:W-:Y:S05]  /*1f20*/  BSYNC.RECONVERGENT B2 ;  /* 0x0000000000027941 */ /* 0x000fea0003800200 */
.L_x_234:
[----:B------:R-:W-:-:S04]  /*1f30*/  FADD R0, -R29, R5 ;  /* 0x000000051d007221 */ /* 0x000fc80000000100 */
[----:B------:R-:W-:-:S07]  /*1f40*/  FFMA R33, R0, R0, R33 ;  /* 0x0000000000217223 */ /* 0x000fce0000000021 */
.L_x_216:
[----:B------:R-:W-:Y:S05]  /*1f50*/  BSYNC.RECONVERGENT B1 ;  /* 0x0000000000017941 */ /* 0x000fea0003800200 */
.L_x_215:
[----:B------:R0:W-:Y:S02]  /*1f60*/  STS [R6], R33 ;  /* 0x0000002106007388 */ /* 0x0001e40000000800 */
.L_x_186:
[----:B------:R-:W-:Y:S05]  /*1f70*/  BSYNC.RECONVERGENT B0 ;  /* 0x0000000000007941 */ /* 0x000fea0003800200 */
.L_x_185:
[----:B------:R-:W-:Y:S01]  /*1f80*/  BAR.SYNC.DEFER_BLOCKING 0x0 ;  /* 0x0000000000007b1d */ /* 0x000fe20000010000 */
[----:B------:R-:W-:Y:S01]  /*1f90*/  UISETP.GE.U32.AND UP0, UPT, UR6, 0x2, UPT ;  /* 0x000000020600788c */ /* 0x000fe2000bf06070 */
[----:B------:R-:W-:-:S08]  /*1fa0*/  ISETP.NE.AND P0, PT, R3, RZ, PT ;  /* 0x000000ff0300720c */ /* 0x000fd00003f05270 */
[----:B------:R-:W-:Y:S05]  /*1fb0*/  BRA.U !UP0, `(.L_x_237) ;  /* 0x0000000108347547 */ /* 0x000fea000b800000 */
[----:B------:R-:W-:-:S07]  /*1fc0*/  HFMA2 R5, -RZ, RZ, 0, 5.9604644775390625e-08 ;  /* 0x00000001ff057431 */ /* 0x000fce00000001ff */
.L_x_238:
[----:B------:R-:W-:-:S04]  /*1fd0*/  SHF.L.U32 R2, R5, 0x1, RZ ;  /* 0x0000000105027819 */ /* 0x000fc800000006ff */
[----:B------:R-:W-:-:S04]  /*1fe0*/  IADD3 R0, PT, PT, R2, -0x1, RZ ;  /* 0xffffffff02007810 */ /* 0x000fc80007ffe0ff */
[----:B------:R-:W-:-:S13]  /*1ff0*/  LOP3.LUT P1, RZ, R0, R3, RZ, 0xc0, !PT ;  /* 0x0000000300ff7212 */ /* 0x000fda000782c0ff */
[----:B------:R-:W-:Y:S02]  /*2000*/  @!P1 LEA R0, R5, R6, 0x2 ;  /* 0x0000000605009211 */ /* 0x000fe400078e10ff */
[----:B------:R-:W-:Y:S04]  /*2010*/  @!P1 LDS R5, [R6] ;  /* 0x0000000006059984 */ /* 0x000fe80000000800 */
[----:B------:R-:W1:Y:S02]  /*2020*/  @!P1 LDS R0, [R0] ;  /* 0x0000000000009984 */ /* 0x000e640000000800 */
[----:B-1---5:R-:W-:Y:S01]  /*2030*/  @!P1 FADD R7, R0, R5 ;  /* 0x0000000500079221 */ /* 0x022fe20000000000 */
[----:B------:R-:W-:-:S04]  /*2040*/  MOV R5, R2 ;  /* 0x0000000200057202 */ /* 0x000fc80000000f00 */
[----:B------:R1:W-:Y:S01]  /*2050*/  @!P1 STS [R6], R7 ;  /* 0x0000000706009388 */ /* 0x0003e20000000800 */
[----:B------:R-:W-:Y:S01]  /*2060*/  BAR.SYNC.DEFER_BLOCKING 0x0 ;  /* 0x0000000000007b1d */ /* 0x000fe20000010000 */
[----:B------:R-:W-:-:S13]  /*2070*/  ISETP.GE.U32.AND P1, PT, R2, UR6, PT ;  /* 0x0000000602007c0c */ /* 0x000fda000bf26070 */
[----:B-1----:R-:W-:Y:S05]  /*2080*/  @!P1 BRA `(.L_x_238) ;  /* 0xfffffffc00d09947 */ /* 0x002fea000383ffff */
.L_x_237:
[----:B------:R-:W-:Y:S05]  /*2090*/  @P0 EXIT ;  /* 0x000000000000094d */ /* 0x000fea0003800000 */
[----:B------:R-:W1:Y:S01]  /*20a0*/  S2UR UR5, SR_CgaCtaId ;  /* 0x00000000000579c3 */ /* 0x000e620000008800 */
[----:B------:R-:W-:-:S07]  /*20b0*/  UMOV UR4, 0x400 ;  /* 0x0000040000047882 */ /* 0x000fce0000000000 */
[----:B------:R-:W2:Y:S01]  /*20c0*/  LDC.64 R2, c[0x0][0x3b8] ;  /* 0x0000ee00ff027b82 */ /* 0x000ea20000000a00 */
[----:B-1----:R-:W-:Y:S01]  /*20d0*/  ULEA UR4, UR5, UR4, 0x18 ;  /* 0x0000000405047291 */ /* 0x002fe2000f8ec0ff */
[----:B--2---:R-:W-:-:S08]  /*20e0*/  IMAD.WIDE.U32 R4, R4, 0x4, R2 ;  /* 0x0000000404047825 */ /* 0x004fd000078e0002 */
[----:B-----5:R-:W1:Y:S04]  /*20f0*/  LDS R7, [UR4] ;  /* 0x00000004ff077984 */ /* 0x020e680008000800 */
[----:B-1----:R-:W-:Y:S01]  /*2100*/  STG.E desc[UR8][R4.64], R7 ;  /* 0x0000000704007986 */ /* 0x002fe2000c101908 */
[----:B------:R-:W-:Y:S05]  /*2110*/  EXIT ;  /* 0x000000000000794d */ /* 0x000fea0003800000 */
        .weak           $__internal_1_$__cuda_sm20_sqrt_rn_f32_slowpath
        .type           $__internal_1_$__cuda_sm20_sqrt_rn_f32_slowpath,@function
        .size           $__internal_1_$__cuda_sm20_sqrt_rn_f32_slowpath,(.L_x_242 - $__internal_1_$__cuda_sm20_sqrt_rn_f32_slowpath)
$__internal_1_$__cuda_sm20_sqrt_rn_f32_slowpath:
        /* <DEDUP_REMOVED lines=19> */
.L_x_239:
[----:B------:R-:W-:Y:S01]  /*2250*/  HFMA2 R31, -RZ, RZ, 0, 0 ;  /* 0x00000000ff1f7431 */ /* 0x000fe200000001ff */
[----:B------:R-:W-:-:S04]  /*2260*/  MOV R30, R2 ;  /* 0x00000002001e7202 */ /* 0x000fc80000000f00 */
[----:B------:R-:W-:Y:S05]  /*2270*/  RET.REL.NODEC R30 `(_Z28cluster_similarity_reduction7ClusterS_iPfi) ;  /* 0xffffffdc1e607950 */ /* 0x000fea0003c3ffff */
.L_x_240:
        /* <DEDUP_REMOVED lines=16> */
.L_x_242:


//--------------------- .nv.shared._ZN3cub18CUB_300001_SM_10006detail6reduce28DeviceReduceSingleTileKernelINS2_10policy_hubIfyN4cuda3std3__44plusIfEEE10Policy1000EPfSC_iS9_ffNS7_10__identityEEEvT0_T1_T2_T3_T4_T6_ --------------------------
	.section	.nv.shared._ZN3cub18CUB_300001_SM_10006detail6reduce28DeviceReduceSingleTileKernelINS2_10policy_hubIfyN4cuda3std3__44plusIfEEE10Policy1000EPfSC_iS9_ffNS7_10__identityEEEvT0_T1_T2_T3_T4_T6_,"aw",@nobits
	.sectionflags	@""
	.align	16
.nv.shared._ZN3cub18CUB_300001_SM_10006detail6reduce28DeviceReduceSingleTileKernelINS2_10policy_hubIfyN4cuda3std3__44plusIfEEE10Policy1000EPfSC_iS9_ffNS7_10__identityEEEvT0_T1_T2_T3_T4_T6_:
	.zero		1072


//--------------------- .nv.shared.reserved.0     --------------------------
	.section	.nv.shared.reserved.0,"aw",@nobits
	.weak		__nv_reservedSMEM_offset_0_alias
	.size		__nv_reservedSMEM_offset_0_alias, 0, 64
	.other		__nv_reservedSMEM_offset_0_alias,@"STO_CUDA_RESERVED_SHARED STV_DEFAULT"
__nv_reservedSMEM_offset_0_alias:
	.zero		0
	.zero		64


//--------------------- .nv.global                --------------------------
	.section	.nv.global,"aw",@nobits
.nv.global:
	.type		_ZN34_INTERNAL_c557a2c3_4_k_cu_7595b3156thrust24THRUST_300001_SM_1000_NS3seqE,@object
	.size		_ZN34_INTERNAL_c557a2c3_4_k_cu_7595b3156thrust24THRUST_300001_SM_1000_NS3seqE,(_ZN34_INTERNAL_c557a2c3_4_k_cu_7595b3154cuda3std3__48in_placeE - _ZN34_INTERNAL_c557a2c3_4_k_cu_7595b3156thrust24THRUST_300001_SM_1000_NS3seqE)
_ZN34_INTERNAL_c557a2c3_4_k_cu_7595b3156thrust24THRUST_300001_SM_1000_NS3seqE:
	.zero		1
	.type		_ZN34_INTERNAL_c557a2c3_4_k_cu_7595b3154cuda3std3__48in_placeE,@object
	.size		_ZN34_INTERNAL_c557a2c3_4_k_cu_7595b3154cuda3std3__48in_placeE,(_ZN34_INTERNAL_c557a2c3_4_k_cu_7595b3154cuda3std6ranges3__45__cpo4sizeE - _ZN34_INTERNAL_c557a2c3_4_k_cu_7595b3154cuda3std3__48in_placeE)
_ZN34_INTERNAL_c557a2c3_4_k_cu_7595b3154cuda3std3__48in_placeE:
	.zero		1
	.type		_ZN34_INTERNAL_c557a2c3_4_k_cu_7595b3154cuda3std6ranges3__45__cpo4sizeE,@object
	.size		_ZN34_INTERNAL_c557a2c3_4_k_cu_7595b3154cuda3std6ranges3__45__cpo4sizeE,(_ZN34_INTERNAL_c557a2c3_4_k_cu_7595b3156thrust24THRUST_300001_SM_1000_NS12placeholders2_3E - _ZN34_INTERNAL_c557a2c3_4_k_cu_7595b3154cuda3std6ranges3__45__cpo4sizeE)
_ZN34_INTERNAL_c557a2c3_4_k_cu_7595b3154cuda3std6ranges3__45__cpo4sizeE:
	.zero		1
	.type		_ZN34_INTERNAL_c557a2c3_4_k_cu_7595b3156thrust24THRUST_300001_SM_1000_NS12placeholders2_3E,@object
	.size		_ZN34_INTERNAL_c557a2c3_4_k_cu_7595b3156thrust24THRUST_300001_SM_1000_NS12placeholders2_3E,(_ZN34_INTERNAL_c557a2c3_4_k_cu_7595b3154cuda3std3__45__cpo6cbeginE - _ZN34_INTERNAL_c557a2c3_4_k_cu_7595b3156thrust24THRUST_300001_SM_1000_NS12placeholders2_3E)
_ZN34_INTERNAL_c557a2c3_4_k_cu_7595b3156thrust24THRUST_300001_SM_1000_NS12placeholders2_3E:
	.zero		1
	.type		_ZN34_INTERNAL_c557a2c3_4_k_cu_7595b3154cuda3std3__45__cpo6cbeginE,@object
	.size		_ZN34_INTERNAL_c557a2c3_4_k_cu_7595b3154cuda3std3__45__cpo6cbeginE,(_ZN34_INTERNAL_c557a2c3_4_k_cu_7595b3154cuda3std6ranges3__45__cpo6cbeginE - _ZN34_INTERNAL_c557a2c3_4_k_cu_7595b3154cuda3std3__45__cpo6cbeginE)
_ZN34_INTERNAL_c557a2c3_4_k_cu_7595b3154cuda3std3__45__cpo6cbeginE:
	.zero		1
	.type		_ZN34_INTERNAL_c557a2c3_4_k_cu_7595b3154cuda3std6ranges3__45__cpo6cbeginE,@object
	.size		_ZN34_INTERNAL_c557a2c3_4_k_cu_7595b3154cuda3std6ranges3__45__cpo6cbeginE,(_ZN34_INTERNAL_c557a2c3_4_k_cu_7595b3156thrust24THRUST_300001_SM_1000_NS12placeholders2_7E - _ZN34_INTERNAL_c557a2c3_4_k_cu_7595b3154cuda3std6ranges3__45__cpo6cbeginE)
_ZN34_INTERNAL_c557a2c3_4_k_cu_7595b3154cuda3std6ranges3__45__cpo6cbeginE:
	.zero		1
	.type		_ZN34_INTERNAL_c557a2c3_4_k_cu_7595b3156thrust24THRUST_300001_SM_1000_NS12placeholders2_7E,@object
	.size		_ZN34_INTERNAL_c557a2c3_4_k_cu_7595b3156thrust24THRUST_300001_SM_1000_NS12placeholders2_7E,(_ZN34_INTERNAL_c557a2c3_4_k_cu_7595b3154cuda3std3__45__cpo7crbeginE - _ZN34_INTERNAL_c557a2c3_4_k_cu_7595b3156thrust24THRUST_300001_SM_1000_NS12placeholders2_7E)
_ZN34_INTERNAL_c557a2c3_4_k_cu_7595b3156thrust24THRUST_300001_SM_1000_NS12placeholders2_7E:
	.zero		1
	.type		_ZN34_INTERNAL_c557a2c3_4_k_cu_7595b3154cuda3std3__45__cpo7crbeginE,@object
	.size		_ZN34_INTERNAL_c557a2c3_4_k_cu_7595b3154cuda3std3__45__cpo7crbeginE,(_ZN34_INTERNAL_c557a2c3_4_k_cu_7595b3154cuda3std6ranges3__45__cpo4nextE - _ZN34_INTERNAL_c557a2c3_4_k_cu_7595b3154cuda3std3__45__cpo7crbeginE)
_ZN34_INTERNAL_c557a2c3_4_k_cu_7595b3154cuda3std3__45__cpo7crbeginE:
	.zero		1
	.type		_ZN34_INTERNAL_c557a2c3_4_k_cu_7595b3154cuda3std6ranges3__45__cpo4nextE,@object
	.size		_ZN34_INTERNAL_c557a2c3_4_k_cu_7595b3154cuda3std6ranges3__45__cpo4nextE,(_ZN34_INTERNAL_c557a2c3_4_k_cu_7595b3154cuda3std6ranges3__45__cpo4swapE - _ZN34_INTERNAL_c557a2c3_4_k_cu_7595b3154cuda3std6ranges3__45__cpo4nextE)
_ZN34_INTERNAL_c557a2c3_4_k_cu_7595b3154cuda3std6ranges3__45__cpo4nextE:
	.zero		1
	.type		_ZN34_INTERNAL_c557a2c3_4_k_cu_7595b3154cuda3std6ranges3__45__cpo4swapE,@object
	.size		_ZN34_INTERNAL_c557a2c3_4_k_cu_7595b3154cuda3std6ranges3__45__cpo4swapE,(_ZN34_INTERNAL_c557a2c3_4_k_cu_7595b3156thrust24THRUST_300001_SM_1000_NS8cuda_cub10par_nosyncE - _ZN34_INTERNAL_c557a2c3_4_k_cu_7595b3154cuda3std6ranges3__45__cpo4swapE)
_ZN34_INTERNAL_c557a2c3_4_k_cu_7595b3154cuda3std6ranges3__45__cpo4swapE:
	.zero		1
	.type		_ZN34_INTERNAL_c557a2c3_4_k_cu_7595b3156thrust24THRUST_300001_SM_1000_NS8cuda_cub10par_nosyncE,@object
	.size		_ZN34_INTERNAL_c557a2c3_4_k_cu_7595b3156thrust24THRUST_300001_SM_1000_NS8cuda_cub10par_nosyncE,(_ZN34_INTERNAL_c557a2c3_4_k_cu_7595b3156thrust24THRUST_300001_SM_1000_NS12placeholders2_9E - _ZN34_INTERNAL_c557a2c3_4_k_cu_7595b3156thrust24THRUST_300001_SM_1000_NS8cuda_cub10par_nosyncE)
_ZN34_INTERNAL_c557a2c3_4_k_cu_7595b3156thrust24THRUST_300001_SM_1000_NS8cuda_cub10par_nosyncE:
	.zero		1
	.type		_ZN34_INTERNAL_c557a2c3_4_k_cu_7595b3156thrust24THRUST_300001_SM_1000_NS12placeholders2_9E,@object
	.size		_ZN34_INTERNAL_c557a2c3_4_k_cu_7595b3156thrust24THRUST_300001_SM_1000_NS12placeholders2_9E,(_ZN34_INTERNAL_c557a2c3_4_k_cu_7595b3154cuda3std3__436_GLOBAL__N__c557a2c3_4_k_cu_7595b3156ignoreE - _ZN34_INTERNAL_c557a2c3_4_k_cu_7595b3156thrust24THRUST_300001_SM_1000_NS12placeholders2_9E)
_ZN34_INTERNAL_c557a2c3_4_k_cu_7595b3156thrust24THRUST_300001_SM_1000_NS12placeholders2_9E:
	.zero		1
	.type		_ZN34_INTERNAL_c557a2c3_4_k_cu_7595b3154cuda3std3__436_GLOBAL__N__c557a2c3_4_k_cu_7595b3156ignoreE,@object
	.size		_ZN34_INTERNAL_c557a2c3_4_k_cu_7595b3154cuda3std3__436_GLOBAL__N__c557a2c3_4_k_cu_7595b3156ignoreE,(_ZN34_INTERNAL_c557a2c3_4_k_cu_7595b3154cuda3std6ranges3__45__cpo4dataE - _ZN34_INTERNAL_c557a2c3_4_k_cu_7595b3154cuda3std3__436_GLOBAL__N__c557a2c3_4_k_cu_7595b3156ignoreE)
_ZN34_INTERNAL_c557a2c3_4_k_cu_7595b3154cuda3std3__436_GLOBAL__N__c557a2c3_4_k_cu_7595b3156ignoreE:
	.zero		1
	.type		_ZN34_INTERNAL_c557a2c3_4_k_cu_7595b3154cuda3std6ranges3__45__cpo4dataE,@object
	.size		_ZN34_INTERNAL_c557a2c3_4_k_cu_7595b3154cuda3std6ranges3__45__cpo4dataE,(_ZN34_INTERNAL_c557a2c3_4_k_cu_7595b3156thrust24THRUST_300001_SM_1000_NS12placeholders2_1E - _ZN34_INTERNAL_c557a2c3_4_k_cu_7595b3154cuda3std6ranges3__45__cpo4dataE)
_ZN34_INTERNAL_c557a2c3_4_k_cu_7595b3154cuda3std6ranges3__45__cpo4dataE:
	.zero		1
	.type		_ZN34_INTERNAL_c557a2c3_4_k_cu_7595b3156thrust24THRUST_300001_SM_1000_NS12placeholders2_1E,@object
	.size		_ZN34_INTERNAL_c557a2c3_4_k_cu_7595b3156thrust24THRUST_300001_SM_1000_NS12placeholders2_1E,(_ZN34_INTERNAL_c557a2c3_4_k_cu_7595b3154cuda3std3__45__cpo5beginE - _ZN34_INTERNAL_c557a2c3_4_k_cu_7595b3156thrust24THRUST_300001_SM_1000_NS12placeholders2_1E)
_ZN34_INTERNAL_c557a2c3_4_k_cu_7595b3156thrust24THRUST_300001_SM_1000_NS12placeholders2_1E:
	.zero		1
	.type		_ZN34_INTERNAL_c557a2c3_4_k_cu_7595b3154cuda3std3__45__cpo5beginE,@object
	.size		_ZN34_INTERNAL_c557a2c3_4_k_cu_7595b3154cuda3std3__45__cpo5beginE,(_ZN34_INTERNAL_c557a2c3_4_k_cu_7595b3154cuda3std6ranges3__45__cpo5beginE - _ZN34_INTERNAL_c557a2c3_4_k_cu_7595b3154cuda3std3__45__cpo5beginE)
_ZN34_INTERNAL_c557a2c3_4_k_cu_7595b3154cuda3std3__45__cpo5beginE:
	.zero		1
	.type		_ZN34_INTERNAL_c557a2c3_4_k_cu_7595b3154cuda3std6ranges3__45__cpo5beginE,@object
	.size		_ZN34_INTERNAL_c557a2c3_4_k_cu_7595b3154cuda3std6ranges3__45__cpo5beginE,(_ZN34_INTERNAL_c557a2c3_4_k_cu_7595b3156thrust24THRUST_300001_SM_1000_NS12placeholders2_5E - _ZN34_INTERNAL_c557a2c3_4_k_cu_7595b3154cuda3std6ranges3__45__cpo5beginE)
_ZN34_INTERNAL_c557a2c3_4_k_cu_7595b3154cuda3std6ranges3__45__cpo5beginE:
	.zero		1
	.type		_ZN34_INTERNAL_c557a2c3_4_k_cu_7595b3156thrust24THRUST_300001_SM_1000_NS12placeholders2_5E,@object
	.size		_ZN34_INTERNAL_c557a2c3_4_k_cu_7595b3156thrust24THRUST_300001_SM_1000_NS12placeholders2_5E,(_ZN34_INTERNAL_c557a2c3_4_k_cu_7595b3154cuda3std3__45__cpo6rbeginE - _ZN34_INTERNAL_c557a2c3_4_k_cu_7595b3156thrust24THRUST_300001_SM_1000_NS12placeholders2_5E)
_ZN34_INTERNAL_c557a2c3_4_k_cu_7595b3156thrust24THRUST_300001_SM_1000_NS12placeholders2_5E:
	.zero		1
	.type		_ZN34_INTERNAL_c557a2c3_4_k_cu_7595b3154cuda3std3__45__cpo6rbeginE,@object
	.size		_ZN34_INTERNAL_c557a2c3_4_k_cu_7595b3154cuda3std3__45__cpo6rbeginE,(_ZN34_INTERNAL_c557a2c3_4_k_cu_7595b3154cuda3std6ranges3__45__cpo7advanceE - _ZN34_INTERNAL_c557a2c3_4_k_cu_7595b3154cuda3std3__45__cpo6rbeginE)
_ZN34_INTERNAL_c557a2c3_4_k_cu_7595b3154cuda3std3__45__cpo6rbeginE:
	.zero		1
	.type		_ZN34_INTERNAL_c557a2c3_4_k_cu_7595b3154cuda3std6ranges3__45__cpo7advanceE,@object
	.size		_ZN34_INTERNAL_c557a2c3_4_k_cu_7595b3154cuda3std6ranges3__45__cpo7advanceE,(_ZN34_INTERNAL_c557a2c3_4_k_cu_7595b3154cuda3std3__47nulloptE - _ZN34_INTERNAL_c557a2c3_4_k_cu_7595b3154cuda3std6ranges3__45__cpo7advanceE)
_ZN34_INTERNAL_c557a2c3_4_k_cu_7595b3154cuda3std6ranges3__45__cpo7advanceE:
	.zero		1
	.type		_ZN34_INTERNAL_c557a2c3_4_k_cu_7595b3154cuda3std3__47nulloptE,@object
	.size		_ZN34_INTERNAL_c557a2c3_4_k_cu_7595b3154cuda3std3__47nulloptE,(_ZN34_INTERNAL_c557a2c3_4_k_cu_7595b3154cuda3std6ranges3__45__cpo8distanceE - _ZN34_INTERNAL_c557a2c3_4_k_cu_7595b3154cuda3std3__47nulloptE)
_ZN34_INTERNAL_c557a2c3_4_k_cu_7595b3154cuda3std3__47nulloptE:
	.zero		1
	.type		_ZN34_INTERNAL_c557a2c3_4_k_cu_7595b3154cuda3std6ranges3__45__cpo8distanceE,@object
	.size		_ZN34_INTERNAL_c557a2c3_4_k_cu_7595b3154cuda3std6ranges3__45__cpo8distanceE,(_ZN34_INTERNAL_c557a2c3_4_k_cu_7595b3156thrust24THRUST_300001_SM_1000_NS12placeholders3_10E - _ZN34_INTERNAL_c557a2c3_4_k_cu_7595b3154cuda3std6ranges3__45__cpo8distanceE)
_ZN34_INTERNAL_c557a2c3_4_k_cu_7595b3154cuda3std6ranges3__45__cpo8distanceE:
	.zero		1
	.type		_ZN34_INTERNAL_c557a2c3_4_k_cu_7595b3156thrust24THRUST_300001_SM_1000_NS12placeholders3_10E,@object
	.size		_ZN34_INTERNAL_c557a2c3_4_k_cu_7595b3156thrust24THRUST_300001_SM_1000_NS12placeholders3_10E,(_ZN34_INTERNAL_c557a2c3_4_k_cu_7595b3154cuda3std3__419piecewise_constructE - _ZN34_INTERNAL_c557a2c3_4_k_cu_7595b3156thrust24THRUST_300001_SM_1000_NS12placeholders3_10E)
_ZN34_INTERNAL_c557a2c3_4_k_cu_7595b3156thrust24THRUST_300001_SM_1000_NS12placeholders3_10E:
	.zero		1
	.type		_ZN34_INTERNAL_c557a2c3_4_k_cu_7595b3154cuda3std3__419piecewise_constructE,@object
	.size		_ZN34_INTERNAL_c557a2c3_4_k_cu_7595b3154cuda3std3__419piecewise_constructE,(_ZN34_INTERNAL_c557a2c3_4_k_cu_7595b3154cuda3std6ranges3__45__cpo5cdataE - _ZN34_INTERNAL_c557a2c3_4_k_cu_7595b3154cuda3std3__419piecewise_constructE)
_ZN34_INTERNAL_c557a2c3_4_k_cu_7595b3154cuda3std3__419piecewise_constructE:
	.zero		1
	.type		_ZN34_INTERNAL_c557a2c3_4_k_cu_7595b3154cuda3std6ranges3__45__cpo5cdataE,@object
	.size		_ZN34_INTERNAL_c557a2c3_4_k_cu_7595b3154cuda3std6ranges3__45__cpo5cdataE,(_ZN34_INTERNAL_c557a2c3_4_k_cu_7595b3156thrust24THRUST_300001_SM_1000_NS12placeholders2_2E - _ZN34_INTERNAL_c557a2c3_4_k_cu_7595b3154cuda3std6ranges3__45__cpo5cdataE)
_ZN34_INTERNAL_c557a2c3_4_k_cu_7595b3154cuda3std6ranges3__45__cpo5cdataE:
	.zero		1
	.type		_ZN34_INTERNAL_c557a2c3_4_k_cu_7595b3156thrust24THRUST_300001_SM_1000_NS12placeholders2_2E,@object
	.size		_ZN34_INTERNAL_c557a2c3_4_k_cu_7595b3156thrust24THRUST_300001_SM_1000_NS12placeholders2_2E,(_ZN34_INTERNAL_c557a2c3_4_k_cu_7595b3154cuda3std3__45__cpo3endE - _ZN34_INTERNAL_c557a2c3_4_k_cu_7595b3156thrust24THRUST_300001_SM_1000_NS12placeholders2_2E)
_ZN34_INTERNAL_c557a2c3_4_k_cu_7595b3156thrust24THRUST_300001_SM_1000_NS12placeholders2_2E:
	.zero		1
	.type		_ZN34_INTERNAL_c557a2c3_4_k_cu_7595b3154cuda3std3__45__cpo3endE,@object
	.size		_ZN34_INTERNAL_c557a2c3_4_k_cu_7595b3154cuda3std3__45__cpo3endE,(_ZN34_INTERNAL_c557a2c3_4_k_cu_7595b3154cuda3std6ranges3__45__cpo3endE - _ZN34_INTERNAL_c557a2c3_4_k_cu_7595b3154cuda3std3__45__cpo3endE)
_ZN34_INTERNAL_c557a2c3_4_k_cu_7595b3154cuda3std3__45__cpo3endE:
	.zero		1
	.type		_ZN34_INTERNAL_c557a2c3_4_k_cu_7595b3154cuda3std6ranges3__45__cpo3endE,@object
	.size		_ZN34_INTERNAL_c557a2c3_4_k_cu_7595b3154cuda3std6ranges3__45__cpo3endE,(_ZN34_INTERNAL_c557a2c3_4_k_cu_7595b3156thrust24THRUST_300001_SM_1000_NS12placeholders2_6E - _ZN34_INTERNAL_c557a2c3_4_k_cu_7595b3154cuda3std6ranges3__45__cpo3endE)
_ZN34_INTERNAL_c557a2c3_4_k_cu_7595b3154cuda3std6ranges3__45__cpo3endE:
	.zero		1
	.type		_ZN34_INTERNAL_c557a2c3_4_k_cu_7595b3156thrust24THRUST_300001_SM_1000_NS12placeholders2_6E,@object
	.size		_ZN34_INTERNAL_c557a2c3_4_k_cu_7595b3156thrust24THRUST_300001_SM_1000_NS12placeholders2_6E,(_ZN34_INTERNAL_c557a2c3_4_k_cu_7595b3154cuda3std3__45__cpo4rendE - _ZN34_INTERNAL_c557a2c3_4_k_cu_7595b3156thrust24THRUST_300001_SM_1000_NS12placeholders2_6E)
_ZN34_INTERNAL_c557a2c3_4_k_cu_7595b3156thrust24THRUST_300001_SM_1000_NS12placeholders2_6E:
	.zero		1
	.type		_ZN34_INTERNAL_c557a2c3_4_k_cu_7595b3154cuda3std3__45__cpo4rendE,@object
	.size		_ZN34_INTERNAL_c557a2c3_4_k_cu_7595b3154cuda3std3__45__cpo4rendE,(_ZN34_INTERNAL_c557a2c3_4_k_cu_7595b3154cuda3std6ranges3__45__cpo9iter_swapE - _ZN34_INTERNAL_c557a2c3_4_k_cu_7595b3154cuda3std3__45__cpo4rendE)
_ZN34_INTERNAL_c557a2c3_4_k_cu_7595b3154cuda3std3__45__cpo4rendE:
	.zero		1
	.type		_ZN34_INTERNAL_c557a2c3_4_k_cu_7595b3154cuda3std6ranges3__45__cpo9iter_swapE,@object
	.size		_ZN34_INTERNAL_c557a2c3_4_k_cu_7595b3154cuda3std6ranges3__45__cpo9iter_swapE,(_ZN34_INTERNAL_c557a2c3_4_k_cu_7595b3154cuda3std3__48unexpectE - _ZN34_INTERNAL_c557a2c3_4_k_cu_7595b3154cuda3std6ranges3__45__cpo9iter_swapE)
_ZN34_INTERNAL_c557a2c3_4_k_cu_7595b3154cuda3std6ranges3__45__cpo9iter_swapE:
	.zero		1
	.type		_ZN34_INTERNAL_c557a2c3_4_k_cu_7595b3154cuda3std3__48unexpectE,@object
	.size		_ZN34_INTERNAL_c557a2c3_4_k_cu_7595b3154cuda3std3__48unexpectE,(_ZN34_INTERNAL_c557a2c3_4_k_cu_7595b3156thrust24THRUST_300001_SM_1000_NS8cuda_cub3parE - _ZN34_INTERNAL_c557a2c3_4_k_cu_7595b3154cuda3std3__48unexpectE)
_ZN34_INTERNAL_c557a2c3_4_k_cu_7595b3154cuda3std3__48unexpectE:
	.zero		1
	.type		_ZN34_INTERNAL_c557a2c3_4_k_cu_7595b3156thrust24THRUST_300001_SM_1000_NS8cuda_cub3parE,@object
	.size		_ZN34_INTERNAL_c557a2c3_4_k_cu_7595b3156thrust24THRUST_300001_SM_1000_NS8cuda_cub3parE,(_ZN34_INTERNAL_c557a2c3_4_k_cu_7595b3156thrust24THRUST_300001_SM_1000_NS12placeholders2_4E - _ZN34_INTERNAL_c557a2c3_4_k_cu_7595b3156thrust24THRUST_300001_SM_1000_NS8cuda_cub3parE)
_ZN34_INTERNAL_c557a2c3_4_k_cu_7595b3156thrust24THRUST_300001_SM_1000_NS8cuda_cub3parE:
	.zero		1
	.type		_ZN34_INTERNAL_c557a2c3_4_k_cu_7595b3156thrust24THRUST_300001_SM_1000_NS12placeholders2_4E,@object
	.size		_ZN34_INTERNAL_c557a2c3_4_k_cu_7595b3156thrust24THRUST_300001_SM_1000_NS12placeholders2_4E,(_ZN34_INTERNAL_c557a2c3_4_k_cu_7595b3154cuda3std3__45__cpo4cendE - _ZN34_INTERNAL_c557a2c3_4_k_cu_7595b3156thrust24THRUST_300001_SM_1000_NS12placeholders2_4E)
_ZN34_INTERNAL_c557a2c3_4_k_cu_7595b3156thrust24THRUST_300001_SM_1000_NS12placeholders2_4E:
	.zero		1
	.type		_ZN34_INTERNAL_c557a2c3_4_k_cu_7595b3154cuda3std3__45__cpo4cendE,@object
	.size		_ZN34_INTERNAL_c557a2c3_4_k_cu_7595b3154cuda3std3__45__cpo4cendE,(_ZN34_INTERNAL_c557a2c3_4_k_cu_7595b3154cuda3std6ranges3__45__cpo4cendE - _ZN34_INTERNAL_c557a2c3_4_k_cu_7595b3154cuda3std3__45__cpo4cendE)
_ZN34_INTERNAL_c557a2c3_4_k_cu_7595b3154cuda3std3__45__cpo4cendE:
	.zero		1
	.type		_ZN34_INTERNAL_c557a2c3_4_k_cu_7595b3154cuda3std6ranges3__45__cpo4cendE,@object
	.size		_ZN34_INTERNAL_c557a2c3_4_k_cu_7595b3154cuda3std6ranges3__45__cpo4cendE,(_ZN34_INTERNAL_c557a2c3_4_k_cu_7595b3154cuda3std3__420unreachable_sentinelE - _ZN34_INTERNAL_c557a2c3_4_k_cu_7595b3154cuda3std6ranges3__45__cpo4cendE)
_ZN34_INTERNAL_c557a2c3_4_k_cu_7595b3154cuda3std6ranges3__45__cpo4cendE:
	.zero		1
	.type		_ZN34_INTERNAL_c557a2c3_4_k_cu_7595b3154cuda3std3__420unreachable_sentinelE,@object
	.size		_ZN34_INTERNAL_c557a2c3_4_k_cu_7595b3154cuda3std3__420unreachable_sentinelE,(_ZN34_INTERNAL_c557a2c3_4_k_cu_7595b3154cuda3std6ranges3__45__cpo5ssizeE - _ZN34_INTERNAL_c557a2c3_4_k_cu_7595b3154cuda3std3__420unreachable_sentinelE)
_ZN34_INTERNAL_c557a2c3_4_k_cu_7595b3154cuda3std3__420unreachable_sentinelE:
	.zero		1
	.type		_ZN34_INTERNAL_c557a2c3_4_k_cu_7595b3154cuda3std6ranges3__45__cpo5ssizeE,@object
	.size		_ZN34_INTERNAL_c557a2c3_4_k_cu_7595b3154cuda3std6ranges3__45__cpo5ssizeE,(_ZN34_INTERNAL_c557a2c3_4_k_cu_7595b3156thrust24THRUST_300001_SM_1000_NS12placeholders2_8E - _ZN34_INTERNAL_c557a2c3_4_k_cu_7595b3154cuda3std6ranges3__45__cpo5ssizeE)
_ZN34_INTERNAL_c557a2c3_4_k_cu_7595b3154cuda3std6ranges3__45__cpo5ssizeE:
	.zero		1
	.type		_ZN34_INTERNAL_c557a2c3_4_k_cu_7595b3156thrust24THRUST_300001_SM_1000_NS12placeholders2_8E,@object
	.size		_ZN34_INTERNAL_c557a2c3_4_k_cu_7595b3156thrust24THRUST_300001_SM_1000_NS12placeholders2_8E,(_ZN34_INTERNAL_c557a2c3_4_k_cu_7595b3154cuda3std3__45__cpo5crendE - _ZN34_INTERNAL_c557a2c3_4_k_cu_7595b3156thrust24THRUST_300001_SM_1000_NS12placeholders2_8E)
_ZN34_INTERNAL_c557a2c3_4_k_cu_7595b3156thrust24THRUST_300001_SM_1000_NS12placeholders2_8E:
	.zero		1
	.type		_ZN34_INTERNAL_c557a2c3_4_k_cu_7595b3154cuda3std3__45__cpo5crendE,@object
	.size		_ZN34_INTERNAL_c557a2c3_4_k_cu_7595b3154cuda3std3__45__cpo5crendE,(_ZN34_INTERNAL_c557a2c3_4_k_cu_7595b3154cuda3std6ranges3__45__cpo4prevE - _ZN34_INTERNAL_c557a2c3_4_k_cu_7595b3154cuda3std3__45__cpo5crendE)
_ZN34_INTERNAL_c557a2c3_4_k_cu_7595b3154cuda3std3__45__cpo5crendE:
	.zero		1
	.type		_ZN34_INTERNAL_c557a2c3_4_k_cu_7595b3154cuda3std6ranges3__45__cpo4prevE,@object
	.size		_ZN34_INTERNAL_c557a2c3_4_k_cu_7595b3154cuda3std6ranges3__45__cpo4prevE,(_ZN34_INTERNAL_c557a2c3_4_k_cu_7595b3154cuda3std6ranges3__45__cpo9iter_moveE - _ZN34_INTERNAL_c557a2c3_4_k_cu_7595b3154cuda3std6ranges3__45__cpo4prevE)
_ZN34_INTERNAL_c557a2c3_4_k_cu_7595b3154cuda3std6ranges3__45__cpo4prevE:
	.zero		1
	.type		_ZN34_INTERNAL_c557a2c3_4_k_cu_7595b3154cuda3std6ranges3__45__cpo9iter_moveE,@object
	.size		_ZN34_INTERNAL_c557a2c3_4_k_cu_7595b3154cuda3std6ranges3__45__cpo9iter_moveE,(_ZN34_INTERNAL_c557a2c3_4_k_cu_7595b3156thrust24THRUST_300001_SM_1000_NS6system6detail10sequential3seqE - _ZN34_INTERNAL_c557a2c3_4_k_cu_7595b3154cuda3std6ranges3__45__cpo9iter_moveE)
_ZN34_INTERNAL_c557a2c3_4_k_cu_7595b3154cuda3std6ranges3__45__cpo9iter_moveE:
	.zero		1
	.type		_ZN34_INTERNAL_c557a2c3_4_k_cu_7595b3156thrust24THRUST_300001_SM_1000_NS6system6detail10sequential3seqE,@object
	.size		_ZN34_INTERNAL_c557a2c3_4_k_cu_7595b3156thrust24THRUST_300001_SM_1000_NS6system6detail10sequential3seqE,(.L_31 - _ZN34_INTERNAL_c557a2c3_4_k_cu_7595b3156thrust24THRUST_300001_SM_1000_NS6system6detail10sequential3seqE)
_ZN34_INTERNAL_c557a2c3_4_k_cu_7595b3156thrust24THRUST_300001_SM_1000_NS6system6detail10sequential3seqE:
	.zero		1
.L_31:


//--------------------- .nv.shared._ZN3cub18CUB_300001_SM_10006detail6reduce18DeviceReduceKernelINS2_10policy_hubIfyN4cuda3std3__44plusIfEEE10Policy1000EN6thrust24THRUST_300001_SM_1000_NS18transform_iteratorI41ConvertLinearIndexToTriangularMatrixIndexNSD_17counting_iteratorIiNSD_11use_defaultESH_SH_EESH_SH_EEyS9_f12ComputeDeltaEEvT0_PT3_T1_NS0_13GridEvenShareISO_EET2_T4_ --------------------------
	.section	.nv.shared._ZN3cub18CUB_300001_SM_10006detail6reduce18DeviceReduceKernelINS2_10policy_hubIfyN4cuda3std3__44plusIfEEE10Policy1000EN6thrust24THRUST_300001_SM_1000_NS18transform_iteratorI41ConvertLinearIndexToTriangularMatrixIndexNSD_17counting_iteratorIiNSD_11use_defaultESH_SH_EESH_SH_EEyS9_f12ComputeDeltaEEvT0_PT3_T1_NS0_13GridEvenShareISO_EET2_T4_,"aw",@nobits
	.sectionflags	@""
	.align	16
.nv.shared._ZN3cub18CUB_300001_SM_10006detail6reduce18DeviceReduceKernelINS2_10policy_hubIfyN4cuda3std3__44plusIfEEE10Policy1000EN6thrust24THRUST_300001_SM_1000_NS18transform_iteratorI41ConvertLinearIndexToTriangularMatrixIndexNSD_17counting_iteratorIiNSD_11use_defaultESH_SH_EESH_SH_EEyS9_f12ComputeDeltaEEvT0_PT3_T1_NS0_13GridEvenShareISO_EET2_T4_:
	.zero		1072


//--------------------- .nv.shared._ZN3cub18CUB_300001_SM_10006detail6reduce28DeviceReduceSingleTileKernelINS2_10policy_hubIfyN4cuda3std3__44plusIfEEE10Policy1000EN6thrust24THRUST_300001_SM_1000_NS18transform_iteratorI41ConvertLinearIndexToTriangularMatrixIndexNSD_17counting_iteratorIiNSD_11use_defaultESH_SH_EESH_SH_EEPfyS9_ff12ComputeDeltaEEvT0_T1_T2_T3_T4_T6_ --------------------------
	.section	.nv.shared._ZN3cub18CUB_300001_SM_10006detail6reduce28DeviceReduceSingleTileKernelINS2_10policy_hubIfyN4cuda3std3__44plusIfEEE10Policy1000EN6thrust24THRUST_300001_SM_1000_NS18transform_iteratorI41ConvertLinearIndexToTriangularMatrixIndexNSD_17counting_iteratorIiNSD_11use_defaultESH_SH_EESH_SH_EEPfyS9_ff12ComputeDeltaEEvT0_T1_T2_T3_T4_T6_,"aw",@nobits
	.sectionflags	@""
	.align	16
.nv.shared._ZN3cub18CUB_300001_SM_10006detail6reduce28DeviceReduceSingleTileKernelINS2_10policy_hubIfyN4cuda3std3__44plusIfEEE10Policy1000EN6thrust24THRUST_300001_SM_1000_NS18transform_iteratorI41ConvertLinearIndexToTriangularMatrixIndexNSD_17counting_iteratorIiNSD_11use_defaultESH_SH_EESH_SH_EEPfyS9_ff12ComputeDeltaEEvT0_T1_T2_T3_T4_T6_:
	.zero		1072


//--------------------- .nv.shared._ZN3cub18CUB_300001_SM_10006detail6reduce28DeviceReduceSingleTileKernelINS2_10policy_hubIfjN4cuda3std3__44plusIfEEE10Policy1000EPfSC_iS9_ffNS7_10__identityEEEvT0_T1_T2_T3_T4_T6_ --------------------------
	.section	.nv.shared._ZN3cub18CUB_300001_SM_10006detail6reduce28DeviceReduceSingleTileKernelINS2_10policy_hubIfjN4cuda3std3__44plusIfEEE10Policy1000EPfSC_iS9_ffNS7_10__identityEEEvT0_T1_T2_T3_T4_T6_,"aw",@nobits
	.sectionflags	@""
	.align	16
.nv.shared._ZN3cub18CUB_300001_SM_10006detail6reduce28DeviceReduceSingleTileKernelINS2_10policy_hubIfjN4cuda3std3__44plusIfEEE10Policy1000EPfSC_iS9_ffNS7_10__identityEEEvT0_T1_T2_T3_T4_T6_:
	.zero		1120


//--------------------- .nv.shared._ZN3cub18CUB_300001_SM_10006detail6reduce18DeviceReduceKernelINS2_10policy_hubIfjN4cuda3std3__44plusIfEEE10Policy1000EN6thrust24THRUST_300001_SM_1000_NS18transform_iteratorI41ConvertLinearIndexToTriangularMatrixIndexNSD_17counting_iteratorIiNSD_11use_defaultESH_SH_EESH_SH_EEjS9_f12ComputeDeltaEEvT0_PT3_T1_NS0_13GridEvenShareISO_EET2_T4_ --------------------------
	.section	.nv.shared._ZN3cub18CUB_300001_SM_10006detail6reduce18DeviceReduceKernelINS2_10policy_hubIfjN4cuda3std3__44plusIfEEE10Policy1000EN6thrust24THRUST_300001_SM_1000_NS18transform_iteratorI41ConvertLinearIndexToTriangularMatrixIndexNSD_17counting_iteratorIiNSD_11use_defaultESH_SH_EESH_SH_EEjS9_f12ComputeDeltaEEvT0_PT3_T1_NS0_13GridEvenShareISO_EET2_T4_,"aw",@nobits
	.sectionflags	@""
	.align	16
.nv.shared._ZN3cub18CUB_300001_SM_10006detail6reduce18DeviceReduceKernelINS2_10policy_hubIfjN4cuda3std3__44plusIfEEE10Policy1000EN6thrust24THRUST_300001_SM_1000_NS18transform_iteratorI41ConvertLinearIndexToTriangularMatrixIndexNSD_17counting_iteratorIiNSD_11use_defaultESH_SH_EESH_SH_EEjS9_f12ComputeDeltaEEvT0_PT3_T1_NS0_13GridEvenShareISO_EET2_T4_:
	.zero		1120


//--------------------- .nv.shared._ZN3cub18CUB_300001_SM_10006detail6reduce28DeviceReduceSingleTileKernelINS2_10policy_hubIfjN4cuda3std3__44plusIfEEE10Policy1000EN6thrust24THRUST_300001_SM_1000_NS18transform_iteratorI41ConvertLinearIndexToTriangularMatrixIndexNSD_17counting_iteratorIiNSD_11use_defaultESH_SH_EESH_SH_EEPfjS9_ff12ComputeDeltaEEvT0_T1_T2_T3_T4_T6_ --------------------------
	.section	.nv.shared._ZN3cub18CUB_300001_SM_10006detail6reduce28DeviceReduceSingleTileKernelINS2_10policy_hubIfjN4cuda3std3__44plusIfEEE10Policy1000EN6thrust24THRUST_300001_SM_1000_NS18transform_iteratorI41ConvertLinearIndexToTriangularMatrixIndexNSD_17counting_iteratorIiNSD_11use_defaultESH_SH_EESH_SH_EEPfjS9_ff12ComputeDeltaEEvT0_T1_T2_T3_T4_T6_,"aw",@nobits
	.sectionflags	@""
	.align	16
.nv.shared._ZN3cub18CUB_300001_SM_10006detail6reduce28DeviceReduceSingleTileKernelINS2_10policy_hubIfjN4cuda3std3__44plusIfEEE10Policy1000EN6thrust24THRUST_300001_SM_1000_NS18transform_iteratorI41ConvertLinearIndexToTriangularMatrixIndexNSD_17counting_iteratorIiNSD_11use_defaultESH_SH_EESH_SH_EEPfjS9_ff12ComputeDeltaEEvT0_T1_T2_T3_T4_T6_:
	.zero		1120


//--------------------- .nv.shared._ZN3cub18CUB_300001_SM_10006detail11EmptyKernelIvEEvv --------------------------
	.section	.nv.shared._ZN3cub18CUB_300001_SM_10006detail11EmptyKernelIvEEvv,"aw",@nobits
	.sectionflags	@""
	.align	16
	.zero		1024


//--------------------- .nv.shared._Z38cluster_similarity_reduction_cubreduceILi256EEv7ClusterS0_iPfi --------------------------
	.section	.nv.shared._Z38cluster_similarity_reduction_cubreduceILi256EEv7ClusterS0_iPfi,"aw",@nobits
	.sectionflags	@""
	.align	16
.nv.shared._Z38cluster_similarity_reduction_cubreduceILi256EEv7ClusterS0_iPfi:
	.zero		1072


//--------------------- .nv.shared._Z28cluster_similarity_reduction7ClusterS_iPfi --------------------------
	.section	.nv.shared._Z28cluster_similarity_reduction7ClusterS_iPfi,"aw",@nobits
	.sectionflags	@""
	.align	16
	.zero		1024


//--------------------- .nv.constant0._ZN3cub18CUB_300001_SM_10006detail6reduce28DeviceReduceSingleTileKernelINS2_10policy_hubIfyN4cuda3std3__44plusIfEEE10Policy1000EPfSC_iS9_ffNS7_10__identityEEEvT0_T1_T2_T3_T4_T6_ --------------------------
	.section	.nv.constant0._ZN3cub18CUB_300001_SM_10006detail6reduce28DeviceReduceSingleTileKernelINS2_10policy_hubIfyN4cuda3std3__44plusIfEEE10Policy1000EPfSC_iS9_ffNS7_10__identityEEEvT0_T1_T2_T3_T4_T6_,"a",@progbits
	.sectionflags	@""
	.align	4
.nv.constant0._ZN3cub18CUB_300001_SM_10006detail6reduce28DeviceReduceSingleTileKernelINS2_10policy_hubIfyN4cuda3std3__44plusIfEEE10Policy1000EPfSC_iS9_ffNS7_10__identityEEEvT0_T1_T2_T3_T4_T6_:
	.zero		925


//--------------------- .nv.constant0._ZN3cub18CUB_300001_SM_10006detail6reduce18DeviceReduceKernelINS2_10policy_hubIfyN4cuda3std3__44plusIfEEE10Policy1000EN6thrust24THRUST_300001_SM_1000_NS18transform_iteratorI41ConvertLinearIndexToTriangularMatrixIndexNSD_17counting_iteratorIiNSD_11use_defaultESH_SH_EESH_SH_EEyS9_f12ComputeDeltaEEvT0_PT3_T1_NS0_13GridEvenShareISO_EET2_T4_ --------------------------
	.section	.nv.constant0._ZN3cub18CUB_300001_SM_10006detail6reduce18DeviceReduceKernelINS2_10policy_hubIfyN4cuda3std3__44plusIfEEE10Policy1000EN6thrust24THRUST_300001_SM_1000_NS18transform_iteratorI41ConvertLinearIndexToTriangularMatrixIndexNSD_17counting_iteratorIiNSD_11use_defaultESH_SH_EESH_SH_EEyS9_f12ComputeDeltaEEvT0_PT3_T1_NS0_13GridEvenShareISO_EET2_T4_,"a",@progbits
	.sectionflags	@""
	.align	4
.nv.constant0._ZN3cub18CUB_300001_SM_10006detail6reduce18DeviceReduceKernelINS2_10policy_hubIfyN4cuda3std3__44plusIfEEE10Policy1000EN6thrust24THRUST_300001_SM_1000_NS18transform_iteratorI41ConvertLinearIndexToTriangularMatrixIndexNSD_17counting_iteratorIiNSD_11use_defaultESH_SH_EESH_SH_EEyS9_f12ComputeDeltaEEvT0_PT3_T1_NS0_13GridEvenShareISO_EET2_T4_:
	.zero		1048


//--------------------- .nv.constant0._ZN3cub18CUB_300001_SM_10006detail6reduce28DeviceReduceSingleTileKernelINS2_10policy_hubIfyN4cuda3std3__44plusIfEEE10Policy1000EN6thrust24THRUST_300001_SM_1000_NS18transform_iteratorI41ConvertLinearIndexToTriangularMatrixIndexNSD_17counting_iteratorIiNSD_11use_defaultESH_SH_EESH_SH_EEPfyS9_ff12ComputeDeltaEEvT0_T1_T2_T3_T4_T6_ --------------------------
	.section	.nv.constant0._ZN3cub18CUB_300001_SM_10006detail6reduce28DeviceReduceSingleTileKernelINS2_10policy_hubIfyN4cuda3std3__44plusIfEEE10Policy1000EN6thrust24THRUST_300001_SM_1000_NS18transform_iteratorI41ConvertLinearIndexToTriangularMatrixIndexNSD_17counting_iteratorIiNSD_11use_defaultESH_SH_EESH_SH_EEPfyS9_ff12ComputeDeltaEEvT0_T1_T2_T3_T4_T6_,"a",@progbits
	.sectionflags	@""
	.align	4
.nv.constant0._ZN3cub18CUB_300001_SM_10006detail6reduce28DeviceReduceSingleTileKernelINS2_10policy_hubIfyN4cuda3std3__44plusIfEEE10Policy1000EN6thrust24THRUST_300001_SM_1000_NS18transform_iteratorI41ConvertLinearIndexToTriangularMatrixIndexNSD_17counting_iteratorIiNSD_11use_defaultESH_SH_EESH_SH_EEPfyS9_ff12ComputeDeltaEEvT0_T1_T2_T3_T4_T6_:
	.zero		976


//--------------------- .nv.constant0._ZN3cub18CUB_300001_SM_10006detail6reduce28DeviceReduceSingleTileKernelINS2_10policy_hubIfjN4cuda3std3__44plusIfEEE10Policy1000EPfSC_iS9_ffNS7_10__identityEEEvT0_T1_T2_T3_T4_T6_ --------------------------
	.section	.nv.constant0._ZN3cub18CUB_300001_SM_10006detail6reduce28DeviceReduceSingleTileKernelINS2_10policy_hubIfjN4cuda3std3__44plusIfEEE10Policy1000EPfSC_iS9_ffNS7_10__identityEEEvT0_T1_T2_T3_T4_T6_,"a",@progbits
	.sectionflags	@""
	.align	4
.nv.constant0._ZN3cub18CUB_300001_SM_10006detail6reduce28DeviceReduceSingleTileKernelINS2_10policy_hubIfjN4cuda3std3__44plusIfEEE10Policy1000EPfSC_iS9_ffNS7_10__identityEEEvT0_T1_T2_T3_T4_T6_:
	.zero		925


//--------------------- .nv.constant0._ZN3cub18CUB_300001_SM_10006detail6reduce18DeviceReduceKernelINS2_10policy_hubIfjN4cuda3std3__44plusIfEEE10Policy1000EN6thrust24THRUST_300001_SM_1000_NS18transform_iteratorI41ConvertLinearIndexToTriangularMatrixIndexNSD_17counting_iteratorIiNSD_11use_defaultESH_SH_EESH_SH_EEjS9_f12ComputeDeltaEEvT0_PT3_T1_NS0_13GridEvenShareISO_EET2_T4_ --------------------------
	.section	.nv.constant0._ZN3cub18CUB_300001_SM_10006detail6reduce18DeviceReduceKernelINS2_10policy_hubIfjN4cuda3std3__44plusIfEEE10Policy1000EN6thrust24THRUST_300001_SM_1000_NS18transform_iteratorI41ConvertLinearIndexToTriangularMatrixIndexNSD_17counting_iteratorIiNSD_11use_defaultESH_SH_EESH_SH_EEjS9_f12ComputeDeltaEEvT0_PT3_T1_NS0_13GridEvenShareISO_EET2_T4_,"a",@progbits
	.sectionflags	@""
	.align	4
.nv.constant0._ZN3cub18CUB_300001_SM_10006detail6reduce18DeviceReduceKernelINS2_10policy_hubIfjN4cuda3std3__44plusIfEEE10Policy1000EN6thrust24THRUST_300001_SM_1000_NS18transform_iteratorI41ConvertLinearIndexToTriangularMatrixIndexNSD_17counting_iteratorIiNSD_11use_defaultESH_SH_EESH_SH_EEjS9_f12ComputeDeltaEEvT0_PT3_T1_NS0_13GridEvenShareISO_EET2_T4_:
	.zero		1008


//--------------------- .nv.constant0._ZN3cub18CUB_300001_SM_10006detail6reduce28DeviceReduceSingleTileKernelINS2_10policy_hubIfjN4cuda3std3__44plusIfEEE10Policy1000EN6thrust24THRUST_300001_SM_1000_NS18transform_iteratorI41ConvertLinearIndexToTriangularMatrixIndexNSD_17counting_iteratorIiNSD_11use_defaultESH_SH_EESH_SH_EEPfjS9_ff12ComputeDeltaEEvT0_T1_T2_T3_T4_T6_ --------------------------
	.section	.nv.constant0._ZN3cub18CUB_300001_SM_10006detail6reduce28DeviceReduceSingleTileKernelINS2_10policy_hubIfjN4cuda3std3__44plusIfEEE10Policy1000EN6thrust24THRUST_300001_SM_1000_NS18transform_iteratorI41ConvertLinearIndexToTriangularMatrixIndexNSD_17counting_iteratorIiNSD_11use_defaultESH_SH_EESH_SH_EEPfjS9_ff12ComputeDeltaEEvT0_T1_T2_T3_T4_T6_,"a",@progbits
	.sectionflags	@""
	.align	4
.nv.constant0._ZN3cub18CUB_300001_SM_10006detail6reduce28DeviceReduceSingleTileKernelINS2_10policy_hubIfjN4cuda3std3__44plusIfEEE10Policy1000EN6thrust24THRUST_300001_SM_1000_NS18transform_iteratorI41ConvertLinearIndexToTriangularMatrixIndexNSD_17counting_iteratorIiNSD_11use_defaultESH_SH_EESH_SH_EEPfjS9_ff12ComputeDeltaEEvT0_T1_T2_T3_T4_T6_:
	.zero		976


//--------------------- .nv.constant0._ZN3cub18CUB_300001_SM_10006detail11EmptyKernelIvEEvv --------------------------
	.section	.nv.constant0._ZN3cub18CUB_300001_SM_10006detail11EmptyKernelIvEEvv,"a",@progbits
	.sectionflags	@""
	.align	4
.nv.constant0._ZN3cub18CUB_300001_SM_10006detail11EmptyKernelIvEEvv:
	.zero		896


//--------------------- .nv.constant0._Z38cluster_similarity_reduction_cubreduceILi256EEv7ClusterS0_iPfi --------------------------
	.section	.nv.constant0._Z38cluster_similarity_reduction_cubreduceILi256EEv7ClusterS0_iPfi,"a",@progbits
	.sectionflags	@""
	.align	4
.nv.constant0._Z38cluster_similarity_reduction_cubreduceILi256EEv7ClusterS0_iPfi:
	.zero		964


//--------------------- .nv.constant0._Z28cluster_similarity_reduction7ClusterS_iPfi --------------------------
	.section	.nv.constant0._Z28cluster_similarity_reduction7ClusterS_iPfi,"a",@progbits
	.sectionflags	@""
	.align	4
.nv.constant0._Z28cluster_similarity_reduction7ClusterS_iPfi:
	.zero		964


//--------------------- SYMBOLS --------------------------

	.type		.nv.reservedSmem.offset0,@object
	.size		.nv.reservedSmem.offset0,0x4
	.type		.nv.reservedSmem.cap,@object
	.size		.nv.reservedSmem.cap,0x4
